	.target	sm_100a

	.elftype	@"ET_EXEC"


//--------------------- .note.nv.tkinfo           --------------------------
	.section	.note.nv.tkinfo,"",@"SHT_NOTE"
	.sectionflags	@"SHF_NOTE_NV_TKINFO"
	.tkinfo
        /*0018*/ 	.word	0x00000002
        /*0030*/ 	.string	""
        /*0030*/ 	.string	"ptxas"
        /*0030*/ 	.string	"Cuda compilation tools, release 13.0, V13.0.88"
        /*0030*/ 	.string	"Build cuda_13.0.r13.0/compiler.36424714_0"
        /*0030*/ 	.string	"-arch sm_100a -m 64 "



//--------------------- .note.nv.cuinfo           --------------------------
	.section	.note.nv.cuinfo,"",@"SHT_NOTE"
	.sectionflags	@"SHF_NOTE_NV_CUINFO"
        /*0018*/ 	.short	0x0002
        /*001a*/ 	.short	0x0064
        /*001c*/ 	.short	0x0082
	.zero		2


//--------------------- .nv.info                  --------------------------
	.section	.nv.info,"",@"SHT_CUDA_INFO"
	.align	4


	//----- nvinfo : EIATTR_REGCOUNT
	.align		4
        /*0000*/ 	.byte	0x04, 0x2f
        /*0002*/ 	.short	(.L_12 - .L_11)
	.align		4
.L_11:
        /*0004*/ 	.word	index@(_ZN7cutlass13device_kernelIN5flash11enable_sm90INS1_16FlashAttnFwdSm90INS1_25CollectiveMainloopFwdSm90ILi2EN4cute5tupleIJNS5_1CILi1EEES8_S8_EEENS6_IJNS7_ILi192EEENS7_ILi160EEENS7_ILi64EEEEEELi64ENS_12float_e4m3_tEfNS_4arch4Sm90ELb1ELb0ELb0ELb1ELb1ELb1ELb0ELb1ELb1ELb1ELb0ELb0EEENS1_21CollectiveEpilogueFwdINS6_IJSA_SC_SB_EEES9_NS_10bfloat16_tESG_Li384ELb1ELb1ELb0ELb1EEENS1_36VarlenDynamicPersistentTileSchedulerILi192ELi160ELi384ELi128ELb0ELb1ELb1ELb1ELb1ELb1EEEEEEEEEvNT_6ParamsE)
        /*0008*/ 	.word	0x00000004


	//----- nvinfo : EIATTR_FRAME_SIZE
	.align		4
.L_12:
        /*000c*/ 	.byte	0x04, 0x11
        /*000e*/ 	.short	(.L_14 - .L_13)
	.align		4
.L_13:
        /*0010*/ 	.word	index@(_ZN7cutlass13device_kernelIN5flash11enable_sm90INS1_16FlashAttnFwdSm90INS1_25CollectiveMainloopFwdSm90ILi2EN4cute5tupleIJNS5_1CILi1EEES8_S8_EEENS6_IJNS7_ILi192EEENS7_ILi160EEENS7_ILi64EEEEEELi64ENS_12float_e4m3_tEfNS_4arch4Sm90ELb1ELb0ELb0ELb1ELb1ELb1ELb0ELb1ELb1ELb1ELb0ELb0EEENS1_21CollectiveEpilogueFwdINS6_IJSA_SC_SB_EEES9_NS_10bfloat16_tESG_Li384ELb1ELb1ELb0ELb1EEENS1_36VarlenDynamicPersistentTileSchedulerILi192ELi160ELi384ELi128ELb0ELb1ELb1ELb1ELb1ELb1EEEEEEEEEvNT_6ParamsE)
        /*0014*/ 	.word	0x00000000


	//----- nvinfo : EIATTR_REGCOUNT
	.align		4
.L_14:
        /*0018*/ 	.byte	0x04, 0x2f
        /*001a*/ 	.short	(.L_16 - .L_15)
	.align		4
.L_15:
        /*001c*/ 	.word	index@(_ZN7cutlass13device_kernelIN5flash11enable_sm90INS1_16FlashAttnFwdSm90INS1_25CollectiveMainloopFwdSm90ILi2EN4cute5tupleIJNS5_1CILi1EEES8_S8_EEENS6_IJNS7_ILi192EEENS7_ILi160EEENS7_ILi64EEEEEELi64ENS_12float_e4m3_tEfNS_4arch4Sm90ELb1ELb0ELb0ELb1ELb1ELb0ELb0ELb1ELb1ELb1ELb0ELb0EEENS1_21CollectiveEpilogueFwdINS6_IJSA_SC_SB_EEES9_NS_10bfloat16_tESG_Li384ELb1ELb1ELb0ELb1EEENS1_36VarlenDynamicPersistentTileSchedulerILi192ELi160ELi384ELi128ELb0ELb1ELb1ELb1ELb1ELb1EEEEEEEEEvNT_6ParamsE)
        /*0020*/ 	.word	0x00000004


	//----- nvinfo : EIATTR_FRAME_SIZE
	.align		4
.L_16:
        /*0024*/ 	.byte	0x04, 0x11
        /*0026*/ 	.short	(.L_18 - .L_17)
	.align		4
.L_17:
        /*0028*/ 	.word	index@(_ZN7cutlass13device_kernelIN5flash11enable_sm90INS1_16FlashAttnFwdSm90INS1_25CollectiveMainloopFwdSm90ILi2EN4cute5tupleIJNS5_1CILi1EEES8_S8_EEENS6_IJNS7_ILi192EEENS7_ILi160EEENS7_ILi64EEEEEELi64ENS_12float_e4m3_tEfNS_4arch4Sm90ELb1ELb0ELb0ELb1ELb1ELb0ELb0ELb1ELb1ELb1ELb0ELb0EEENS1_21CollectiveEpilogueFwdINS6_IJSA_SC_SB_EEES9_NS_10bfloat16_tESG_Li384ELb1ELb1ELb0ELb1EEENS1_36VarlenDynamicPersistentTileSchedulerILi192ELi160ELi384ELi128ELb0ELb1ELb1ELb1ELb1ELb1EEEEEEEEEvNT_6ParamsE)
        /*002c*/ 	.word	0x00000000


	//----- nvinfo : EIATTR_REGCOUNT
	.align		4
.L_18:
        /*0030*/ 	.byte	0x04, 0x2f
        /*0032*/ 	.short	(.L_20 - .L_19)
	.align		4
.L_19:
        /*0034*/ 	.word	index@(_ZN7cutlass13device_kernelIN5flash11enable_sm90INS1_16FlashAttnFwdSm90INS1_25CollectiveMainloopFwdSm90ILi2EN4cute5tupleIJNS5_1CILi1EEES8_S8_EEENS6_IJNS7_ILi192EEENS7_ILi160EEENS7_ILi64EEEEEELi64ENS_12float_e4m3_tEfNS_4arch4Sm90ELb1ELb0ELb0ELb0ELb1ELb0ELb0ELb1ELb1ELb1ELb0ELb0EEENS1_21CollectiveEpilogueFwdINS6_IJSA_SC_SB_EEES9_NS_10bfloat16_tESG_Li384ELb0ELb1ELb0ELb1EEENS1_30DynamicPersistentTileSchedulerILi384ELi128ELb0ELb1ELb1EEEEEEEEEvNT_6ParamsE)
        /*0038*/ 	.word	0x00000004


	//----- nvinfo : EIATTR_FRAME_SIZE
	.align		4
.L_20:
        /*003c*/ 	.byte	0x04, 0x11
        /*003e*/ 	.short	(.L_22 - .L_21)
	.align		4
.L_21:
        /*0040*/ 	.word	index@(_ZN7cutlass13device_kernelIN5flash11enable_sm90INS1_16FlashAttnFwdSm90INS1_25CollectiveMainloopFwdSm90ILi2EN4cute5tupleIJNS5_1CILi1EEES8_S8_EEENS6_IJNS7_ILi192EEENS7_ILi160EEENS7_ILi64EEEEEELi64ENS_12float_e4m3_tEfNS_4arch4Sm90ELb1ELb0ELb0ELb0ELb1ELb0ELb0ELb1ELb1ELb1ELb0ELb0EEENS1_21CollectiveEpilogueFwdINS6_IJSA_SC_SB_EEES9_NS_10bfloat16_tESG_Li384ELb0ELb1ELb0ELb1EEENS1_30DynamicPersistentTileSchedulerILi384ELi128ELb0ELb1ELb1EEEEEEEEEvNT_6ParamsE)
        /*0044*/ 	.word	0x00000000


	//----- nvinfo : EIATTR_REGCOUNT
	.align		4
.L_22:
        /*0048*/ 	.byte	0x04, 0x2f
        /*004a*/ 	.short	(.L_24 - .L_23)
	.align		4
.L_23:
        /*004c*/ 	.word	index@(_ZN7cutlass13device_kernelIN5flash11enable_sm90INS1_16FlashAttnFwdSm90INS1_25CollectiveMainloopFwdSm90ILi2EN4cute5tupleIJNS5_1CILi1EEES8_S8_EEENS6_IJNS7_ILi192EEENS7_ILi160EEENS7_ILi64EEEEEELi64ENS_12float_e4m3_tEfNS_4arch4Sm90ELb0ELb1ELb0ELb1ELb1ELb1ELb0ELb1ELb1ELb1ELb0ELb0EEENS1_21CollectiveEpilogueFwdINS6_IJSA_SC_SB_EEES9_NS_10bfloat16_tESG_Li384ELb1ELb1ELb0ELb1EEENS1_36VarlenDynamicPersistentTileSchedulerILi192ELi160ELi384ELi128ELb0ELb1ELb1ELb1ELb0ELb1EEEEEEEEEvNT_6ParamsE)
        /*0050*/ 	.word	0x00000004


	//----- nvinfo : EIATTR_FRAME_SIZE
	.align		4
.L_24:
        /*0054*/ 	.byte	0x04, 0x11
        /*0056*/ 	.short	(.L_26 - .L_25)
	.align		4
.L_25:
        /*0058*/ 	.word	index@(_ZN7cutlass13device_kernelIN5flash11enable_sm90INS1_16FlashAttnFwdSm90INS1_25CollectiveMainloopFwdSm90ILi2EN4cute5tupleIJNS5_1CILi1EEES8_S8_EEENS6_IJNS7_ILi192EEENS7_ILi160EEENS7_ILi64EEEEEELi64ENS_12float_e4m3_tEfNS_4arch4Sm90ELb0ELb1ELb0ELb1ELb1ELb1ELb0ELb1ELb1ELb1ELb0ELb0EEENS1_21CollectiveEpilogueFwdINS6_IJSA_SC_SB_EEES9_NS_10bfloat16_tESG_Li384ELb1ELb1ELb0ELb1EEENS1_36VarlenDynamicPersistentTileSchedulerILi192ELi160ELi384ELi128ELb0ELb1ELb1ELb1ELb0ELb1EEEEEEEEEvNT_6ParamsE)
        /*005c*/ 	.word	0x00000000


	//----- nvinfo : EIATTR_REGCOUNT
	.align		4
.L_26:
        /*0060*/ 	.byte	0x04, 0x2f
        /*0062*/ 	.short	(.L_28 - .L_27)
	.align		4
.L_27:
        /*0064*/ 	.word	index@(_ZN7cutlass13device_kernelIN5flash11enable_sm90INS1_16FlashAttnFwdSm90INS1_25CollectiveMainloopFwdSm90ILi2EN4cute5tupleIJNS5_1CILi1EEES8_S8_EEENS6_IJNS7_ILi192EEENS7_ILi160EEENS7_ILi64EEEEEELi64ENS_12float_e4m3_tEfNS_4arch4Sm90ELb0ELb1ELb0ELb1ELb1ELb0ELb0ELb1ELb1ELb1ELb0ELb0EEENS1_21CollectiveEpilogueFwdINS6_IJSA_SC_SB_EEES9_NS_10bfloat16_tESG_Li384ELb1ELb1ELb0ELb1EEENS1_36VarlenDynamicPersistentTileSchedulerILi192ELi160ELi384ELi128ELb0ELb1ELb1ELb1ELb0ELb1EEEEEEEEEvNT_6ParamsE)
        /*0068*/ 	.word	0x00000004


	//----- nvinfo : EIATTR_FRAME_SIZE
	.align		4
.L_28:
        /*006c*/ 	.byte	0x04, 0x11
        /*006e*/ 	.short	(.L_30 - .L_29)
	.align		4
.L_29:
        /*0070*/ 	.word	index@(_ZN7cutlass13device_kernelIN5flash11enable_sm90INS1_16FlashAttnFwdSm90INS1_25CollectiveMainloopFwdSm90ILi2EN4cute5tupleIJNS5_1CILi1EEES8_S8_EEENS6_IJNS7_ILi192EEENS7_ILi160EEENS7_ILi64EEEEEELi64ENS_12float_e4m3_tEfNS_4arch4Sm90ELb0ELb1ELb0ELb1ELb1ELb0ELb0ELb1ELb1ELb1ELb0ELb0EEENS1_21CollectiveEpilogueFwdINS6_IJSA_SC_SB_EEES9_NS_10bfloat16_tESG_Li384ELb1ELb1ELb0ELb1EEENS1_36VarlenDynamicPersistentTileSchedulerILi192ELi160ELi384ELi128ELb0ELb1ELb1ELb1ELb0ELb1EEEEEEEEEvNT_6ParamsE)
        /*0074*/ 	.word	0x00000000


	//----- nvinfo : EIATTR_REGCOUNT
	.align		4
.L_30:
        /*0078*/ 	.byte	0x04, 0x2f
        /*007a*/ 	.short	(.L_32 - .L_31)
	.align		4
.L_31:
        /*007c*/ 	.word	index@(_ZN7cutlass13device_kernelIN5flash11enable_sm90INS1_16FlashAttnFwdSm90INS1_25CollectiveMainloopFwdSm90ILi2EN4cute5tupleIJNS5_1CILi1EEES8_S8_EEENS6_IJNS7_ILi192EEENS7_ILi160EEENS7_ILi64EEEEEELi64ENS_12float_e4m3_tEfNS_4arch4Sm90ELb0ELb1ELb0ELb0ELb1ELb0ELb0ELb1ELb1ELb1ELb0ELb0EEENS1_21CollectiveEpilogueFwdINS6_IJSA_SC_SB_EEES9_NS_10bfloat16_tESG_Li384ELb0ELb1ELb0ELb1EEENS1_30DynamicPersistentTileSchedulerILi384ELi128ELb0ELb1ELb1EEEEEEEEEvNT_6ParamsE)
        /*0080*/ 	.word	0x00000004


	//----- nvinfo : EIATTR_FRAME_SIZE
	.align		4
.L_32:
        /*0084*/ 	.byte	0x04, 0x11
        /*0086*/ 	.short	(.L_34 - .L_33)
	.align		4
.L_33:
        /*0088*/ 	.word	index@(_ZN7cutlass13device_kernelIN5flash11enable_sm90INS1_16FlashAttnFwdSm90INS1_25CollectiveMainloopFwdSm90ILi2EN4cute5tupleIJNS5_1CILi1EEES8_S8_EEENS6_IJNS7_ILi192EEENS7_ILi160EEENS7_ILi64EEEEEELi64ENS_12float_e4m3_tEfNS_4arch4Sm90ELb0ELb1ELb0ELb0ELb1ELb0ELb0ELb1ELb1ELb1ELb0ELb0EEENS1_21CollectiveEpilogueFwdINS6_IJSA_SC_SB_EEES9_NS_10bfloat16_tESG_Li384ELb0ELb1ELb0ELb1EEENS1_30DynamicPersistentTileSchedulerILi384ELi128ELb0ELb1ELb1EEEEEEEEEvNT_6ParamsE)
        /*008c*/ 	.word	0x00000000


	//----- nvinfo : EIATTR_REGCOUNT
	.align		4
.L_34:
        /*0090*/ 	.byte	0x04, 0x2f
        /*0092*/ 	.short	(.L_36 - .L_35)
	.align		4
.L_35:
        /*0094*/ 	.word	index@(_ZN7cutlass13device_kernelIN5flash11enable_sm90INS1_16FlashAttnFwdSm90INS1_25CollectiveMainloopFwdSm90ILi2EN4cute5tupleIJNS5_1CILi1EEES8_S8_EEENS6_IJNS7_ILi192EEENS7_ILi160EEENS7_ILi64EEEEEELi64ENS_12float_e4m3_tEfNS_4arch4Sm90ELb0ELb0ELb0ELb1ELb1ELb1ELb0ELb1ELb1ELb1ELb0ELb0EEENS1_21CollectiveEpilogueFwdINS6_IJSA_SC_SB_EEES9_NS_10bfloat16_tESG_Li384ELb1ELb1ELb0ELb1EEENS1_36VarlenDynamicPersistentTileSchedulerILi192ELi160ELi384ELi128ELb0ELb1ELb1ELb0ELb1ELb1EEEEEEEEEvNT_6ParamsE)
        /*0098*/ 	.word	0x00000004


	//----- nvinfo : EIATTR_FRAME_SIZE
	.align		4
.L_36:
        /*009c*/ 	.byte	0x04, 0x11
        /*009e*/ 	.short	(.L_38 - .L_37)
	.align		4
.L_37:
        /*00a0*/ 	.word	index@(_ZN7cutlass13device_kernelIN5flash11enable_sm90INS1_16FlashAttnFwdSm90INS1_25CollectiveMainloopFwdSm90ILi2EN4cute5tupleIJNS5_1CILi1EEES8_S8_EEENS6_IJNS7_ILi192EEENS7_ILi160EEENS7_ILi64EEEEEELi64ENS_12float_e4m3_tEfNS_4arch4Sm90ELb0ELb0ELb0ELb1ELb1ELb1ELb0ELb1ELb1ELb1ELb0ELb0EEENS1_21CollectiveEpilogueFwdINS6_IJSA_SC_SB_EEES9_NS_10bfloat16_tESG_Li384ELb1ELb1ELb0ELb1EEENS1_36VarlenDynamicPersistentTileSchedulerILi192ELi160ELi384ELi128ELb0ELb1ELb1ELb0ELb1ELb1EEEEEEEEEvNT_6ParamsE)
        /*00a4*/ 	.word	0x00000000


	//----- nvinfo : EIATTR_REGCOUNT
	.align		4
.L_38:
        /*00a8*/ 	.byte	0x04, 0x2f
        /*00aa*/ 	.short	(.L_40 - .L_39)
	.align		4
.L_39:
        /*00ac*/ 	.word	index@(_ZN7cutlass13device_kernelIN5flash11enable_sm90INS1_16FlashAttnFwdSm90INS1_25CollectiveMainloopFwdSm90ILi2EN4cute5tupleIJNS5_1CILi1EEES8_S8_EEENS6_IJNS7_ILi192EEENS7_ILi160EEENS7_ILi64EEEEEELi64ENS_12float_e4m3_tEfNS_4arch4Sm90ELb0ELb0ELb0ELb1ELb1ELb0ELb0ELb1ELb1ELb1ELb0ELb0EEENS1_21CollectiveEpilogueFwdINS6_IJSA_SC_SB_EEES9_NS_10bfloat16_tESG_Li384ELb1ELb1ELb0ELb1EEENS1_36VarlenDynamicPersistentTileSchedulerILi192ELi160ELi384ELi128ELb0ELb1ELb1ELb0ELb1ELb1EEEEEEEEEvNT_6ParamsE)
        /*00b0*/ 	.word	0x00000004


	//----- nvinfo : EIATTR_FRAME_SIZE
	.align		4
.L_40:
        /*00b4*/ 	.byte	0x04, 0x11
        /*00b6*/ 	.short	(.L_42 - .L_41)
	.align		4
.L_41:
        /*00b8*/ 	.word	index@(_ZN7cutlass13device_kernelIN5flash11enable_sm90INS1_16FlashAttnFwdSm90INS1_25CollectiveMainloopFwdSm90ILi2EN4cute5tupleIJNS5_1CILi1EEES8_S8_EEENS6_IJNS7_ILi192EEENS7_ILi160EEENS7_ILi64EEEEEELi64ENS_12float_e4m3_tEfNS_4arch4Sm90ELb0ELb0ELb0ELb1ELb1ELb0ELb0ELb1ELb1ELb1ELb0ELb0EEENS1_21CollectiveEpilogueFwdINS6_IJSA_SC_SB_EEES9_NS_10bfloat16_tESG_Li384ELb1ELb1ELb0ELb1EEENS1_36VarlenDynamicPersistentTileSchedulerILi192ELi160ELi384ELi128ELb0ELb1ELb1ELb0ELb1ELb1EEEEEEEEEvNT_6ParamsE)
        /*00bc*/ 	.word	0x00000000


	//----- nvinfo : EIATTR_REGCOUNT
	.align		4
.L_42:
        /*00c0*/ 	.byte	0x04, 0x2f
        /*00c2*/ 	.short	(.L_44 - .L_43)
	.align		4
.L_43:
        /*00c4*/ 	.word	index@(_ZN7cutlass13device_kernelIN5flash11enable_sm90INS1_16FlashAttnFwdSm90INS1_25CollectiveMainloopFwdSm90ILi2EN4cute5tupleIJNS5_1CILi1EEES8_S8_EEENS6_IJNS7_ILi192EEENS7_ILi160EEENS7_ILi64EEEEEELi64ENS_12float_e4m3_tEfNS_4arch4Sm90ELb0ELb0ELb0ELb0ELb1ELb0ELb0ELb1ELb1ELb1ELb0ELb0EEENS1_21CollectiveEpilogueFwdINS6_IJSA_SC_SB_EEES9_NS_10bfloat16_tESG_Li384ELb0ELb1ELb0ELb1EEENS1_29StaticPersistentTileSchedulerILb0EEEEEEEEEvNT_6ParamsE)
        /*00c8*/ 	.word	0x00000004


	//----- nvinfo : EIATTR_FRAME_SIZE
	.align		4
.L_44:
        /*00cc*/ 	.byte	0x04, 0x11
        /*00ce*/ 	.short	(.L_46 - .L_45)
	.align		4
.L_45:
        /*00d0*/ 	.word	index@(_ZN7cutlass13device_kernelIN5flash11enable_sm90INS1_16FlashAttnFwdSm90INS1_25CollectiveMainloopFwdSm90ILi2EN4cute5tupleIJNS5_1CILi1EEES8_S8_EEENS6_IJNS7_ILi192EEENS7_ILi160EEENS7_ILi64EEEEEELi64ENS_12float_e4m3_tEfNS_4arch4Sm90ELb0ELb0ELb0ELb0ELb1ELb0ELb0ELb1ELb1ELb1ELb0ELb0EEENS1_21CollectiveEpilogueFwdINS6_IJSA_SC_SB_EEES9_NS_10bfloat16_tESG_Li384ELb0ELb1ELb0ELb1EEENS1_29StaticPersistentTileSchedulerILb0EEEEEEEEEvNT_6ParamsE)
        /*00d4*/ 	.word	0x00000000


	//----- nvinfo : EIATTR_REGCOUNT
	.align		4
.L_46:
        /*00d8*/ 	.byte	0x04, 0x2f
        /*00da*/ 	.short	(.L_48 - .L_47)
	.align		4
.L_47:
        /*00dc*/ 	.word	index@(_ZN7cutlass13device_kernelIN5flash11enable_sm90INS1_16FlashAttnFwdSm90INS1_25CollectiveMainloopFwdSm90ILi2EN4cute5tupleIJNS5_1CILi1EEES8_S8_EEENS6_IJNS7_ILi192EEENS7_ILi128EEENS7_ILi96EEEEEELi96ENS_12float_e4m3_tEfNS_4arch4Sm90ELb1ELb0ELb0ELb1ELb1ELb1ELb0ELb1ELb1ELb1ELb0ELb0EEENS1_21CollectiveEpilogueFwdINS6_IJSA_SC_SB_EEES9_NS_10bfloat16_tESG_Li384ELb1ELb1ELb0ELb1EEENS1_36VarlenDynamicPersistentTileSchedulerILi192ELi128ELi384ELi128ELb0ELb1ELb1ELb1ELb1ELb1EEEEEEEEEvNT_6ParamsE)
        /*00e0*/ 	.word	0x00000004


	//----- nvinfo : EIATTR_FRAME_SIZE
	.align		4
.L_48:
        /*00e4*/ 	.byte	0x04, 0x11
        /*00e6*/ 	.short	(.L_50 - .L_49)
	.align		4
.L_49:
        /*00e8*/ 	.word	index@(_ZN7cutlass13device_kernelIN5flash11enable_sm90INS1_16FlashAttnFwdSm90INS1_25CollectiveMainloopFwdSm90ILi2EN4cute5tupleIJNS5_1CILi1EEES8_S8_EEENS6_IJNS7_ILi192EEENS7_ILi128EEENS7_ILi96EEEEEELi96ENS_12float_e4m3_tEfNS_4arch4Sm90ELb1ELb0ELb0ELb1ELb1ELb1ELb0ELb1ELb1ELb1ELb0ELb0EEENS1_21CollectiveEpilogueFwdINS6_IJSA_SC_SB_EEES9_NS_10bfloat16_tESG_Li384ELb1ELb1ELb0ELb1EEENS1_36VarlenDynamicPersistentTileSchedulerILi192ELi128ELi384ELi128ELb0ELb1ELb1ELb1ELb1ELb1EEEEEEEEEvNT_6ParamsE)
        /*00ec*/ 	.word	0x00000000


	//----- nvinfo : EIATTR_REGCOUNT
	.align		4
.L_50:
        /*00f0*/ 	.byte	0x04, 0x2f
        /*00f2*/ 	.short	(.L_52 - .L_51)
	.align		4
.L_51:
        /*00f4*/ 	.word	index@(_ZN7cutlass13device_kernelIN5flash11enable_sm90INS1_16FlashAttnFwdSm90INS1_25CollectiveMainloopFwdSm90ILi2EN4cute5tupleIJNS5_1CILi1EEES8_S8_EEENS6_IJNS7_ILi192EEENS7_ILi128EEENS7_ILi96EEEEEELi96ENS_12float_e4m3_tEfNS_4arch4Sm90ELb1ELb0ELb0ELb1ELb1ELb0ELb0ELb1ELb1ELb1ELb0ELb0EEENS1_21CollectiveEpilogueFwdINS6_IJSA_SC_SB_EEES9_NS_10bfloat16_tESG_Li384ELb1ELb1ELb0ELb1EEENS1_36VarlenDynamicPersistentTileSchedulerILi192ELi128ELi384ELi128ELb0ELb1ELb1ELb1ELb1ELb1EEEEEEEEEvNT_6ParamsE)
        /*00f8*/ 	.word	0x00000004


	//----- nvinfo : EIATTR_FRAME_SIZE
	.align		4
.L_52:
        /*00fc*/ 	.byte	0x04, 0x11
        /*00fe*/ 	.short	(.L_54 - .L_53)
	.align		4
.L_53:
        /*0100*/ 	.word	index@(_ZN7cutlass13device_kernelIN5flash11enable_sm90INS1_16FlashAttnFwdSm90INS1_25CollectiveMainloopFwdSm90ILi2EN4cute5tupleIJNS5_1CILi1EEES8_S8_EEENS6_IJNS7_ILi192EEENS7_ILi128EEENS7_ILi96EEEEEELi96ENS_12float_e4m3_tEfNS_4arch4Sm90ELb1ELb0ELb0ELb1ELb1ELb0ELb0ELb1ELb1ELb1ELb0ELb0EEENS1_21CollectiveEpilogueFwdINS6_IJSA_SC_SB_EEES9_NS_10bfloat16_tESG_Li384ELb1ELb1ELb0ELb1EEENS1_36VarlenDynamicPersistentTileSchedulerILi192ELi128ELi384ELi128ELb0ELb1ELb1ELb1ELb1ELb1EEEEEEEEEvNT_6ParamsE)
        /*0104*/ 	.word	0x00000000


	//----- nvinfo : EIATTR_REGCOUNT
	.align		4
.L_54:
        /*0108*/ 	.byte	0x04, 0x2f
        /*010a*/ 	.short	(.L_56 - .L_55)
	.align		4
.L_55:
        /*010c*/ 	.word	index@(_ZN7cutlass13device_kernelIN5flash11enable_sm90INS1_16FlashAttnFwdSm90INS1_25CollectiveMainloopFwdSm90ILi2EN4cute5tupleIJNS5_1CILi1EEES8_S8_EEENS6_IJNS7_ILi192EEENS7_ILi128EEENS7_ILi96EEEEEELi96ENS_12float_e4m3_tEfNS_4arch4Sm90ELb1ELb0ELb0ELb0ELb1ELb0ELb0ELb1ELb1ELb1ELb0ELb0EEENS1_21CollectiveEpilogueFwdINS6_IJSA_SC_SB_EEES9_NS_10bfloat16_tESG_Li384ELb0ELb1ELb0ELb1EEENS1_30DynamicPersistentTileSchedulerILi384ELi128ELb0ELb1ELb1EEEEEEEEEvNT_6ParamsE)
        /*0110*/ 	.word	0x00000004


	//----- nvinfo : EIATTR_FRAME_SIZE
	.align		4
.L_56:
        /*0114*/ 	.byte	0x04, 0x11
        /*0116*/ 	.short	(.L_58 - .L_57)
	.align		4
.L_57:
        /*0118*/ 	.word	index@(_ZN7cutlass13device_kernelIN5flash11enable_sm90INS1_16FlashAttnFwdSm90INS1_25CollectiveMainloopFwdSm90ILi2EN4cute5tupleIJNS5_1CILi1EEES8_S8_EEENS6_IJNS7_ILi192EEENS7_ILi128EEENS7_ILi96EEEEEELi96ENS_12float_e4m3_tEfNS_4arch4Sm90ELb1ELb0ELb0ELb0ELb1ELb0ELb0ELb1ELb1ELb1ELb0ELb0EEENS1_21CollectiveEpilogueFwdINS6_IJSA_SC_SB_EEES9_NS_10bfloat16_tESG_Li384ELb0ELb1ELb0ELb1EEENS1_30DynamicPersistentTileSchedulerILi384ELi128ELb0ELb1ELb1EEEEEEEEEvNT_6ParamsE)
        /*011c*/ 	.word	0x00000000


	//----- nvinfo : EIATTR_REGCOUNT
	.align		4
.L_58:
        /*0120*/ 	.byte	0x04, 0x2f
        /*0122*/ 	.short	(.L_60 - .L_59)
	.align		4
.L_59:
        /*0124*/ 	.word	index@(_ZN7cutlass13device_kernelIN5flash11enable_sm90INS1_16FlashAttnFwdSm90INS1_25CollectiveMainloopFwdSm90ILi2EN4cute5tupleIJNS5_1CILi1EEES8_S8_EEENS6_IJNS7_ILi192EEENS7_ILi128EEENS7_ILi96EEEEEELi96ENS_12float_e4m3_tEfNS_4arch4Sm90ELb0ELb1ELb0ELb1ELb1ELb1ELb0ELb1ELb1ELb1ELb0ELb0EEENS1_21CollectiveEpilogueFwdINS6_IJSA_SC_SB_EEES9_NS_10bfloat16_tESG_Li384ELb1ELb1ELb0ELb1EEENS1_36VarlenDynamicPersistentTileSchedulerILi192ELi128ELi384ELi128ELb0ELb1ELb1ELb1ELb0ELb1EEEEEEEEEvNT_6ParamsE)
        /*0128*/ 	.word	0x00000004


	//----- nvinfo : EIATTR_FRAME_SIZE
	.align		4
.L_60:
        /*012c*/ 	.byte	0x04, 0x11
        /*012e*/ 	.short	(.L_62 - .L_61)
	.align		4
.L_61:
        /*0130*/ 	.word	index@(_ZN7cutlass13device_kernelIN5flash11enable_sm90INS1_16FlashAttnFwdSm90INS1_25CollectiveMainloopFwdSm90ILi2EN4cute5tupleIJNS5_1CILi1EEES8_S8_EEENS6_IJNS7_ILi192EEENS7_ILi128EEENS7_ILi96EEEEEELi96ENS_12float_e4m3_tEfNS_4arch4Sm90ELb0ELb1ELb0ELb1ELb1ELb1ELb0ELb1ELb1ELb1ELb0ELb0EEENS1_21CollectiveEpilogueFwdINS6_IJSA_SC_SB_EEES9_NS_10bfloat16_tESG_Li384ELb1ELb1ELb0ELb1EEENS1_36VarlenDynamicPersistentTileSchedulerILi192ELi128ELi384ELi128ELb0ELb1ELb1ELb1ELb0ELb1EEEEEEEEEvNT_6ParamsE)
        /*0134*/ 	.word	0x00000000


	//----- nvinfo : EIATTR_REGCOUNT
	.align		4
.L_62:
        /*0138*/ 	.byte	0x04, 0x2f
        /*013a*/ 	.short	(.L_64 - .L_63)
	.align		4
.L_63:
        /*013c*/ 	.word	index@(_ZN7cutlass13device_kernelIN5flash11enable_sm90INS1_16FlashAttnFwdSm90INS1_25CollectiveMainloopFwdSm90ILi2EN4cute5tupleIJNS5_1CILi1EEES8_S8_EEENS6_IJNS7_ILi192EEENS7_ILi128EEENS7_ILi96EEEEEELi96ENS_12float_e4m3_tEfNS_4arch4Sm90ELb0ELb1ELb0ELb1ELb1ELb0ELb0ELb1ELb1ELb1ELb0ELb0EEENS1_21CollectiveEpilogueFwdINS6_IJSA_SC_SB_EEES9_NS_10bfloat16_tESG_Li384ELb1ELb1ELb0ELb1EEENS1_36VarlenDynamicPersistentTileSchedulerILi192ELi128ELi384ELi128ELb0ELb1ELb1ELb1ELb0ELb1EEEEEEEEEvNT_6ParamsE)
        /*0140*/ 	.word	0x00000004


	//----- nvinfo : EIATTR_FRAME_SIZE
	.align		4
.L_64:
        /*0144*/ 	.byte	0x04, 0x11
        /*0146*/ 	.short	(.L_66 - .L_65)
	.align		4
.L_65:
        /*0148*/ 	.word	index@(_ZN7cutlass13device_kernelIN5flash11enable_sm90INS1_16FlashAttnFwdSm90INS1_25CollectiveMainloopFwdSm90ILi2EN4cute5tupleIJNS5_1CILi1EEES8_S8_EEENS6_IJNS7_ILi192EEENS7_ILi128EEENS7_ILi96EEEEEELi96ENS_12float_e4m3_tEfNS_4arch4Sm90ELb0ELb1ELb0ELb1ELb1ELb0ELb0ELb1ELb1ELb1ELb0ELb0EEENS1_21CollectiveEpilogueFwdINS6_IJSA_SC_SB_EEES9_NS_10bfloat16_tESG_Li384ELb1ELb1ELb0ELb1EEENS1_36VarlenDynamicPersistentTileSchedulerILi192ELi128ELi384ELi128ELb0ELb1ELb1ELb1ELb0ELb1EEEEEEEEEvNT_6ParamsE)
        /*014c*/ 	.word	0x00000000


	//----- nvinfo : EIATTR_REGCOUNT
	.align		4
.L_66:
        /*0150*/ 	.byte	0x04, 0x2f
        /*0152*/ 	.short	(.L_68 - .L_67)
	.align		4
.L_67:
        /*0154*/ 	.word	index@(_ZN7cutlass13device_kernelIN5flash11enable_sm90INS1_16FlashAttnFwdSm90INS1_25CollectiveMainloopFwdSm90ILi2EN4cute5tupleIJNS5_1CILi1EEES8_S8_EEENS6_IJNS7_ILi192EEENS7_ILi128EEENS7_ILi96EEEEEELi96ENS_12float_e4m3_tEfNS_4arch4Sm90ELb0ELb1ELb0ELb0ELb1ELb0ELb0ELb1ELb1ELb1ELb0ELb0EEENS1_21CollectiveEpilogueFwdINS6_IJSA_SC_SB_EEES9_NS_10bfloat16_tESG_Li384ELb0ELb1ELb0ELb1EEENS1_30DynamicPersistentTileSchedulerILi384ELi128ELb0ELb1ELb1EEEEEEEEEvNT_6ParamsE)
        /*0158*/ 	.word	0x00000004


	//----- nvinfo : EIATTR_FRAME_SIZE
	.align		4
.L_68:
        /*015c*/ 	.byte	0x04, 0x11
        /*015e*/ 	.short	(.L_70 - .L_69)
	.align		4
.L_69:
        /*0160*/ 	.word	index@(_ZN7cutlass13device_kernelIN5flash11enable_sm90INS1_16FlashAttnFwdSm90INS1_25CollectiveMainloopFwdSm90ILi2EN4cute5tupleIJNS5_1CILi1EEES8_S8_EEENS6_IJNS7_ILi192EEENS7_ILi128EEENS7_ILi96EEEEEELi96ENS_12float_e4m3_tEfNS_4arch4Sm90ELb0ELb1ELb0ELb0ELb1ELb0ELb0ELb1ELb1ELb1ELb0ELb0EEENS1_21CollectiveEpilogueFwdINS6_IJSA_SC_SB_EEES9_NS_10bfloat16_tESG_Li384ELb0ELb1ELb0ELb1EEENS1_30DynamicPersistentTileSchedulerILi384ELi128ELb0ELb1ELb1EEEEEEEEEvNT_6ParamsE)
        /*0164*/ 	.word	0x00000000


	//----- nvinfo : EIATTR_REGCOUNT
	.align		4
.L_70:
        /*0168*/ 	.byte	0x04, 0x2f
        /*016a*/ 	.short	(.L_72 - .L_71)
	.align		4
.L_71:
        /*016c*/ 	.word	index@(_ZN7cutlass13device_kernelIN5flash11enable_sm90INS1_16FlashAttnFwdSm90INS1_25CollectiveMainloopFwdSm90ILi2EN4cute5tupleIJNS5_1CILi1EEES8_S8_EEENS6_IJNS7_ILi192EEENS7_ILi128EEENS7_ILi96EEEEEELi96ENS_12float_e4m3_tEfNS_4arch4Sm90ELb0ELb0ELb0ELb1ELb1ELb1ELb0ELb1ELb1ELb1ELb0ELb0EEENS1_21CollectiveEpilogueFwdINS6_IJSA_SC_SB_EEES9_NS_10bfloat16_tESG_Li384ELb1ELb1ELb0ELb1EEENS1_36VarlenDynamicPersistentTileSchedulerILi192ELi128ELi384ELi128ELb0ELb1ELb1ELb0ELb1ELb1EEEEEEEEEvNT_6ParamsE)
        /*0170*/ 	.word	0x00000004


	//----- nvinfo : EIATTR_FRAME_SIZE
	.align		4
.L_72:
        /*0174*/ 	.byte	0x04, 0x11
        /*0176*/ 	.short	(.L_74 - .L_73)
	.align		4
.L_73:
        /*0178*/ 	.word	index@(_ZN7cutlass13device_kernelIN5flash11enable_sm90INS1_16FlashAttnFwdSm90INS1_25CollectiveMainloopFwdSm90ILi2EN4cute5tupleIJNS5_1CILi1EEES8_S8_EEENS6_IJNS7_ILi192EEENS7_ILi128EEENS7_ILi96EEEEEELi96ENS_12float_e4m3_tEfNS_4arch4Sm90ELb0ELb0ELb0ELb1ELb1ELb1ELb0ELb1ELb1ELb1ELb0ELb0EEENS1_21CollectiveEpilogueFwdINS6_IJSA_SC_SB_EEES9_NS_10bfloat16_tESG_Li384ELb1ELb1ELb0ELb1EEENS1_36VarlenDynamicPersistentTileSchedulerILi192ELi128ELi384ELi128ELb0ELb1ELb1ELb0ELb1ELb1EEEEEEEEEvNT_6ParamsE)
        /*017c*/ 	.word	0x00000000


	//----- nvinfo : EIATTR_REGCOUNT
	.align		4
.L_74:
        /*0180*/ 	.byte	0x04, 0x2f
        /*0182*/ 	.short	(.L_76 - .L_75)
	.align		4
.L_75:
        /*0184*/ 	.word	index@(_ZN7cutlass13device_kernelIN5flash11enable_sm90INS1_16FlashAttnFwdSm90INS1_25CollectiveMainloopFwdSm90ILi2EN4cute5tupleIJNS5_1CILi1EEES8_S8_EEENS6_IJNS7_ILi192EEENS7_ILi128EEENS7_ILi96EEEEEELi96ENS_12float_e4m3_tEfNS_4arch4Sm90ELb0ELb0ELb0ELb1ELb1ELb0ELb0ELb1ELb1ELb1ELb0ELb0EEENS1_21CollectiveEpilogueFwdINS6_IJSA_SC_SB_EEES9_NS_10bfloat16_tESG_Li384ELb1ELb1ELb0ELb1EEENS1_36VarlenDynamicPersistentTileSchedulerILi192ELi128ELi384ELi128ELb0ELb1ELb1ELb0ELb1ELb1EEEEEEEEEvNT_6ParamsE)
        /*0188*/ 	.word	0x00000004


	//----- nvinfo : EIATTR_FRAME_SIZE
	.align		4
.L_76:
        /*018c*/ 	.byte	0x04, 0x11
        /*018e*/ 	.short	(.L_78 - .L_77)
	.align		4
.L_77:
        /*0190*/ 	.word	index@(_ZN7cutlass13device_kernelIN5flash11enable_sm90INS1_16FlashAttnFwdSm90INS1_25CollectiveMainloopFwdSm90ILi2EN4cute5tupleIJNS5_1CILi1EEES8_S8_EEENS6_IJNS7_ILi192EEENS7_ILi128EEENS7_ILi96EEEEEELi96ENS_12float_e4m3_tEfNS_4arch4Sm90ELb0ELb0ELb0ELb1ELb1ELb0ELb0ELb1ELb1ELb1ELb0ELb0EEENS1_21CollectiveEpilogueFwdINS6_IJSA_SC_SB_EEES9_NS_10bfloat16_tESG_Li384ELb1ELb1ELb0ELb1EEENS1_36VarlenDynamicPersistentTileSchedulerILi192ELi128ELi384ELi128ELb0ELb1ELb1ELb0ELb1ELb1EEEEEEEEEvNT_6ParamsE)
        /*0194*/ 	.word	0x00000000


	//----- nvinfo : EIATTR_REGCOUNT
	.align		4
.L_78:
        /*0198*/ 	.byte	0x04, 0x2f
        /*019a*/ 	.short	(.L_80 - .L_79)
	.align		4
.L_79:
        /*019c*/ 	.word	index@(_ZN7cutlass13device_kernelIN5flash11enable_sm90INS1_16FlashAttnFwdSm90INS1_25CollectiveMainloopFwdSm90ILi2EN4cute5tupleIJNS5_1CILi1EEES8_S8_EEENS6_IJNS7_ILi192EEENS7_ILi128EEENS7_ILi96EEEEEELi96ENS_12float_e4m3_tEfNS_4arch4Sm90ELb0ELb0ELb0ELb0ELb1ELb0ELb0ELb1ELb1ELb1ELb0ELb0EEENS1_21CollectiveEpilogueFwdINS6_IJSA_SC_SB_EEES9_NS_10bfloat16_tESG_Li384ELb0ELb1ELb0ELb1EEENS1_29StaticPersistentTileSchedulerILb0EEEEEEEEEvNT_6ParamsE)
        /*01a0*/ 	.word	0x00000004


	//----- nvinfo : EIATTR_FRAME_SIZE
	.align		4
.L_80:
        /*01a4*/ 	.byte	0x04, 0x11
        /*01a6*/ 	.short	(.L_82 - .L_81)
	.align		4
.L_81:
        /*01a8*/ 	.word	index@(_ZN7cutlass13device_kernelIN5flash11enable_sm90INS1_16FlashAttnFwdSm90INS1_25CollectiveMainloopFwdSm90ILi2EN4cute5tupleIJNS5_1CILi1EEES8_S8_EEENS6_IJNS7_ILi192EEENS7_ILi128EEENS7_ILi96EEEEEELi96ENS_12float_e4m3_tEfNS_4arch4Sm90ELb0ELb0ELb0ELb0ELb1ELb0ELb0ELb1ELb1ELb1ELb0ELb0EEENS1_21CollectiveEpilogueFwdINS6_IJSA_SC_SB_EEES9_NS_10bfloat16_tESG_Li384ELb0ELb1ELb0ELb1EEENS1_29StaticPersistentTileSchedulerILb0EEEEEEEEEvNT_6ParamsE)
        /*01ac*/ 	.word	0x00000000


	//----- nvinfo : EIATTR_REGCOUNT
	.align		4
.L_82:
        /*01b0*/ 	.byte	0x04, 0x2f
        /*01b2*/ 	.short	(.L_84 - .L_83)
	.align		4
.L_83:
        /*01b4*/ 	.word	index@(_ZN7cutlass13device_kernelIN5flash11enable_sm90INS1_16FlashAttnFwdSm90INS1_25CollectiveMainloopFwdSm90ILi2EN4cute5tupleIJNS5_1CILi1EEES8_S8_EEENS6_IJNS7_ILi128EEENS7_ILi160EEESA_EEELi128ENS_12float_e4m3_tEfNS_4arch4Sm90ELb1ELb0ELb0ELb1ELb1ELb1ELb0ELb1ELb1ELb1ELb0ELb0EEENS1_21CollectiveEpilogueFwdINS6_IJSA_SA_SB_EEES9_NS_10bfloat16_tESF_Li256ELb1ELb1ELb0ELb1EEENS1_36VarlenDynamicPersistentTileSchedulerILi128ELi160ELi256ELi128ELb0ELb1ELb1ELb1ELb1ELb1EEEEEEEEEvNT_6ParamsE)
        /*01b8*/ 	.word	0x00000004


	//----- nvinfo : EIATTR_FRAME_SIZE
	.align		4
.L_84:
        /*01bc*/ 	.byte	0x04, 0x11
        /*01be*/ 	.short	(.L_86 - .L_85)
	.align		4
.L_85:
        /*01c0*/ 	.word	index@(_ZN7cutlass13device_kernelIN5flash11enable_sm90INS1_16FlashAttnFwdSm90INS1_25CollectiveMainloopFwdSm90ILi2EN4cute5tupleIJNS5_1CILi1EEES8_S8_EEENS6_IJNS7_ILi128EEENS7_ILi160EEESA_EEELi128ENS_12float_e4m3_tEfNS_4arch4Sm90ELb1ELb0ELb0ELb1ELb1ELb1ELb0ELb1ELb1ELb1ELb0ELb0EEENS1_21CollectiveEpilogueFwdINS6_IJSA_SA_SB_EEES9_NS_10bfloat16_tESF_Li256ELb1ELb1ELb0ELb1EEENS1_36VarlenDynamicPersistentTileSchedulerILi128ELi160ELi256ELi128ELb0ELb1ELb1ELb1ELb1ELb1EEEEEEEEEvNT_6ParamsE)
        /*01c4*/ 	.word	0x00000000


	//----- nvinfo : EIATTR_REGCOUNT
	.align		4
.L_86:
        /*01c8*/ 	.byte	0x04, 0x2f
        /*01ca*/ 	.short	(.L_88 - .L_87)
	.align		4
.L_87:
        /*01cc*/ 	.word	index@(_ZN7cutlass13device_kernelIN5flash11enable_sm90INS1_16FlashAttnFwdSm90INS1_25CollectiveMainloopFwdSm90ILi2EN4cute5tupleIJNS5_1CILi1EEES8_S8_EEENS6_IJNS7_ILi128EEENS7_ILi160EEESA_EEELi128ENS_12float_e4m3_tEfNS_4arch4Sm90ELb1ELb0ELb0ELb1ELb1ELb0ELb0ELb1ELb1ELb1ELb0ELb0EEENS1_21CollectiveEpilogueFwdINS6_IJSA_SA_SB_EEES9_NS_10bfloat16_tESF_Li256ELb1ELb1ELb0ELb1EEENS1_36VarlenDynamicPersistentTileSchedulerILi128ELi160ELi256ELi128ELb0ELb1ELb1ELb1ELb1ELb1EEEEEEEEEvNT_6ParamsE)
        /*01d0*/ 	.word	0x00000004


	//----- nvinfo : EIATTR_FRAME_SIZE
	.align		4
.L_88:
        /*01d4*/ 	.byte	0x04, 0x11
        /*01d6*/ 	.short	(.L_90 - .L_89)
	.align		4
.L_89:
        /*01d8*/ 	.word	index@(_ZN7cutlass13device_kernelIN5flash11enable_sm90INS1_16FlashAttnFwdSm90INS1_25CollectiveMainloopFwdSm90ILi2EN4cute5tupleIJNS5_1CILi1EEES8_S8_EEENS6_IJNS7_ILi128EEENS7_ILi160EEESA_EEELi128ENS_12float_e4m3_tEfNS_4arch4Sm90ELb1ELb0ELb0ELb1ELb1ELb0ELb0ELb1ELb1ELb1ELb0ELb0EEENS1_21CollectiveEpilogueFwdINS6_IJSA_SA_SB_EEES9_NS_10bfloat16_tESF_Li256ELb1ELb1ELb0ELb1EEENS1_36VarlenDynamicPersistentTileSchedulerILi128ELi160ELi256ELi128ELb0ELb1ELb1ELb1ELb1ELb1EEEEEEEEEvNT_6ParamsE)
        /*01dc*/ 	.word	0x00000000


	//----- nvinfo : EIATTR_REGCOUNT
	.align		4
.L_90:
        /*01e0*/ 	.byte	0x04, 0x2f
        /*01e2*/ 	.short	(.L_92 - .L_91)
	.align		4
.L_91:
        /*01e4*/ 	.word	index@(_ZN7cutlass13device_kernelIN5flash11enable_sm90INS1_16FlashAttnFwdSm90INS1_25CollectiveMainloopFwdSm90ILi2EN4cute5tupleIJNS5_1CILi1EEES8_S8_EEENS6_IJNS7_ILi128EEENS7_ILi160EEESA_EEELi128ENS_12float_e4m3_tEfNS_4arch4Sm90ELb1ELb0ELb0ELb0ELb1ELb0ELb0ELb1ELb1ELb1ELb0ELb0EEENS1_21CollectiveEpilogueFwdINS6_IJSA_SA_SB_EEES9_NS_10bfloat16_tESF_Li256ELb0ELb1ELb0ELb1EEENS1_30DynamicPersistentTileSchedulerILi256ELi128ELb0ELb1ELb1EEEEEEEEEvNT_6ParamsE)
        /*01e8*/ 	.word	0x00000004


	//----- nvinfo : EIATTR_FRAME_SIZE
	.align		4
.L_92:
        /*01ec*/ 	.byte	0x04, 0x11
        /*01ee*/ 	.short	(.L_94 - .L_93)
	.align		4
.L_93:
        /*01f0*/ 	.word	index@(_ZN7cutlass13device_kernelIN5flash11enable_sm90INS1_16FlashAttnFwdSm90INS1_25CollectiveMainloopFwdSm90ILi2EN4cute5tupleIJNS5_1CILi1EEES8_S8_EEENS6_IJNS7_ILi128EEENS7_ILi160EEESA_EEELi128ENS_12float_e4m3_tEfNS_4arch4Sm90ELb1ELb0ELb0ELb0ELb1ELb0ELb0ELb1ELb1ELb1ELb0ELb0EEENS1_21CollectiveEpilogueFwdINS6_IJSA_SA_SB_EEES9_NS_10bfloat16_tESF_Li256ELb0ELb1ELb0ELb1EEENS1_30DynamicPersistentTileSchedulerILi256ELi128ELb0ELb1ELb1EEEEEEEEEvNT_6ParamsE)
        /*01f4*/ 	.word	0x00000000


	//----- nvinfo : EIATTR_REGCOUNT
	.align		4
.L_94:
        /*01f8*/ 	.byte	0x04, 0x2f
        /*01fa*/ 	.short	(.L_96 - .L_95)
	.align		4
.L_95:
        /*01fc*/ 	.word	index@(_ZN7cutlass13device_kernelIN5flash11enable_sm90INS1_16FlashAttnFwdSm90INS1_25CollectiveMainloopFwdSm90ILi2EN4cute5tupleIJNS5_1CILi1EEES8_S8_EEENS6_IJNS7_ILi128EEENS7_ILi160EEESA_EEELi128ENS_12float_e4m3_tEfNS_4arch4Sm90ELb0ELb1ELb0ELb1ELb1ELb1ELb0ELb1ELb1ELb1ELb0ELb0EEENS1_21CollectiveEpilogueFwdINS6_IJSA_SA_SB_EEES9_NS_10bfloat16_tESF_Li256ELb1ELb1ELb0ELb1EEENS1_36VarlenDynamicPersistentTileSchedulerILi128ELi160ELi256ELi128ELb0ELb1ELb1ELb1ELb0ELb1EEEEEEEEEvNT_6ParamsE)
        /*0200*/ 	.word	0x00000004


	//----- nvinfo : EIATTR_FRAME_SIZE
	.align		4
.L_96:
        /*0204*/ 	.byte	0x04, 0x11
        /*0206*/ 	.short	(.L_98 - .L_97)
	.align		4
.L_97:
        /*0208*/ 	.word	index@(_ZN7cutlass13device_kernelIN5flash11enable_sm90INS1_16FlashAttnFwdSm90INS1_25CollectiveMainloopFwdSm90ILi2EN4cute5tupleIJNS5_1CILi1EEES8_S8_EEENS6_IJNS7_ILi128EEENS7_ILi160EEESA_EEELi128ENS_12float_e4m3_tEfNS_4arch4Sm90ELb0ELb1ELb0ELb1ELb1ELb1ELb0ELb1ELb1ELb1ELb0ELb0EEENS1_21CollectiveEpilogueFwdINS6_IJSA_SA_SB_EEES9_NS_10bfloat16_tESF_Li256ELb1ELb1ELb0ELb1EEENS1_36VarlenDynamicPersistentTileSchedulerILi128ELi160ELi256ELi128ELb0ELb1ELb1ELb1ELb0ELb1EEEEEEEEEvNT_6ParamsE)
        /*020c*/ 	.word	0x00000000


	//----- nvinfo : EIATTR_REGCOUNT
	.align		4
.L_98:
        /*0210*/ 	.byte	0x04, 0x2f
        /*0212*/ 	.short	(.L_100 - .L_99)
	.align		4
.L_99:
        /*0214*/ 	.word	index@(_ZN7cutlass13device_kernelIN5flash11enable_sm90INS1_16FlashAttnFwdSm90INS1_25CollectiveMainloopFwdSm90ILi2EN4cute5tupleIJNS5_1CILi1EEES8_S8_EEENS6_IJNS7_ILi128EEENS7_ILi160EEESA_EEELi128ENS_12float_e4m3_tEfNS_4arch4Sm90ELb0ELb1ELb0ELb1ELb1ELb0ELb0ELb1ELb1ELb1ELb0ELb0EEENS1_21CollectiveEpilogueFwdINS6_IJSA_SA_SB_EEES9_NS_10bfloat16_tESF_Li256ELb1ELb1ELb0ELb1EEENS1_36VarlenDynamicPersistentTileSchedulerILi128ELi160ELi256ELi128ELb0ELb1ELb1ELb1ELb0ELb1EEEEEEEEEvNT_6ParamsE)
        /*0218*/ 	.word	0x00000004


	//----- nvinfo : EIATTR_FRAME_SIZE
	.align		4
.L_100:
        /*021c*/ 	.byte	0x04, 0x11
        /*021e*/ 	.short	(.L_102 - .L_101)
	.align		4
.L_101:
        /*0220*/ 	.word	index@(_ZN7cutlass13device_kernelIN5flash11enable_sm90INS1_16FlashAttnFwdSm90INS1_25CollectiveMainloopFwdSm90ILi2EN4cute5tupleIJNS5_1CILi1EEES8_S8_EEENS6_IJNS7_ILi128EEENS7_ILi160EEESA_EEELi128ENS_12float_e4m3_tEfNS_4arch4Sm90ELb0ELb1ELb0ELb1ELb1ELb0ELb0ELb1ELb1ELb1ELb0ELb0EEENS1_21CollectiveEpilogueFwdINS6_IJSA_SA_SB_EEES9_NS_10bfloat16_tESF_Li256ELb1ELb1ELb0ELb1EEENS1_36VarlenDynamicPersistentTileSchedulerILi128ELi160ELi256ELi128ELb0ELb1ELb1ELb1ELb0ELb1EEEEEEEEEvNT_6ParamsE)
        /*0224*/ 	.word	0x00000000


	//----- nvinfo : EIATTR_REGCOUNT
	.align		4
.L_102:
        /*0228*/ 	.byte	0x04, 0x2f
        /*022a*/ 	.short	(.L_104 - .L_103)
	.align		4
.L_103:
        /*022c*/ 	.word	index@(_ZN7cutlass13device_kernelIN5flash11enable_sm90INS1_16FlashAttnFwdSm90INS1_25CollectiveMainloopFwdSm90ILi2EN4cute5tupleIJNS5_1CILi1EEES8_S8_EEENS6_IJNS7_ILi128EEENS7_ILi160EEESA_EEELi128ENS_12float_e4m3_tEfNS_4arch4Sm90ELb0ELb1ELb0ELb0ELb1ELb0ELb0ELb1ELb1ELb1ELb0ELb0EEENS1_21CollectiveEpilogueFwdINS6_IJSA_SA_SB_EEES9_NS_10bfloat16_tESF_Li256ELb0ELb1ELb0ELb1EEENS1_30DynamicPersistentTileSchedulerILi256ELi128ELb0ELb1ELb1EEEEEEEEEvNT_6ParamsE)
        /*0230*/ 	.word	0x00000004


	//----- nvinfo : EIATTR_FRAME_SIZE
	.align		4
.L_104:
        /*0234*/ 	.byte	0x04, 0x11
        /*0236*/ 	.short	(.L_106 - .L_105)
	.align		4
.L_105:
        /*0238*/ 	.word	index@(_ZN7cutlass13device_kernelIN5flash11enable_sm90INS1_16FlashAttnFwdSm90INS1_25CollectiveMainloopFwdSm90ILi2EN4cute5tupleIJNS5_1CILi1EEES8_S8_EEENS6_IJNS7_ILi128EEENS7_ILi160EEESA_EEELi128ENS_12float_e4m3_tEfNS_4arch4Sm90ELb0ELb1ELb0ELb0ELb1ELb0ELb0ELb1ELb1ELb1ELb0ELb0EEENS1_21CollectiveEpilogueFwdINS6_IJSA_SA_SB_EEES9_NS_10bfloat16_tESF_Li256ELb0ELb1ELb0ELb1EEENS1_30DynamicPersistentTileSchedulerILi256ELi128ELb0ELb1ELb1EEEEEEEEEvNT_6ParamsE)
        /*023c*/ 	.word	0x00000000


	//----- nvinfo : EIATTR_REGCOUNT
	.align		4
.L_106:
        /*0240*/ 	.byte	0x04, 0x2f
        /*0242*/ 	.short	(.L_108 - .L_107)
	.align		4
.L_107:
        /*0244*/ 	.word	index@(_ZN7cutlass13device_kernelIN5flash11enable_sm90INS1_16FlashAttnFwdSm90INS1_25CollectiveMainloopFwdSm90ILi2EN4cute5tupleIJNS5_1CILi1EEES8_S8_EEENS6_IJNS7_ILi128EEENS7_ILi160EEESA_EEELi128ENS_12float_e4m3_tEfNS_4arch4Sm90ELb0ELb0ELb0ELb1ELb1ELb1ELb0ELb1ELb1ELb1ELb0ELb0EEENS1_21CollectiveEpilogueFwdINS6_IJSA_SA_SB_EEES9_NS_10bfloat16_tESF_Li256ELb1ELb1ELb0ELb1EEENS1_36VarlenDynamicPersistentTileSchedulerILi128ELi160ELi256ELi128ELb0ELb1ELb1ELb0ELb1ELb1EEEEEEEEEvNT_6ParamsE)
        /*0248*/ 	.word	0x00000004


	//----- nvinfo : EIATTR_FRAME_SIZE
	.align		4
.L_108:
        /*024c*/ 	.byte	0x04, 0x11
        /*024e*/ 	.short	(.L_110 - .L_109)
	.align		4
.L_109:
        /*0250*/ 	.word	index@(_ZN7cutlass13device_kernelIN5flash11enable_sm90INS1_16FlashAttnFwdSm90INS1_25CollectiveMainloopFwdSm90ILi2EN4cute5tupleIJNS5_1CILi1EEES8_S8_EEENS6_IJNS7_ILi128EEENS7_ILi160EEESA_EEELi128ENS_12float_e4m3_tEfNS_4arch4Sm90ELb0ELb0ELb0ELb1ELb1ELb1ELb0ELb1ELb1ELb1ELb0ELb0EEENS1_21CollectiveEpilogueFwdINS6_IJSA_SA_SB_EEES9_NS_10bfloat16_tESF_Li256ELb1ELb1ELb0ELb1EEENS1_36VarlenDynamicPersistentTileSchedulerILi128ELi160ELi256ELi128ELb0ELb1ELb1ELb0ELb1ELb1EEEEEEEEEvNT_6ParamsE)
        /*0254*/ 	.word	0x00000000


	//----- nvinfo : EIATTR_REGCOUNT
	.align		4
.L_110:
        /*0258*/ 	.byte	0x04, 0x2f
        /*025a*/ 	.short	(.L_112 - .L_111)
	.align		4
.L_111:
        /*025c*/ 	.word	index@(_ZN7cutlass13device_kernelIN5flash11enable_sm90INS1_16FlashAttnFwdSm90INS1_25CollectiveMainloopFwdSm90ILi2EN4cute5tupleIJNS5_1CILi1EEES8_S8_EEENS6_IJNS7_ILi128EEENS7_ILi160EEESA_EEELi128ENS_12float_e4m3_tEfNS_4arch4Sm90ELb0ELb0ELb0ELb1ELb1ELb0ELb0ELb1ELb1ELb1ELb0ELb0EEENS1_21CollectiveEpilogueFwdINS6_IJSA_SA_SB_EEES9_NS_10bfloat16_tESF_Li256ELb1ELb1ELb0ELb1EEENS1_36VarlenDynamicPersistentTileSchedulerILi128ELi160ELi256ELi128ELb0ELb1ELb1ELb0ELb1ELb1EEEEEEEEEvNT_6ParamsE)
        /*0260*/ 	.word	0x00000004


	//----- nvinfo : EIATTR_FRAME_SIZE
	.align		4
.L_112:
        /*0264*/ 	.byte	0x04, 0x11
        /*0266*/ 	.short	(.L_114 - .L_113)
	.align		4
.L_113:
        /*0268*/ 	.word	index@(_ZN7cutlass13device_kernelIN5flash11enable_sm90INS1_16FlashAttnFwdSm90INS1_25CollectiveMainloopFwdSm90ILi2EN4cute5tupleIJNS5_1CILi1EEES8_S8_EEENS6_IJNS7_ILi128EEENS7_ILi160EEESA_EEELi128ENS_12float_e4m3_tEfNS_4arch4Sm90ELb0ELb0ELb0ELb1ELb1ELb0ELb0ELb1ELb1ELb1ELb0ELb0EEENS1_21CollectiveEpilogueFwdINS6_IJSA_SA_SB_EEES9_NS_10bfloat16_tESF_Li256ELb1ELb1ELb0ELb1EEENS1_36VarlenDynamicPersistentTileSchedulerILi128ELi160ELi256ELi128ELb0ELb1ELb1ELb0ELb1ELb1EEEEEEEEEvNT_6ParamsE)
        /*026c*/ 	.word	0x00000000


	//----- nvinfo : EIATTR_REGCOUNT
	.align		4
.L_114:
        /*0270*/ 	.byte	0x04, 0x2f
        /*0272*/ 	.short	(.L_116 - .L_115)
	.align		4
.L_115:
        /*0274*/ 	.word	index@(_ZN7cutlass13device_kernelIN5flash11enable_sm90INS1_16FlashAttnFwdSm90INS1_25CollectiveMainloopFwdSm90ILi2EN4cute5tupleIJNS5_1CILi1EEES8_S8_EEENS6_IJNS7_ILi128EEENS7_ILi160EEESA_EEELi128ENS_12float_e4m3_tEfNS_4arch4Sm90ELb0ELb0ELb0ELb0ELb1ELb0ELb0ELb1ELb1ELb1ELb0ELb0EEENS1_21CollectiveEpilogueFwdINS6_IJSA_SA_SB_EEES9_NS_10bfloat16_tESF_Li256ELb0ELb1ELb0ELb1EEENS1_29StaticPersistentTileSchedulerILb0EEEEEEEEEvNT_6ParamsE)
        /*0278*/ 	.word	0x00000004


	//----- nvinfo : EIATTR_FRAME_SIZE
	.align		4
.L_116:
        /*027c*/ 	.byte	0x04, 0x11
        /*027e*/ 	.short	(.L_118 - .L_117)
	.align		4
.L_117:
        /*0280*/ 	.word	index@(_ZN7cutlass13device_kernelIN5flash11enable_sm90INS1_16FlashAttnFwdSm90INS1_25CollectiveMainloopFwdSm90ILi2EN4cute5tupleIJNS5_1CILi1EEES8_S8_EEENS6_IJNS7_ILi128EEENS7_ILi160EEESA_EEELi128ENS_12float_e4m3_tEfNS_4arch4Sm90ELb0ELb0ELb0ELb0ELb1ELb0ELb0ELb1ELb1ELb1ELb0ELb0EEENS1_21CollectiveEpilogueFwdINS6_IJSA_SA_SB_EEES9_NS_10bfloat16_tESF_Li256ELb0ELb1ELb0ELb1EEENS1_29StaticPersistentTileSchedulerILb0EEEEEEEEEvNT_6ParamsE)
        /*0284*/ 	.word	0x00000000


	//----- nvinfo : EIATTR_REGCOUNT
	.align		4
.L_118:
        /*0288*/ 	.byte	0x04, 0x2f
        /*028a*/ 	.short	(.L_120 - .L_119)
	.align		4
.L_119:
        /*028c*/ 	.word	index@(_ZN7cutlass13device_kernelIN5flash11enable_sm90INS1_16FlashAttnFwdSm90INS1_25CollectiveMainloopFwdSm90ILi2EN4cute5tupleIJNS5_1CILi1EEES8_S8_EEENS6_IJNS7_ILi128EEENS7_ILi160EEENS7_ILi192EEEEEELi192ENS_12float_e4m3_tEfNS_4arch4Sm90ELb1ELb0ELb0ELb1ELb1ELb1ELb0ELb1ELb1ELb1ELb0ELb0EEENS1_21CollectiveEpilogueFwdINS6_IJSA_SC_SB_EEES9_NS_10bfloat16_tESG_Li256ELb1ELb1ELb0ELb1EEENS1_36VarlenDynamicPersistentTileSchedulerILi128ELi160ELi256ELi128ELb0ELb1ELb1ELb1ELb1ELb1EEEEEEEEEvNT_6ParamsE)
        /*0290*/ 	.word	0x00000004


	//----- nvinfo : EIATTR_FRAME_SIZE
	.align		4
.L_120:
        /*0294*/ 	.byte	0x04, 0x11
        /*0296*/ 	.short	(.L_122 - .L_121)
	.align		4
.L_121:
        /*0298*/ 	.word	index@(_ZN7cutlass13device_kernelIN5flash11enable_sm90INS1_16FlashAttnFwdSm90INS1_25CollectiveMainloopFwdSm90ILi2EN4cute5tupleIJNS5_1CILi1EEES8_S8_EEENS6_IJNS7_ILi128EEENS7_ILi160EEENS7_ILi192EEEEEELi192ENS_12float_e4m3_tEfNS_4arch4Sm90ELb1ELb0ELb0ELb1ELb1ELb1ELb0ELb1ELb1ELb1ELb0ELb0EEENS1_21CollectiveEpilogueFwdINS6_IJSA_SC_SB_EEES9_NS_10bfloat16_tESG_Li256ELb1ELb1ELb0ELb1EEENS1_36VarlenDynamicPersistentTileSchedulerILi128ELi160ELi256ELi128ELb0ELb1ELb1ELb1ELb1ELb1EEEEEEEEEvNT_6ParamsE)
        /*029c*/ 	.word	0x00000000


	//----- nvinfo : EIATTR_REGCOUNT
	.align		4
.L_122:
        /*02a0*/ 	.byte	0x04, 0x2f
        /*02a2*/ 	.short	(.L_124 - .L_123)
	.align		4
.L_123:
        /*02a4*/ 	.word	index@(_ZN7cutlass13device_kernelIN5flash11enable_sm90INS1_16FlashAttnFwdSm90INS1_25CollectiveMainloopFwdSm90ILi2EN4cute5tupleIJNS5_1CILi1EEES8_S8_EEENS6_IJNS7_ILi128EEENS7_ILi160EEENS7_ILi192EEEEEELi192ENS_12float_e4m3_tEfNS_4arch4Sm90ELb1ELb0ELb0ELb1ELb1ELb0ELb0ELb1ELb1ELb1ELb0ELb0EEENS1_21CollectiveEpilogueFwdINS6_IJSA_SC_SB_EEES9_NS_10bfloat16_tESG_Li256ELb1ELb1ELb0ELb1EEENS1_36VarlenDynamicPersistentTileSchedulerILi128ELi160ELi256ELi128ELb0ELb1ELb1ELb1ELb1ELb1EEEEEEEEEvNT_6ParamsE)
        /*02a8*/ 	.word	0x00000004


	//----- nvinfo : EIATTR_FRAME_SIZE
	.align		4
.L_124:
        /*02ac*/ 	.byte	0x04, 0x11
        /*02ae*/ 	.short	(.L_126 - .L_125)
	.align		4
.L_125:
        /*02b0*/ 	.word	index@(_ZN7cutlass13device_kernelIN5flash11enable_sm90INS1_16FlashAttnFwdSm90INS1_25CollectiveMainloopFwdSm90ILi2EN4cute5tupleIJNS5_1CILi1EEES8_S8_EEENS6_IJNS7_ILi128EEENS7_ILi160EEENS7_ILi192EEEEEELi192ENS_12float_e4m3_tEfNS_4arch4Sm90ELb1ELb0ELb0ELb1ELb1ELb0ELb0ELb1ELb1ELb1ELb0ELb0EEENS1_21CollectiveEpilogueFwdINS6_IJSA_SC_SB_EEES9_NS_10bfloat16_tESG_Li256ELb1ELb1ELb0ELb1EEENS1_36VarlenDynamicPersistentTileSchedulerILi128ELi160ELi256ELi128ELb0ELb1ELb1ELb1ELb1ELb1EEEEEEEEEvNT_6ParamsE)
        /*02b4*/ 	.word	0x00000000


	//----- nvinfo : EIATTR_REGCOUNT
	.align		4
.L_126:
        /*02b8*/ 	.byte	0x04, 0x2f
        /*02ba*/ 	.short	(.L_128 - .L_127)
	.align		4
.L_127:
        /*02bc*/ 	.word	index@(_ZN7cutlass13device_kernelIN5flash11enable_sm90INS1_16FlashAttnFwdSm90INS1_25CollectiveMainloopFwdSm90ILi2EN4cute5tupleIJNS5_1CILi1EEES8_S8_EEENS6_IJNS7_ILi128EEENS7_ILi160EEENS7_ILi192EEEEEELi192ENS_12float_e4m3_tEfNS_4arch4Sm90ELb1ELb0ELb0ELb0ELb1ELb0ELb0ELb1ELb1ELb1ELb0ELb0EEENS1_21CollectiveEpilogueFwdINS6_IJSA_SC_SB_EEES9_NS_10bfloat16_tESG_Li256ELb0ELb1ELb0ELb1EEENS1_30DynamicPersistentTileSchedulerILi256ELi128ELb0ELb1ELb1EEEEEEEEEvNT_6ParamsE)
        /*02c0*/ 	.word	0x00000004


	//----- nvinfo : EIATTR_FRAME_SIZE
	.align		4
.L_128:
        /*02c4*/ 	.byte	0x04, 0x11
        /*02c6*/ 	.short	(.L_130 - .L_129)
	.align		4
.L_129:
        /*02c8*/ 	.word	index@(_ZN7cutlass13device_kernelIN5flash11enable_sm90INS1_16FlashAttnFwdSm90INS1_25CollectiveMainloopFwdSm90ILi2EN4cute5tupleIJNS5_1CILi1EEES8_S8_EEENS6_IJNS7_ILi128EEENS7_ILi160EEENS7_ILi192EEEEEELi192ENS_12float_e4m3_tEfNS_4arch4Sm90ELb1ELb0ELb0ELb0ELb1ELb0ELb0ELb1ELb1ELb1ELb0ELb0EEENS1_21CollectiveEpilogueFwdINS6_IJSA_SC_SB_EEES9_NS_10bfloat16_tESG_Li256ELb0ELb1ELb0ELb1EEENS1_30DynamicPersistentTileSchedulerILi256ELi128ELb0ELb1ELb1EEEEEEEEEvNT_6ParamsE)
        /*02cc*/ 	.word	0x00000000


	//----- nvinfo : EIATTR_REGCOUNT
	.align		4
.L_130:
        /*02d0*/ 	.byte	0x04, 0x2f
        /*02d2*/ 	.short	(.L_132 - .L_131)
	.align		4
.L_131:
        /*02d4*/ 	.word	index@(_ZN7cutlass13device_kernelIN5flash11enable_sm90INS1_16FlashAttnFwdSm90INS1_25CollectiveMainloopFwdSm90ILi2EN4cute5tupleIJNS5_1CILi1EEES8_S8_EEENS6_IJNS7_ILi128EEESA_NS7_ILi192EEEEEELi192ENS_12float_e4m3_tEfNS_4arch4Sm90ELb0ELb1ELb0ELb1ELb1ELb1ELb0ELb1ELb1ELb1ELb0ELb0EEENS1_21CollectiveEpilogueFwdINS6_IJSA_SB_SA_EEES9_NS_10bfloat16_tESF_Li256ELb1ELb1ELb0ELb1EEENS1_36VarlenDynamicPersistentTileSchedulerILi128ELi128ELi256ELi128ELb0ELb1ELb1ELb1ELb0ELb1EEEEEEEEEvNT_6ParamsE)
        /*02d8*/ 	.word	0x00000004


	//----- nvinfo : EIATTR_FRAME_SIZE
	.align		4
.L_132:
        /*02dc*/ 	.byte	0x04, 0x11
        /*02de*/ 	.short	(.L_134 - .L_133)
	.align		4
.L_133:
        /*02e0*/ 	.word	index@(_ZN7cutlass13device_kernelIN5flash11enable_sm90INS1_16FlashAttnFwdSm90INS1_25CollectiveMainloopFwdSm90ILi2EN4cute5tupleIJNS5_1CILi1EEES8_S8_EEENS6_IJNS7_ILi128EEESA_NS7_ILi192EEEEEELi192ENS_12float_e4m3_tEfNS_4arch4Sm90ELb0ELb1ELb0ELb1ELb1ELb1ELb0ELb1ELb1ELb1ELb0ELb0EEENS1_21CollectiveEpilogueFwdINS6_IJSA_SB_SA_EEES9_NS_10bfloat16_tESF_Li256ELb1ELb1ELb0ELb1EEENS1_36VarlenDynamicPersistentTileSchedulerILi128ELi128ELi256ELi128ELb0ELb1ELb1ELb1ELb0ELb1EEEEEEEEEvNT_6ParamsE)
        /*02e4*/ 	.word	0x00000000


	//----- nvinfo : EIATTR_REGCOUNT
	.align		4
.L_134:
        /*02e8*/ 	.byte	0x04, 0x2f
        /*02ea*/ 	.short	(.L_136 - .L_135)
	.align		4
.L_135:
        /*02ec*/ 	.word	index@(_ZN7cutlass13device_kernelIN5flash11enable_sm90INS1_16FlashAttnFwdSm90INS1_25CollectiveMainloopFwdSm90ILi2EN4cute5tupleIJNS5_1CILi1EEES8_S8_EEENS6_IJNS7_ILi128EEESA_NS7_ILi192EEEEEELi192ENS_12float_e4m3_tEfNS_4arch4Sm90ELb0ELb1ELb0ELb1ELb1ELb0ELb0ELb1ELb1ELb1ELb0ELb0EEENS1_21CollectiveEpilogueFwdINS6_IJSA_SB_SA_EEES9_NS_10bfloat16_tESF_Li256ELb1ELb1ELb0ELb1EEENS1_36VarlenDynamicPersistentTileSchedulerILi128ELi128ELi256ELi128ELb0ELb1ELb1ELb1ELb0ELb1EEEEEEEEEvNT_6ParamsE)
        /*02f0*/ 	.word	0x00000004


	//----- nvinfo : EIATTR_FRAME_SIZE
	.align		4
.L_136:
        /*02f4*/ 	.byte	0x04, 0x11
        /*02f6*/ 	.short	(.L_138 - .L_137)
	.align		4
.L_137:
        /*02f8*/ 	.word	index@(_ZN7cutlass13device_kernelIN5flash11enable_sm90INS1_16FlashAttnFwdSm90INS1_25CollectiveMainloopFwdSm90ILi2EN4cute5tupleIJNS5_1CILi1EEES8_S8_EEENS6_IJNS7_ILi128EEESA_NS7_ILi192EEEEEELi192ENS_12float_e4m3_tEfNS_4arch4Sm90ELb0ELb1ELb0ELb1ELb1ELb0ELb0ELb1ELb1ELb1ELb0ELb0EEENS1_21CollectiveEpilogueFwdINS6_IJSA_SB_SA_EEES9_NS_10bfloat16_tESF_Li256ELb1ELb1ELb0ELb1EEENS1_36VarlenDynamicPersistentTileSchedulerILi128ELi128ELi256ELi128ELb0ELb1ELb1ELb1ELb0ELb1EEEEEEEEEvNT_6ParamsE)
        /*02fc*/ 	.word	0x00000000


	//----- nvinfo : EIATTR_REGCOUNT
	.align		4
.L_138:
        /*0300*/ 	.byte	0x04, 0x2f
        /*0302*/ 	.short	(.L_140 - .L_139)
	.align		4
.L_139:
        /*0304*/ 	.word	index@(_ZN7cutlass13device_kernelIN5flash11enable_sm90INS1_16FlashAttnFwdSm90INS1_25CollectiveMainloopFwdSm90ILi2EN4cute5tupleIJNS5_1CILi1EEES8_S8_EEENS6_IJNS7_ILi128EEESA_NS7_ILi192EEEEEELi192ENS_12float_e4m3_tEfNS_4arch4Sm90ELb0ELb1ELb0ELb0ELb1ELb0ELb0ELb1ELb1ELb1ELb0ELb0EEENS1_21CollectiveEpilogueFwdINS6_IJSA_SB_SA_EEES9_NS_10bfloat16_tESF_Li256ELb0ELb1ELb0ELb1EEENS1_30DynamicPersistentTileSchedulerILi256ELi128ELb0ELb1ELb1EEEEEEEEEvNT_6ParamsE)
        /*0308*/ 	.word	0x00000004


	//----- nvinfo : EIATTR_FRAME_SIZE
	.align		4
.L_140:
        /*030c*/ 	.byte	0x04, 0x11
        /*030e*/ 	.short	(.L_142 - .L_141)
	.align		4
.L_141:
        /*0310*/ 	.word	index@(_ZN7cutlass13device_kernelIN5flash11enable_sm90INS1_16FlashAttnFwdSm90INS1_25CollectiveMainloopFwdSm90ILi2EN4cute5tupleIJNS5_1CILi1EEES8_S8_EEENS6_IJNS7_ILi128EEESA_NS7_ILi192EEEEEELi192ENS_12float_e4m3_tEfNS_4arch4Sm90ELb0ELb1ELb0ELb0ELb1ELb0ELb0ELb1ELb1ELb1ELb0ELb0EEENS1_21CollectiveEpilogueFwdINS6_IJSA_SB_SA_EEES9_NS_10bfloat16_tESF_Li256ELb0ELb1ELb0ELb1EEENS1_30DynamicPersistentTileSchedulerILi256ELi128ELb0ELb1ELb1EEEEEEEEEvNT_6ParamsE)
        /*0314*/ 	.word	0x00000000


	//----- nvinfo : EIATTR_REGCOUNT
	.align		4
.L_142:
        /*0318*/ 	.byte	0x04, 0x2f
        /*031a*/ 	.short	(.L_144 - .L_143)
	.align		4
.L_143:
        /*031c*/ 	.word	index@(_ZN7cutlass13device_kernelIN5flash11enable_sm90INS1_16FlashAttnFwdSm90INS1_25CollectiveMainloopFwdSm90ILi2EN4cute5tupleIJNS5_1CILi1EEES8_S8_EEENS6_IJNS7_ILi128EEENS7_ILi160EEENS7_ILi192EEEEEELi192ENS_12float_e4m3_tEfNS_4arch4Sm90ELb0ELb0ELb0ELb1ELb1ELb1ELb0ELb1ELb1ELb1ELb0ELb0EEENS1_21CollectiveEpilogueFwdINS6_IJSA_SC_SB_EEES9_NS_10bfloat16_tESG_Li256ELb1ELb1ELb0ELb1EEENS1_36VarlenDynamicPersistentTileSchedulerILi128ELi160ELi256ELi128ELb0ELb1ELb1ELb0ELb1ELb1EEEEEEEEEvNT_6ParamsE)
        /*0320*/ 	.word	0x00000004


	//----- nvinfo : EIATTR_FRAME_SIZE
	.align		4
.L_144:
        /*0324*/ 	.byte	0x04, 0x11
        /*0326*/ 	.short	(.L_146 - .L_145)
	.align		4
.L_145:
        /*0328*/ 	.word	index@(_ZN7cutlass13device_kernelIN5flash11enable_sm90INS1_16FlashAttnFwdSm90INS1_25CollectiveMainloopFwdSm90ILi2EN4cute5tupleIJNS5_1CILi1EEES8_S8_EEENS6_IJNS7_ILi128EEENS7_ILi160EEENS7_ILi192EEEEEELi192ENS_12float_e4m3_tEfNS_4arch4Sm90ELb0ELb0ELb0ELb1ELb1ELb1ELb0ELb1ELb1ELb1ELb0ELb0EEENS1_21CollectiveEpilogueFwdINS6_IJSA_SC_SB_EEES9_NS_10bfloat16_tESG_Li256ELb1ELb1ELb0ELb1EEENS1_36VarlenDynamicPersistentTileSchedulerILi128ELi160ELi256ELi128ELb0ELb1ELb1ELb0ELb1ELb1EEEEEEEEEvNT_6ParamsE)
        /*032c*/ 	.word	0x00000000


	//----- nvinfo : EIATTR_REGCOUNT
	.align		4
.L_146:
        /*0330*/ 	.byte	0x04, 0x2f
        /*0332*/ 	.short	(.L_148 - .L_147)
	.align		4
.L_147:
        /*0334*/ 	.word	index@(_ZN7cutlass13device_kernelIN5flash11enable_sm90INS1_16FlashAttnFwdSm90INS1_25CollectiveMainloopFwdSm90ILi2EN4cute5tupleIJNS5_1CILi1EEES8_S8_EEENS6_IJNS7_ILi128EEENS7_ILi160EEENS7_ILi192EEEEEELi192ENS_12float_e4m3_tEfNS_4arch4Sm90ELb0ELb0ELb0ELb1ELb1ELb0ELb0ELb1ELb1ELb1ELb0ELb0EEENS1_21CollectiveEpilogueFwdINS6_IJSA_SC_SB_EEES9_NS_10bfloat16_tESG_Li256ELb1ELb1ELb0ELb1EEENS1_36VarlenDynamicPersistentTileSchedulerILi128ELi160ELi256ELi128ELb0ELb1ELb1ELb0ELb1ELb1EEEEEEEEEvNT_6ParamsE)
        /*0338*/ 	.word	0x00000004


	//----- nvinfo : EIATTR_FRAME_SIZE
	.align		4
.L_148:
        /*033c*/ 	.byte	0x04, 0x11
        /*033e*/ 	.short	(.L_150 - .L_149)
	.align		4
.L_149:
        /*0340*/ 	.word	index@(_ZN7cutlass13device_kernelIN5flash11enable_sm90INS1_16FlashAttnFwdSm90INS1_25CollectiveMainloopFwdSm90ILi2EN4cute5tupleIJNS5_1CILi1EEES8_S8_EEENS6_IJNS7_ILi128EEENS7_ILi160EEENS7_ILi192EEEEEELi192ENS_12float_e4m3_tEfNS_4arch4Sm90ELb0ELb0ELb0ELb1ELb1ELb0ELb0ELb1ELb1ELb1ELb0ELb0EEENS1_21CollectiveEpilogueFwdINS6_IJSA_SC_SB_EEES9_NS_10bfloat16_tESG_Li256ELb1ELb1ELb0ELb1EEENS1_36VarlenDynamicPersistentTileSchedulerILi128ELi160ELi256ELi128ELb0ELb1ELb1ELb0ELb1ELb1EEEEEEEEEvNT_6ParamsE)
        /*0344*/ 	.word	0x00000000


	//----- nvinfo : EIATTR_REGCOUNT
	.align		4
.L_150:
        /*0348*/ 	.byte	0x04, 0x2f
        /*034a*/ 	.short	(.L_152 - .L_151)
	.align		4
.L_151:
        /*034c*/ 	.word	index@(_ZN7cutlass13device_kernelIN5flash11enable_sm90INS1_16FlashAttnFwdSm90INS1_25CollectiveMainloopFwdSm90ILi2EN4cute5tupleIJNS5_1CILi1EEES8_S8_EEENS6_IJNS7_ILi128EEENS7_ILi160EEENS7_ILi192EEEEEELi192ENS_12float_e4m3_tEfNS_4arch4Sm90ELb0ELb0ELb0ELb0ELb1ELb0ELb0ELb1ELb1ELb1ELb0ELb0EEENS1_21CollectiveEpilogueFwdINS6_IJSA_SC_SB_EEES9_NS_10bfloat16_tESG_Li256ELb0ELb1ELb0ELb1EEENS1_29StaticPersistentTileSchedulerILb0EEEEEEEEEvNT_6ParamsE)
        /*0350*/ 	.word	0x00000004


	//----- nvinfo : EIATTR_FRAME_SIZE
	.align		4
.L_152:
        /*0354*/ 	.byte	0x04, 0x11
        /*0356*/ 	.short	(.L_154 - .L_153)
	.align		4
.L_153:
        /*0358*/ 	.word	index@(_ZN7cutlass13device_kernelIN5flash11enable_sm90INS1_16FlashAttnFwdSm90INS1_25CollectiveMainloopFwdSm90ILi2EN4cute5tupleIJNS5_1CILi1EEES8_S8_EEENS6_IJNS7_ILi128EEENS7_ILi160EEENS7_ILi192EEEEEELi192ENS_12float_e4m3_tEfNS_4arch4Sm90ELb0ELb0ELb0ELb0ELb1ELb0ELb0ELb1ELb1ELb1ELb0ELb0EEENS1_21CollectiveEpilogueFwdINS6_IJSA_SC_SB_EEES9_NS_10bfloat16_tESG_Li256ELb0ELb1ELb0ELb1EEENS1_29StaticPersistentTileSchedulerILb0EEEEEEEEEvNT_6ParamsE)
        /*035c*/ 	.word	0x00000000


	//----- nvinfo : EIATTR_REGCOUNT
	.align		4
.L_154:
        /*0360*/ 	.byte	0x04, 0x2f
        /*0362*/ 	.short	(.L_156 - .L_155)
	.align		4
.L_155:
        /*0364*/ 	.word	index@(_ZN7cutlass13device_kernelIN5flash11enable_sm90INS1_16FlashAttnFwdSm90INS1_25CollectiveMainloopFwdSm90ILi2EN4cute5tupleIJNS5_1CILi1EEES8_S8_EEENS6_IJNS7_ILi128EEESA_NS7_ILi256EEEEEELi256ENS_12float_e4m3_tEfNS_4arch4Sm90ELb1ELb0ELb0ELb1ELb1ELb1ELb0ELb1ELb0ELb1ELb0ELb0EEENS1_21CollectiveEpilogueFwdINS6_IJSA_SB_SA_EEES9_NS_10bfloat16_tESF_Li256ELb1ELb1ELb0ELb1EEENS1_36VarlenDynamicPersistentTileSchedulerILi128ELi128ELi256ELi128ELb0ELb1ELb1ELb1ELb1ELb1EEEEEEEEEvNT_6ParamsE)
        /*0368*/ 	.word	0x00000004


	//----- nvinfo : EIATTR_FRAME_SIZE
	.align		4
.L_156:
        /*036c*/ 	.byte	0x04, 0x11
        /*036e*/ 	.short	(.L_158 - .L_157)
	.align		4
.L_157:
        /*0370*/ 	.word	index@(_ZN7cutlass13device_kernelIN5flash11enable_sm90INS1_16FlashAttnFwdSm90INS1_25CollectiveMainloopFwdSm90ILi2EN4cute5tupleIJNS5_1CILi1EEES8_S8_EEENS6_IJNS7_ILi128EEESA_NS7_ILi256EEEEEELi256ENS_12float_e4m3_tEfNS_4arch4Sm90ELb1ELb0ELb0ELb1ELb1ELb1ELb0ELb1ELb0ELb1ELb0ELb0EEENS1_21CollectiveEpilogueFwdINS6_IJSA_SB_SA_EEES9_NS_10bfloat16_tESF_Li256ELb1ELb1ELb0ELb1EEENS1_36VarlenDynamicPersistentTileSchedulerILi128ELi128ELi256ELi128ELb0ELb1ELb1ELb1ELb1ELb1EEEEEEEEEvNT_6ParamsE)
        /*0374*/ 	.word	0x00000000


	//----- nvinfo : EIATTR_REGCOUNT
	.align		4
.L_158:
        /*0378*/ 	.byte	0x04, 0x2f
        /*037a*/ 	.short	(.L_160 - .L_159)
	.align		4
.L_159:
        /*037c*/ 	.word	index@(_ZN7cutlass13device_kernelIN5flash11enable_sm90INS1_16FlashAttnFwdSm90INS1_25CollectiveMainloopFwdSm90ILi2EN4cute5tupleIJNS5_1CILi1EEES8_S8_EEENS6_IJNS7_ILi128EEESA_NS7_ILi256EEEEEELi256ENS_12float_e4m3_tEfNS_4arch4Sm90ELb1ELb0ELb0ELb1ELb1ELb0ELb0ELb1ELb0ELb1ELb0ELb0EEENS1_21CollectiveEpilogueFwdINS6_IJSA_SB_SA_EEES9_NS_10bfloat16_tESF_Li256ELb1ELb1ELb0ELb1EEENS1_36VarlenDynamicPersistentTileSchedulerILi128ELi128ELi256ELi128ELb0ELb1ELb1ELb1ELb1ELb1EEEEEEEEEvNT_6ParamsE)
        /*0380*/ 	.word	0x00000004


	//----- nvinfo : EIATTR_FRAME_SIZE
	.align		4
.L_160:
        /*0384*/ 	.byte	0x04, 0x11
        /*0386*/ 	.short	(.L_162 - .L_161)
	.align		4
.L_161:
        /*0388*/ 	.word	index@(_ZN7cutlass13device_kernelIN5flash11enable_sm90INS1_16FlashAttnFwdSm90INS1_25CollectiveMainloopFwdSm90ILi2EN4cute5tupleIJNS5_1CILi1EEES8_S8_EEENS6_IJNS7_ILi128EEESA_NS7_ILi256EEEEEELi256ENS_12float_e4m3_tEfNS_4arch4Sm90ELb1ELb0ELb0ELb1ELb1ELb0ELb0ELb1ELb0ELb1ELb0ELb0EEENS1_21CollectiveEpilogueFwdINS6_IJSA_SB_SA_EEES9_NS_10bfloat16_tESF_Li256ELb1ELb1ELb0ELb1EEENS1_36VarlenDynamicPersistentTileSchedulerILi128ELi128ELi256ELi128ELb0ELb1ELb1ELb1ELb1ELb1EEEEEEEEEvNT_6ParamsE)
        /*038c*/ 	.word	0x00000000


	//----- nvinfo : EIATTR_REGCOUNT
	.align		4
.L_162:
        /*0390*/ 	.byte	0x04, 0x2f
        /*0392*/ 	.short	(.L_164 - .L_163)
	.align		4
.L_163:
        /*0394*/ 	.word	index@(_ZN7cutlass13device_kernelIN5flash11enable_sm90INS1_16FlashAttnFwdSm90INS1_25CollectiveMainloopFwdSm90ILi2EN4cute5tupleIJNS5_1CILi1EEES8_S8_EEENS6_IJNS7_ILi128EEESA_NS7_ILi256EEEEEELi256ENS_12float_e4m3_tEfNS_4arch4Sm90ELb1ELb0ELb0ELb0ELb1ELb0ELb0ELb1ELb0ELb1ELb0ELb0EEENS1_21CollectiveEpilogueFwdINS6_IJSA_SB_SA_EEES9_NS_10bfloat16_tESF_Li256ELb0ELb1ELb0ELb1EEENS1_30DynamicPersistentTileSchedulerILi256ELi128ELb0ELb1ELb1EEEEEEEEEvNT_6ParamsE)
        /*0398*/ 	.word	0x00000004


	//----- nvinfo : EIATTR_FRAME_SIZE
	.align		4
.L_164:
        /*039c*/ 	.byte	0x04, 0x11
        /*039e*/ 	.short	(.L_166 - .L_165)
	.align		4
.L_165:
        /*03a0*/ 	.word	index@(_ZN7cutlass13device_kernelIN5flash11enable_sm90INS1_16FlashAttnFwdSm90INS1_25CollectiveMainloopFwdSm90ILi2EN4cute5tupleIJNS5_1CILi1EEES8_S8_EEENS6_IJNS7_ILi128EEESA_NS7_ILi256EEEEEELi256ENS_12float_e4m3_tEfNS_4arch4Sm90ELb1ELb0ELb0ELb0ELb1ELb0ELb0ELb1ELb0ELb1ELb0ELb0EEENS1_21CollectiveEpilogueFwdINS6_IJSA_SB_SA_EEES9_NS_10bfloat16_tESF_Li256ELb0ELb1ELb0ELb1EEENS1_30DynamicPersistentTileSchedulerILi256ELi128ELb0ELb1ELb1EEEEEEEEEvNT_6ParamsE)
        /*03a4*/ 	.word	0x00000000


	//----- nvinfo : EIATTR_REGCOUNT
	.align		4
.L_166:
        /*03a8*/ 	.byte	0x04, 0x2f
        /*03aa*/ 	.short	(.L_168 - .L_167)
	.align		4
.L_167:
        /*03ac*/ 	.word	index@(_ZN7cutlass13device_kernelIN5flash11enable_sm90INS1_16FlashAttnFwdSm90INS1_25CollectiveMainloopFwdSm90ILi2EN4cute5tupleIJNS5_1CILi1EEES8_S8_EEENS6_IJNS7_ILi128EEENS7_ILi64EEENS7_ILi256EEEEEELi256ENS_12float_e4m3_tEfNS_4arch4Sm90ELb0ELb1ELb0ELb1ELb1ELb1ELb0ELb1ELb0ELb1ELb0ELb0EEENS1_21CollectiveEpilogueFwdINS6_IJSA_SC_SB_EEES9_NS_10bfloat16_tESG_Li256ELb1ELb1ELb0ELb1EEENS1_36VarlenDynamicPersistentTileSchedulerILi128ELi64ELi256ELi128ELb0ELb1ELb1ELb1ELb0ELb1EEEEEEEEEvNT_6ParamsE)
        /*03b0*/ 	.word	0x00000004


	//----- nvinfo : EIATTR_FRAME_SIZE
	.align		4
.L_168:
        /*03b4*/ 	.byte	0x04, 0x11
        /*03b6*/ 	.short	(.L_170 - .L_169)
	.align		4
.L_169:
        /*03b8*/ 	.word	index@(_ZN7cutlass13device_kernelIN5flash11enable_sm90INS1_16FlashAttnFwdSm90INS1_25CollectiveMainloopFwdSm90ILi2EN4cute5tupleIJNS5_1CILi1EEES8_S8_EEENS6_IJNS7_ILi128EEENS7_ILi64EEENS7_ILi256EEEEEELi256ENS_12float_e4m3_tEfNS_4arch4Sm90ELb0ELb1ELb0ELb1ELb1ELb1ELb0ELb1ELb0ELb1ELb0ELb0EEENS1_21CollectiveEpilogueFwdINS6_IJSA_SC_SB_EEES9_NS_10bfloat16_tESG_Li256ELb1ELb1ELb0ELb1EEENS1_36VarlenDynamicPersistentTileSchedulerILi128ELi64ELi256ELi128ELb0ELb1ELb1ELb1ELb0ELb1EEEEEEEEEvNT_6ParamsE)
        /*03bc*/ 	.word	0x00000000


	//----- nvinfo : EIATTR_REGCOUNT
	.align		4
.L_170:
        /*03c0*/ 	.byte	0x04, 0x2f
        /*03c2*/ 	.short	(.L_172 - .L_171)
	.align		4
.L_171:
        /*03c4*/ 	.word	index@(_ZN7cutlass13device_kernelIN5flash11enable_sm90INS1_16FlashAttnFwdSm90INS1_25CollectiveMainloopFwdSm90ILi2EN4cute5tupleIJNS5_1CILi1EEES8_S8_EEENS6_IJNS7_ILi128EEENS7_ILi64EEENS7_ILi256EEEEEELi256ENS_12float_e4m3_tEfNS_4arch4Sm90ELb0ELb1ELb0ELb1ELb1ELb0ELb0ELb1ELb0ELb1ELb0ELb0EEENS1_21CollectiveEpilogueFwdINS6_IJSA_SC_SB_EEES9_NS_10bfloat16_tESG_Li256ELb1ELb1ELb0ELb1EEENS1_36VarlenDynamicPersistentTileSchedulerILi128ELi64ELi256ELi128ELb0ELb1ELb1ELb1ELb0ELb1EEEEEEEEEvNT_6ParamsE)
        /*03c8*/ 	.word	0x00000004


	//----- nvinfo : EIATTR_FRAME_SIZE
	.align		4
.L_172:
        /*03cc*/ 	.byte	0x04, 0x11
        /*03ce*/ 	.short	(.L_174 - .L_173)
	.align		4
.L_173:
        /*03d0*/ 	.word	index@(_ZN7cutlass13device_kernelIN5flash11enable_sm90INS1_16FlashAttnFwdSm90INS1_25CollectiveMainloopFwdSm90ILi2EN4cute5tupleIJNS5_1CILi1EEES8_S8_EEENS6_IJNS7_ILi128EEENS7_ILi64EEENS7_ILi256EEEEEELi256ENS_12float_e4m3_tEfNS_4arch4Sm90ELb0ELb1ELb0ELb1ELb1ELb0ELb0ELb1ELb0ELb1ELb0ELb0EEENS1_21CollectiveEpilogueFwdINS6_IJSA_SC_SB_EEES9_NS_10bfloat16_tESG_Li256ELb1ELb1ELb0ELb1EEENS1_36VarlenDynamicPersistentTileSchedulerILi128ELi64ELi256ELi128ELb0ELb1ELb1ELb1ELb0ELb1EEEEEEEEEvNT_6ParamsE)
        /*03d4*/ 	.word	0x00000000


	//----- nvinfo : EIATTR_REGCOUNT
	.align		4
.L_174:
        /*03d8*/ 	.byte	0x04, 0x2f
        /*03da*/ 	.short	(.L_176 - .L_175)
	.align		4
.L_175:
        /*03dc*/ 	.word	index@(_ZN7cutlass13device_kernelIN5flash11enable_sm90INS1_16FlashAttnFwdSm90INS1_25CollectiveMainloopFwdSm90ILi2EN4cute5tupleIJNS5_1CILi1EEES8_S8_EEENS6_IJNS7_ILi128EEENS7_ILi64EEENS7_ILi256EEEEEELi256ENS_12float_e4m3_tEfNS_4arch4Sm90ELb0ELb1ELb0ELb0ELb1ELb0ELb0ELb1ELb0ELb1ELb0ELb0EEENS1_21CollectiveEpilogueFwdINS6_IJSA_SC_SB_EEES9_NS_10bfloat16_tESG_Li256ELb0ELb1ELb0ELb1EEENS1_30DynamicPersistentTileSchedulerILi256ELi128ELb0ELb1ELb1EEEEEEEEEvNT_6ParamsE)
        /*03e0*/ 	.word	0x00000004


	//----- nvinfo : EIATTR_FRAME_SIZE
	.align		4
.L_176:
        /*03e4*/ 	.byte	0x04, 0x11
        /*03e6*/ 	.short	(.L_178 - .L_177)
	.align		4
.L_177:
        /*03e8*/ 	.word	index@(_ZN7cutlass13device_kernelIN5flash11enable_sm90INS1_16FlashAttnFwdSm90INS1_25CollectiveMainloopFwdSm90ILi2EN4cute5tupleIJNS5_1CILi1EEES8_S8_EEENS6_IJNS7_ILi128EEENS7_ILi64EEENS7_ILi256EEEEEELi256ENS_12float_e4m3_tEfNS_4arch4Sm90ELb0ELb1ELb0ELb0ELb1ELb0ELb0ELb1ELb0ELb1ELb0ELb0EEENS1_21CollectiveEpilogueFwdINS6_IJSA_SC_SB_EEES9_NS_10bfloat16_tESG_Li256ELb0ELb1ELb0ELb1EEENS1_30DynamicPersistentTileSchedulerILi256ELi128ELb0ELb1ELb1EEEEEEEEEvNT_6ParamsE)
        /*03ec*/ 	.word	0x00000000


	//----- nvinfo : EIATTR_REGCOUNT
	.align		4
.L_178:
        /*03f0*/ 	.byte	0x04, 0x2f
        /*03f2*/ 	.short	(.L_180 - .L_179)
	.align		4
.L_179:
        /*03f4*/ 	.word	index@(_ZN7cutlass13device_kernelIN5flash11enable_sm90INS1_16FlashAttnFwdSm90INS1_25CollectiveMainloopFwdSm90ILi2EN4cute5tupleIJNS5_1CILi1EEES8_S8_EEENS6_IJNS7_ILi128EEESA_NS7_ILi256EEEEEELi256ENS_12float_e4m3_tEfNS_4arch4Sm90ELb0ELb0ELb0ELb1ELb1ELb1ELb0ELb1ELb0ELb1ELb0ELb0EEENS1_21CollectiveEpilogueFwdINS6_IJSA_SB_SA_EEES9_NS_10bfloat16_tESF_Li256ELb1ELb1ELb0ELb1EEENS1_36VarlenDynamicPersistentTileSchedulerILi128ELi128ELi256ELi128ELb0ELb1ELb1ELb0ELb1ELb1EEEEEEEEEvNT_6ParamsE)
        /*03f8*/ 	.word	0x00000004


	//----- nvinfo : EIATTR_FRAME_SIZE
	.align		4
.L_180:
        /*03fc*/ 	.byte	0x04, 0x11
        /*03fe*/ 	.short	(.L_182 - .L_181)
	.align		4
.L_181:
        /*0400*/ 	.word	index@(_ZN7cutlass13device_kernelIN5flash11enable_sm90INS1_16FlashAttnFwdSm90INS1_25CollectiveMainloopFwdSm90ILi2EN4cute5tupleIJNS5_1CILi1EEES8_S8_EEENS6_IJNS7_ILi128EEESA_NS7_ILi256EEEEEELi256ENS_12float_e4m3_tEfNS_4arch4Sm90ELb0ELb0ELb0ELb1ELb1ELb1ELb0ELb1ELb0ELb1ELb0ELb0EEENS1_21CollectiveEpilogueFwdINS6_IJSA_SB_SA_EEES9_NS_10bfloat16_tESF_Li256ELb1ELb1ELb0ELb1EEENS1_36VarlenDynamicPersistentTileSchedulerILi128ELi128ELi256ELi128ELb0ELb1ELb1ELb0ELb1ELb1EEEEEEEEEvNT_6ParamsE)
        /*0404*/ 	.word	0x00000000


	//----- nvinfo : EIATTR_REGCOUNT
	.align		4
.L_182:
        /*0408*/ 	.byte	0x04, 0x2f
        /*040a*/ 	.short	(.L_184 - .L_183)
	.align		4
.L_183:
        /*040c*/ 	.word	index@(_ZN7cutlass13device_kernelIN5flash11enable_sm90INS1_16FlashAttnFwdSm90INS1_25CollectiveMainloopFwdSm90ILi2EN4cute5tupleIJNS5_1CILi1EEES8_S8_EEENS6_IJNS7_ILi128EEESA_NS7_ILi256EEEEEELi256ENS_12float_e4m3_tEfNS_4arch4Sm90ELb0ELb0ELb0ELb1ELb1ELb0ELb0ELb1ELb0ELb1ELb0ELb0EEENS1_21CollectiveEpilogueFwdINS6_IJSA_SB_SA_EEES9_NS_10bfloat16_tESF_Li256ELb1ELb1ELb0ELb1EEENS1_36VarlenDynamicPersistentTileSchedulerILi128ELi128ELi256ELi128ELb0ELb1ELb1ELb0ELb1ELb1EEEEEEEEEvNT_6ParamsE)
        /*0410*/ 	.word	0x00000004


	//----- nvinfo : EIATTR_FRAME_SIZE
	.align		4
.L_184:
        /*0414*/ 	.byte	0x04, 0x11
        /*0416*/ 	.short	(.L_186 - .L_185)
	.align		4
.L_185:
        /*0418*/ 	.word	index@(_ZN7cutlass13device_kernelIN5flash11enable_sm90INS1_16FlashAttnFwdSm90INS1_25CollectiveMainloopFwdSm90ILi2EN4cute5tupleIJNS5_1CILi1EEES8_S8_EEENS6_IJNS7_ILi128EEESA_NS7_ILi256EEEEEELi256ENS_12float_e4m3_tEfNS_4arch4Sm90ELb0ELb0ELb0ELb1ELb1ELb0ELb0ELb1ELb0ELb1ELb0ELb0EEENS1_21CollectiveEpilogueFwdINS6_IJSA_SB_SA_EEES9_NS_10bfloat16_tESF_Li256ELb1ELb1ELb0ELb1EEENS1_36VarlenDynamicPersistentTileSchedulerILi128ELi128ELi256ELi128ELb0ELb1ELb1ELb0ELb1ELb1EEEEEEEEEvNT_6ParamsE)
        /*041c*/ 	.word	0x00000000


	//----- nvinfo : EIATTR_REGCOUNT
	.align		4
.L_186:
        /*0420*/ 	.byte	0x04, 0x2f
        /*0422*/ 	.short	(.L_188 - .L_187)
	.align		4
.L_187:
        /*0424*/ 	.word	index@(_ZN7cutlass13device_kernelIN5flash11enable_sm90INS1_16FlashAttnFwdSm90INS1_25CollectiveMainloopFwdSm90ILi2EN4cute5tupleIJNS5_1CILi1EEES8_S8_EEENS6_IJNS7_ILi128EEESA_NS7_ILi256EEEEEELi256ENS_12float_e4m3_tEfNS_4arch4Sm90ELb0ELb0ELb0ELb0ELb1ELb0ELb0ELb1ELb0ELb1ELb0ELb0EEENS1_21CollectiveEpilogueFwdINS6_IJSA_SB_SA_EEES9_NS_10bfloat16_tESF_Li256ELb0ELb1ELb0ELb1EEENS1_29StaticPersistentTileSchedulerILb0EEEEEEEEEvNT_6ParamsE)
        /*0428*/ 	.word	0x00000004


	//----- nvinfo : EIATTR_FRAME_SIZE
	.align		4
.L_188:
        /*042c*/ 	.byte	0x04, 0x11
        /*042e*/ 	.short	(.L_190 - .L_189)
	.align		4
.L_189:
        /*0430*/ 	.word	index@(_ZN7cutlass13device_kernelIN5flash11enable_sm90INS1_16FlashAttnFwdSm90INS1_25CollectiveMainloopFwdSm90ILi2EN4cute5tupleIJNS5_1CILi1EEES8_S8_EEENS6_IJNS7_ILi128EEESA_NS7_ILi256EEEEEELi256ENS_12float_e4m3_tEfNS_4arch4Sm90ELb0ELb0ELb0ELb0ELb1ELb0ELb0ELb1ELb0ELb1ELb0ELb0EEENS1_21CollectiveEpilogueFwdINS6_IJSA_SB_SA_EEES9_NS_10bfloat16_tESF_Li256ELb0ELb1ELb0ELb1EEENS1_29StaticPersistentTileSchedulerILb0EEEEEEEEEvNT_6ParamsE)
        /*0434*/ 	.word	0x00000000


	//----- nvinfo : EIATTR_MIN_STACK_SIZE
	.align		4
.L_190:
        /*0438*/ 	.byte	0x04, 0x12
        /*043a*/ 	.short	(.L_192 - .L_191)
	.align		4
.L_191:
        /*043c*/ 	.word	index@(_ZN7cutlass13device_kernelIN5flash11enable_sm90INS1_16FlashAttnFwdSm90INS1_25CollectiveMainloopFwdSm90ILi2EN4cute5tupleIJNS5_1CILi1EEES8_S8_EEENS6_IJNS7_ILi128EEESA_NS7_ILi256EEEEEELi256ENS_12float_e4m3_tEfNS_4arch4Sm90ELb0ELb0ELb0ELb0ELb1ELb0ELb0ELb1ELb0ELb1ELb0ELb0EEENS1_21CollectiveEpilogueFwdINS6_IJSA_SB_SA_EEES9_NS_10bfloat16_tESF_Li256ELb0ELb1ELb0ELb1EEENS1_29StaticPersistentTileSchedulerILb0EEEEEEEEEvNT_6ParamsE)
        /*0440*/ 	.word	0x00000000


	//----- nvinfo : EIATTR_MIN_STACK_SIZE
	.align		4
.L_192:
        /*0444*/ 	.byte	0x04, 0x12
        /*0446*/ 	.short	(.L_194 - .L_193)
	.align		4
.L_193:
        /*0448*/ 	.word	index@(_ZN7cutlass13device_kernelIN5flash11enable_sm90INS1_16FlashAttnFwdSm90INS1_25CollectiveMainloopFwdSm90ILi2EN4cute5tupleIJNS5_1CILi1EEES8_S8_EEENS6_IJNS7_ILi128EEESA_NS7_ILi256EEEEEELi256ENS_12float_e4m3_tEfNS_4arch4Sm90ELb0ELb0ELb0ELb1ELb1ELb0ELb0ELb1ELb0ELb1ELb0ELb0EEENS1_21CollectiveEpilogueFwdINS6_IJSA_SB_SA_EEES9_NS_10bfloat16_tESF_Li256ELb1ELb1ELb0ELb1EEENS1_36VarlenDynamicPersistentTileSchedulerILi128ELi128ELi256ELi128ELb0ELb1ELb1ELb0ELb1ELb1EEEEEEEEEvNT_6ParamsE)
        /*044c*/ 	.word	0x00000000


	//----- nvinfo : EIATTR_MIN_STACK_SIZE
	.align		4
.L_194:
        /*0450*/ 	.byte	0x04, 0x12
        /*0452*/ 	.short	(.L_196 - .L_195)
	.align		4
.L_195:
        /*0454*/ 	.word	index@(_ZN7cutlass13device_kernelIN5flash11enable_sm90INS1_16FlashAttnFwdSm90INS1_25CollectiveMainloopFwdSm90ILi2EN4cute5tupleIJNS5_1CILi1EEES8_S8_EEENS6_IJNS7_ILi128EEESA_NS7_ILi256EEEEEELi256ENS_12float_e4m3_tEfNS_4arch4Sm90ELb0ELb0ELb0ELb1ELb1ELb1ELb0ELb1ELb0ELb1ELb0ELb0EEENS1_21CollectiveEpilogueFwdINS6_IJSA_SB_SA_EEES9_NS_10bfloat16_tESF_Li256ELb1ELb1ELb0ELb1EEENS1_36VarlenDynamicPersistentTileSchedulerILi128ELi128ELi256ELi128ELb0ELb1ELb1ELb0ELb1ELb1EEEEEEEEEvNT_6ParamsE)
        /*0458*/ 	.word	0x00000000


	//----- nvinfo : EIATTR_MIN_STACK_SIZE
	.align		4
.L_196:
        /*045c*/ 	.byte	0x04, 0x12
        /*045e*/ 	.short	(.L_198 - .L_197)
	.align		4
.L_197:
        /*0460*/ 	.word	index@(_ZN7cutlass13device_kernelIN5flash11enable_sm90INS1_16FlashAttnFwdSm90INS1_25CollectiveMainloopFwdSm90ILi2EN4cute5tupleIJNS5_1CILi1EEES8_S8_EEENS6_IJNS7_ILi128EEENS7_ILi64EEENS7_ILi256EEEEEELi256ENS_12float_e4m3_tEfNS_4arch4Sm90ELb0ELb1ELb0ELb0ELb1ELb0ELb0ELb1ELb0ELb1ELb0ELb0EEENS1_21CollectiveEpilogueFwdINS6_IJSA_SC_SB_EEES9_NS_10bfloat16_tESG_Li256ELb0ELb1ELb0ELb1EEENS1_30DynamicPersistentTileSchedulerILi256ELi128ELb0ELb1ELb1EEEEEEEEEvNT_6ParamsE)
        /*0464*/ 	.word	0x00000000


	//----- nvinfo : EIATTR_MIN_STACK_SIZE
	.align		4
.L_198:
        /*0468*/ 	.byte	0x04, 0x12
        /*046a*/ 	.short	(.L_200 - .L_199)
	.align		4
.L_199:
        /*046c*/ 	.word	index@(_ZN7cutlass13device_kernelIN5flash11enable_sm90INS1_16FlashAttnFwdSm90INS1_25CollectiveMainloopFwdSm90ILi2EN4cute5tupleIJNS5_1CILi1EEES8_S8_EEENS6_IJNS7_ILi128EEENS7_ILi64EEENS7_ILi256EEEEEELi256ENS_12float_e4m3_tEfNS_4arch4Sm90ELb0ELb1ELb0ELb1ELb1ELb0ELb0ELb1ELb0ELb1ELb0ELb0EEENS1_21CollectiveEpilogueFwdINS6_IJSA_SC_SB_EEES9_NS_10bfloat16_tESG_Li256ELb1ELb1ELb0ELb1EEENS1_36VarlenDynamicPersistentTileSchedulerILi128ELi64ELi256ELi128ELb0ELb1ELb1ELb1ELb0ELb1EEEEEEEEEvNT_6ParamsE)
        /*0470*/ 	.word	0x00000000


	//----- nvinfo : EIATTR_MIN_STACK_SIZE
	.align		4
.L_200:
        /*0474*/ 	.byte	0x04, 0x12
        /*0476*/ 	.short	(.L_202 - .L_201)
	.align		4
.L_201:
        /*0478*/ 	.word	index@(_ZN7cutlass13device_kernelIN5flash11enable_sm90INS1_16FlashAttnFwdSm90INS1_25CollectiveMainloopFwdSm90ILi2EN4cute5tupleIJNS5_1CILi1EEES8_S8_EEENS6_IJNS7_ILi128EEENS7_ILi64EEENS7_ILi256EEEEEELi256ENS_12float_e4m3_tEfNS_4arch4Sm90ELb0ELb1ELb0ELb1ELb1ELb1ELb0ELb1ELb0ELb1ELb0ELb0EEENS1_21CollectiveEpilogueFwdINS6_IJSA_SC_SB_EEES9_NS_10bfloat16_tESG_Li256ELb1ELb1ELb0ELb1EEENS1_36VarlenDynamicPersistentTileSchedulerILi128ELi64ELi256ELi128ELb0ELb1ELb1ELb1ELb0ELb1EEEEEEEEEvNT_6ParamsE)
        /*047c*/ 	.word	0x00000000


	//----- nvinfo : EIATTR_MIN_STACK_SIZE
	.align		4
.L_202:
        /*0480*/ 	.byte	0x04, 0x12
        /*0482*/ 	.short	(.L_204 - .L_203)
	.align		4
.L_203:
        /*0484*/ 	.word	index@(_ZN7cutlass13device_kernelIN5flash11enable_sm90INS1_16FlashAttnFwdSm90INS1_25CollectiveMainloopFwdSm90ILi2EN4cute5tupleIJNS5_1CILi1EEES8_S8_EEENS6_IJNS7_ILi128EEESA_NS7_ILi256EEEEEELi256ENS_12float_e4m3_tEfNS_4arch4Sm90ELb1ELb0ELb0ELb0ELb1ELb0ELb0ELb1ELb0ELb1ELb0ELb0EEENS1_21CollectiveEpilogueFwdINS6_IJSA_SB_SA_EEES9_NS_10bfloat16_tESF_Li256ELb0ELb1ELb0ELb1EEENS1_30DynamicPersistentTileSchedulerILi256ELi128ELb0ELb1ELb1EEEEEEEEEvNT_6ParamsE)
        /*0488*/ 	.word	0x00000000


	//----- nvinfo : EIATTR_MIN_STACK_SIZE
	.align		4
.L_204:
        /*048c*/ 	.byte	0x04, 0x12
        /*048e*/ 	.short	(.L_206 - .L_205)
	.align		4
.L_205:
        /*0490*/ 	.word	index@(_ZN7cutlass13device_kernelIN5flash11enable_sm90INS1_16FlashAttnFwdSm90INS1_25CollectiveMainloopFwdSm90ILi2EN4cute5tupleIJNS5_1CILi1EEES8_S8_EEENS6_IJNS7_ILi128EEESA_NS7_ILi256EEEEEELi256ENS_12float_e4m3_tEfNS_4arch4Sm90ELb1ELb0ELb0ELb1ELb1ELb0ELb0ELb1ELb0ELb1ELb0ELb0EEENS1_21CollectiveEpilogueFwdINS6_IJSA_SB_SA_EEES9_NS_10bfloat16_tESF_Li256ELb1ELb1ELb0ELb1EEENS1_36VarlenDynamicPersistentTileSchedulerILi128ELi128ELi256ELi128ELb0ELb1ELb1ELb1ELb1ELb1EEEEEEEEEvNT_6ParamsE)
        /*0494*/ 	.word	0x00000000


	//----- nvinfo : EIATTR_MIN_STACK_SIZE
	.align		4
.L_206:
        /*0498*/ 	.byte	0x04, 0x12
        /*049a*/ 	.short	(.L_208 - .L_207)
	.align		4
.L_207:
        /*049c*/ 	.word	index@(_ZN7cutlass13device_kernelIN5flash11enable_sm90INS1_16FlashAttnFwdSm90INS1_25CollectiveMainloopFwdSm90ILi2EN4cute5tupleIJNS5_1CILi1EEES8_S8_EEENS6_IJNS7_ILi128EEESA_NS7_ILi256EEEEEELi256ENS_12float_e4m3_tEfNS_4arch4Sm90ELb1ELb0ELb0ELb1ELb1ELb1ELb0ELb1ELb0ELb1ELb0ELb0EEENS1_21CollectiveEpilogueFwdINS6_IJSA_SB_SA_EEES9_NS_10bfloat16_tESF_Li256ELb1ELb1ELb0ELb1EEENS1_36VarlenDynamicPersistentTileSchedulerILi128ELi128ELi256ELi128ELb0ELb1ELb1ELb1ELb1ELb1EEEEEEEEEvNT_6ParamsE)
        /*04a0*/ 	.word	0x00000000


	//----- nvinfo : EIATTR_MIN_STACK_SIZE
	.align		4
.L_208:
        /*04a4*/ 	.byte	0x04, 0x12
        /*04a6*/ 	.short	(.L_210 - .L_209)
	.align		4
.L_209:
        /*04a8*/ 	.word	index@(_ZN7cutlass13device_kernelIN5flash11enable_sm90INS1_16FlashAttnFwdSm90INS1_25CollectiveMainloopFwdSm90ILi2EN4cute5tupleIJNS5_1CILi1EEES8_S8_EEENS6_IJNS7_ILi128EEENS7_ILi160EEENS7_ILi192EEEEEELi192ENS_12float_e4m3_tEfNS_4arch4Sm90ELb0ELb0ELb0ELb0ELb1ELb0ELb0ELb1ELb1ELb1ELb0ELb0EEENS1_21CollectiveEpilogueFwdINS6_IJSA_SC_SB_EEES9_NS_10bfloat16_tESG_Li256ELb0ELb1ELb0ELb1EEENS1_29StaticPersistentTileSchedulerILb0EEEEEEEEEvNT_6ParamsE)
        /*04ac*/ 	.word	0x00000000


	//----- nvinfo : EIATTR_MIN_STACK_SIZE
	.align		4
.L_210:
        /*04b0*/ 	.byte	0x04, 0x12
        /*04b2*/ 	.short	(.L_212 - .L_211)
	.align		4
.L_211:
        /*04b4*/ 	.word	index@(_ZN7cutlass13device_kernelIN5flash11enable_sm90INS1_16FlashAttnFwdSm90INS1_25CollectiveMainloopFwdSm90ILi2EN4cute5tupleIJNS5_1CILi1EEES8_S8_EEENS6_IJNS7_ILi128EEENS7_ILi160EEENS7_ILi192EEEEEELi192ENS_12float_e4m3_tEfNS_4arch4Sm90ELb0ELb0ELb0ELb1ELb1ELb0ELb0ELb1ELb1ELb1ELb0ELb0EEENS1_21CollectiveEpilogueFwdINS6_IJSA_SC_SB_EEES9_NS_10bfloat16_tESG_Li256ELb1ELb1ELb0ELb1EEENS1_36VarlenDynamicPersistentTileSchedulerILi128ELi160ELi256ELi128ELb0ELb1ELb1ELb0ELb1ELb1EEEEEEEEEvNT_6ParamsE)
        /*04b8*/ 	.word	0x00000000


	//----- nvinfo : EIATTR_MIN_STACK_SIZE
	.align		4
.L_212:
        /*04bc*/ 	.byte	0x04, 0x12
        /*04be*/ 	.short	(.L_214 - .L_213)
	.align		4
.L_213:
        /*04c0*/ 	.word	index@(_ZN7cutlass13device_kernelIN5flash11enable_sm90INS1_16FlashAttnFwdSm90INS1_25CollectiveMainloopFwdSm90ILi2EN4cute5tupleIJNS5_1CILi1EEES8_S8_EEENS6_IJNS7_ILi128EEENS7_ILi160EEENS7_ILi192EEEEEELi192ENS_12float_e4m3_tEfNS_4arch4Sm90ELb0ELb0ELb0ELb1ELb1ELb1ELb0ELb1ELb1ELb1ELb0ELb0EEENS1_21CollectiveEpilogueFwdINS6_IJSA_SC_SB_EEES9_NS_10bfloat16_tESG_Li256ELb1ELb1ELb0ELb1EEENS1_36VarlenDynamicPersistentTileSchedulerILi128ELi160ELi256ELi128ELb0ELb1ELb1ELb0ELb1ELb1EEEEEEEEEvNT_6ParamsE)
        /*04c4*/ 	.word	0x00000000


	//----- nvinfo : EIATTR_MIN_STACK_SIZE
	.align		4
.L_214:
        /*04c8*/ 	.byte	0x04, 0x12
        /*04ca*/ 	.short	(.L_216 - .L_215)
	.align		4
.L_215:
        /*04cc*/ 	.word	index@(_ZN7cutlass13device_kernelIN5flash11enable_sm90INS1_16FlashAttnFwdSm90INS1_25CollectiveMainloopFwdSm90ILi2EN4cute5tupleIJNS5_1CILi1EEES8_S8_EEENS6_IJNS7_ILi128EEESA_NS7_ILi192EEEEEELi192ENS_12float_e4m3_tEfNS_4arch4Sm90ELb0ELb1ELb0ELb0ELb1ELb0ELb0ELb1ELb1ELb1ELb0ELb0EEENS1_21CollectiveEpilogueFwdINS6_IJSA_SB_SA_EEES9_NS_10bfloat16_tESF_Li256ELb0ELb1ELb0ELb1EEENS1_30DynamicPersistentTileSchedulerILi256ELi128ELb0ELb1ELb1EEEEEEEEEvNT_6ParamsE)
        /*04d0*/ 	.word	0x00000000


	//----- nvinfo : EIATTR_MIN_STACK_SIZE
	.align		4
.L_216:
        /*04d4*/ 	.byte	0x04, 0x12
        /*04d6*/ 	.short	(.L_218 - .L_217)
	.align		4
.L_217:
        /*04d8*/ 	.word	index@(_ZN7cutlass13device_kernelIN5flash11enable_sm90INS1_16FlashAttnFwdSm90INS1_25CollectiveMainloopFwdSm90ILi2EN4cute5tupleIJNS5_1CILi1EEES8_S8_EEENS6_IJNS7_ILi128EEESA_NS7_ILi192EEEEEELi192ENS_12float_e4m3_tEfNS_4arch4Sm90ELb0ELb1ELb0ELb1ELb1ELb0ELb0ELb1ELb1ELb1ELb0ELb0EEENS1_21CollectiveEpilogueFwdINS6_IJSA_SB_SA_EEES9_NS_10bfloat16_tESF_Li256ELb1ELb1ELb0ELb1EEENS1_36VarlenDynamicPersistentTileSchedulerILi128ELi128ELi256ELi128ELb0ELb1ELb1ELb1ELb0ELb1EEEEEEEEEvNT_6ParamsE)
        /*04dc*/ 	.word	0x00000000


	//----- nvinfo : EIATTR_MIN_STACK_SIZE
	.align		4
.L_218:
        /*04e0*/ 	.byte	0x04, 0x12
        /*04e2*/ 	.short	(.L_220 - .L_219)
	.align		4
.L_219:
        /*04e4*/ 	.word	index@(_ZN7cutlass13device_kernelIN5flash11enable_sm90INS1_16FlashAttnFwdSm90INS1_25CollectiveMainloopFwdSm90ILi2EN4cute5tupleIJNS5_1CILi1EEES8_S8_EEENS6_IJNS7_ILi128EEESA_NS7_ILi192EEEEEELi192ENS_12float_e4m3_tEfNS_4arch4Sm90ELb0ELb1ELb0ELb1ELb1ELb1ELb0ELb1ELb1ELb1ELb0ELb0EEENS1_21CollectiveEpilogueFwdINS6_IJSA_SB_SA_EEES9_NS_10bfloat16_tESF_Li256ELb1ELb1ELb0ELb1EEENS1_36VarlenDynamicPersistentTileSchedulerILi128ELi128ELi256ELi128ELb0ELb1ELb1ELb1ELb0ELb1EEEEEEEEEvNT_6ParamsE)
        /*04e8*/ 	.word	0x00000000


	//----- nvinfo : EIATTR_MIN_STACK_SIZE
	.align		4
.L_220:
        /*04ec*/ 	.byte	0x04, 0x12
        /*04ee*/ 	.short	(.L_222 - .L_221)
	.align		4
.L_221:
        /*04f0*/ 	.word	index@(_ZN7cutlass13device_kernelIN5flash11enable_sm90INS1_16FlashAttnFwdSm90INS1_25CollectiveMainloopFwdSm90ILi2EN4cute5tupleIJNS5_1CILi1EEES8_S8_EEENS6_IJNS7_ILi128EEENS7_ILi160EEENS7_ILi192EEEEEELi192ENS_12float_e4m3_tEfNS_4arch4Sm90ELb1ELb0ELb0ELb0ELb1ELb0ELb0ELb1ELb1ELb1ELb0ELb0EEENS1_21CollectiveEpilogueFwdINS6_IJSA_SC_SB_EEES9_NS_10bfloat16_tESG_Li256ELb0ELb1ELb0ELb1EEENS1_30DynamicPersistentTileSchedulerILi256ELi128ELb0ELb1ELb1EEEEEEEEEvNT_6ParamsE)
        /*04f4*/ 	.word	0x00000000


	//----- nvinfo : EIATTR_MIN_STACK_SIZE
	.align		4
.L_222:
        /*04f8*/ 	.byte	0x04, 0x12
        /*04fa*/ 	.short	(.L_224 - .L_223)
	.align		4
.L_223:
        /*04fc*/ 	.word	index@(_ZN7cutlass13device_kernelIN5flash11enable_sm90INS1_16FlashAttnFwdSm90INS1_25CollectiveMainloopFwdSm90ILi2EN4cute5tupleIJNS5_1CILi1EEES8_S8_EEENS6_IJNS7_ILi128EEENS7_ILi160EEENS7_ILi192EEEEEELi192ENS_12float_e4m3_tEfNS_4arch4Sm90ELb1ELb0ELb0ELb1ELb1ELb0ELb0ELb1ELb1ELb1ELb0ELb0EEENS1_21CollectiveEpilogueFwdINS6_IJSA_SC_SB_EEES9_NS_10bfloat16_tESG_Li256ELb1ELb1ELb0ELb1EEENS1_36VarlenDynamicPersistentTileSchedulerILi128ELi160ELi256ELi128ELb0ELb1ELb1ELb1ELb1ELb1EEEEEEEEEvNT_6ParamsE)
        /*0500*/ 	.word	0x00000000


	//----- nvinfo : EIATTR_MIN_STACK_SIZE
	.align		4
.L_224:
        /*0504*/ 	.byte	0x04, 0x12
        /*0506*/ 	.short	(.L_226 - .L_225)
	.align		4
.L_225:
        /*0508*/ 	.word	index@(_ZN7cutlass13device_kernelIN5flash11enable_sm90INS1_16FlashAttnFwdSm90INS1_25CollectiveMainloopFwdSm90ILi2EN4cute5tupleIJNS5_1CILi1EEES8_S8_EEENS6_IJNS7_ILi128EEENS7_ILi160EEENS7_ILi192EEEEEELi192ENS_12float_e4m3_tEfNS_4arch4Sm90ELb1ELb0ELb0ELb1ELb1ELb1ELb0ELb1ELb1ELb1ELb0ELb0EEENS1_21CollectiveEpilogueFwdINS6_IJSA_SC_SB_EEES9_NS_10bfloat16_tESG_Li256ELb1ELb1ELb0ELb1EEENS1_36VarlenDynamicPersistentTileSchedulerILi128ELi160ELi256ELi128ELb0ELb1ELb1ELb1ELb1ELb1EEEEEEEEEvNT_6ParamsE)
        /*050c*/ 	.word	0x00000000


	//----- nvinfo : EIATTR_MIN_STACK_SIZE
	.align		4
.L_226:
        /*0510*/ 	.byte	0x04, 0x12
        /*0512*/ 	.short	(.L_228 - .L_227)
	.align		4
.L_227:
        /*0514*/ 	.word	index@(_ZN7cutlass13device_kernelIN5flash11enable_sm90INS1_16FlashAttnFwdSm90INS1_25CollectiveMainloopFwdSm90ILi2EN4cute5tupleIJNS5_1CILi1EEES8_S8_EEENS6_IJNS7_ILi128EEENS7_ILi160EEESA_EEELi128ENS_12float_e4m3_tEfNS_4arch4Sm90ELb0ELb0ELb0ELb0ELb1ELb0ELb0ELb1ELb1ELb1ELb0ELb0EEENS1_21CollectiveEpilogueFwdINS6_IJSA_SA_SB_EEES9_NS_10bfloat16_tESF_Li256ELb0ELb1ELb0ELb1EEENS1_29StaticPersistentTileSchedulerILb0EEEEEEEEEvNT_6ParamsE)
        /*0518*/ 	.word	0x00000000


	//----- nvinfo : EIATTR_MIN_STACK_SIZE
	.align		4
.L_228:
        /*051c*/ 	.byte	0x04, 0x12
        /*051e*/ 	.short	(.L_230 - .L_229)
	.align		4
.L_229:
        /*0520*/ 	.word	index@(_ZN7cutlass13device_kernelIN5flash11enable_sm90INS1_16FlashAttnFwdSm90INS1_25CollectiveMainloopFwdSm90ILi2EN4cute5tupleIJNS5_1CILi1EEES8_S8_EEENS6_IJNS7_ILi128EEENS7_ILi160EEESA_EEELi128ENS_12float_e4m3_tEfNS_4arch4Sm90ELb0ELb0ELb0ELb1ELb1ELb0ELb0ELb1ELb1ELb1ELb0ELb0EEENS1_21CollectiveEpilogueFwdINS6_IJSA_SA_SB_EEES9_NS_10bfloat16_tESF_Li256ELb1ELb1ELb0ELb1EEENS1_36VarlenDynamicPersistentTileSchedulerILi128ELi160ELi256ELi128ELb0ELb1ELb1ELb0ELb1ELb1EEEEEEEEEvNT_6ParamsE)
        /*0524*/ 	.word	0x00000000


	//----- nvinfo : EIATTR_MIN_STACK_SIZE
	.align		4
.L_230:
        /*0528*/ 	.byte	0x04, 0x12
        /*052a*/ 	.short	(.L_232 - .L_231)
	.align		4
.L_231:
        /*052c*/ 	.word	index@(_ZN7cutlass13device_kernelIN5flash11enable_sm90INS1_16FlashAttnFwdSm90INS1_25CollectiveMainloopFwdSm90ILi2EN4cute5tupleIJNS5_1CILi1EEES8_S8_EEENS6_IJNS7_ILi128EEENS7_ILi160EEESA_EEELi128ENS_12float_e4m3_tEfNS_4arch4Sm90ELb0ELb0ELb0ELb1ELb1ELb1ELb0ELb1ELb1ELb1ELb0ELb0EEENS1_21CollectiveEpilogueFwdINS6_IJSA_SA_SB_EEES9_NS_10bfloat16_tESF_Li256ELb1ELb1ELb0ELb1EEENS1_36VarlenDynamicPersistentTileSchedulerILi128ELi160ELi256ELi128ELb0ELb1ELb1ELb0ELb1ELb1EEEEEEEEEvNT_6ParamsE)
        /*0530*/ 	.word	0x00000000


	//----- nvinfo : EIATTR_MIN_STACK_SIZE
	.align		4
.L_232:
        /*0534*/ 	.byte	0x04, 0x12
        /*0536*/ 	.short	(.L_234 - .L_233)
	.align		4
.L_233:
        /*0538*/ 	.word	index@(_ZN7cutlass13device_kernelIN5flash11enable_sm90INS1_16FlashAttnFwdSm90INS1_25CollectiveMainloopFwdSm90ILi2EN4cute5tupleIJNS5_1CILi1EEES8_S8_EEENS6_IJNS7_ILi128EEENS7_ILi160EEESA_EEELi128ENS_12float_e4m3_tEfNS_4arch4Sm90ELb0ELb1ELb0ELb0ELb1ELb0ELb0ELb1ELb1ELb1ELb0ELb0EEENS1_21CollectiveEpilogueFwdINS6_IJSA_SA_SB_EEES9_NS_10bfloat16_tESF_Li256ELb0ELb1ELb0ELb1EEENS1_30DynamicPersistentTileSchedulerILi256ELi128ELb0ELb1ELb1EEEEEEEEEvNT_6ParamsE)
        /*053c*/ 	.word	0x00000000


	//----- nvinfo : EIATTR_MIN_STACK_SIZE
	.align		4
.L_234:
        /*0540*/ 	.byte	0x04, 0x12
        /*0542*/ 	.short	(.L_236 - .L_235)
	.align		4
.L_235:
        /*0544*/ 	.word	index@(_ZN7cutlass13device_kernelIN5flash11enable_sm90INS1_16FlashAttnFwdSm90INS1_25CollectiveMainloopFwdSm90ILi2EN4cute5tupleIJNS5_1CILi1EEES8_S8_EEENS6_IJNS7_ILi128EEENS7_ILi160EEESA_EEELi128ENS_12float_e4m3_tEfNS_4arch4Sm90ELb0ELb1ELb0ELb1ELb1ELb0ELb0ELb1ELb1ELb1ELb0ELb0EEENS1_21CollectiveEpilogueFwdINS6_IJSA_SA_SB_EEES9_NS_10bfloat16_tESF_Li256ELb1ELb1ELb0ELb1EEENS1_36VarlenDynamicPersistentTileSchedulerILi128ELi160ELi256ELi128ELb0ELb1ELb1ELb1ELb0ELb1EEEEEEEEEvNT_6ParamsE)
        /*0548*/ 	.word	0x00000000


	//----- nvinfo : EIATTR_MIN_STACK_SIZE
	.align		4
.L_236:
        /*054c*/ 	.byte	0x04, 0x12
        /*054e*/ 	.short	(.L_238 - .L_237)
	.align		4
.L_237:
        /*0550*/ 	.word	index@(_ZN7cutlass13device_kernelIN5flash11enable_sm90INS1_16FlashAttnFwdSm90INS1_25CollectiveMainloopFwdSm90ILi2EN4cute5tupleIJNS5_1CILi1EEES8_S8_EEENS6_IJNS7_ILi128EEENS7_ILi160EEESA_EEELi128ENS_12float_e4m3_tEfNS_4arch4Sm90ELb0ELb1ELb0ELb1ELb1ELb1ELb0ELb1ELb1ELb1ELb0ELb0EEENS1_21CollectiveEpilogueFwdINS6_IJSA_SA_SB_EEES9_NS_10bfloat16_tESF_Li256ELb1ELb1ELb0ELb1EEENS1_36VarlenDynamicPersistentTileSchedulerILi128ELi160ELi256ELi128ELb0ELb1ELb1ELb1ELb0ELb1EEEEEEEEEvNT_6ParamsE)
        /*0554*/ 	.word	0x00000000


	//----- nvinfo : EIATTR_MIN_STACK_SIZE
	.align		4
.L_238:
        /*0558*/ 	.byte	0x04, 0x12
        /*055a*/ 	.short	(.L_240 - .L_239)
	.align		4
.L_239:
        /*055c*/ 	.word	index@(_ZN7cutlass13device_kernelIN5flash11enable_sm90INS1_16FlashAttnFwdSm90INS1_25CollectiveMainloopFwdSm90ILi2EN4cute5tupleIJNS5_1CILi1EEES8_S8_EEENS6_IJNS7_ILi128EEENS7_ILi160EEESA_EEELi128ENS_12float_e4m3_tEfNS_4arch4Sm90ELb1ELb0ELb0ELb0ELb1ELb0ELb0ELb1ELb1ELb1ELb0ELb0EEENS1_21CollectiveEpilogueFwdINS6_IJSA_SA_SB_EEES9_NS_10bfloat16_tESF_Li256ELb0ELb1ELb0ELb1EEENS1_30DynamicPersistentTileSchedulerILi256ELi128ELb0ELb1ELb1EEEEEEEEEvNT_6ParamsE)
        /*0560*/ 	.word	0x00000000


	//----- nvinfo : EIATTR_MIN_STACK_SIZE
	.align		4
.L_240:
        /*0564*/ 	.byte	0x04, 0x12
        /*0566*/ 	.short	(.L_242 - .L_241)
	.align		4
.L_241:
        /*0568*/ 	.word	index@(_ZN7cutlass13device_kernelIN5flash11enable_sm90INS1_16FlashAttnFwdSm90INS1_25CollectiveMainloopFwdSm90ILi2EN4cute5tupleIJNS5_1CILi1EEES8_S8_EEENS6_IJNS7_ILi128EEENS7_ILi160EEESA_EEELi128ENS_12float_e4m3_tEfNS_4arch4Sm90ELb1ELb0ELb0ELb1ELb1ELb0ELb0ELb1ELb1ELb1ELb0ELb0EEENS1_21CollectiveEpilogueFwdINS6_IJSA_SA_SB_EEES9_NS_10bfloat16_tESF_Li256ELb1ELb1ELb0ELb1EEENS1_36VarlenDynamicPersistentTileSchedulerILi128ELi160ELi256ELi128ELb0ELb1ELb1ELb1ELb1ELb1EEEEEEEEEvNT_6ParamsE)
        /*056c*/ 	.word	0x00000000


	//----- nvinfo : EIATTR_MIN_STACK_SIZE
	.align		4
.L_242:
        /*0570*/ 	.byte	0x04, 0x12
        /*0572*/ 	.short	(.L_244 - .L_243)
	.align		4
.L_243:
        /*0574*/ 	.word	index@(_ZN7cutlass13device_kernelIN5flash11enable_sm90INS1_16FlashAttnFwdSm90INS1_25CollectiveMainloopFwdSm90ILi2EN4cute5tupleIJNS5_1CILi1EEES8_S8_EEENS6_IJNS7_ILi128EEENS7_ILi160EEESA_EEELi128ENS_12float_e4m3_tEfNS_4arch4Sm90ELb1ELb0ELb0ELb1ELb1ELb1ELb0ELb1ELb1ELb1ELb0ELb0EEENS1_21CollectiveEpilogueFwdINS6_IJSA_SA_SB_EEES9_NS_10bfloat16_tESF_Li256ELb1ELb1ELb0ELb1EEENS1_36VarlenDynamicPersistentTileSchedulerILi128ELi160ELi256ELi128ELb0ELb1ELb1ELb1ELb1ELb1EEEEEEEEEvNT_6ParamsE)
        /*0578*/ 	.word	0x00000000


	//----- nvinfo : EIATTR_MIN_STACK_SIZE
	.align		4
.L_244:
        /*057c*/ 	.byte	0x04, 0x12
        /*057e*/ 	.short	(.L_246 - .L_245)
	.align		4
.L_245:
        /*0580*/ 	.word	index@(_ZN7cutlass13device_kernelIN5flash11enable_sm90INS1_16FlashAttnFwdSm90INS1_25CollectiveMainloopFwdSm90ILi2EN4cute5tupleIJNS5_1CILi1EEES8_S8_EEENS6_IJNS7_ILi192EEENS7_ILi128EEENS7_ILi96EEEEEELi96ENS_12float_e4m3_tEfNS_4arch4Sm90ELb0ELb0ELb0ELb0ELb1ELb0ELb0ELb1ELb1ELb1ELb0ELb0EEENS1_21CollectiveEpilogueFwdINS6_IJSA_SC_SB_EEES9_NS_10bfloat16_tESG_Li384ELb0ELb1ELb0ELb1EEENS1_29StaticPersistentTileSchedulerILb0EEEEEEEEEvNT_6ParamsE)
        /*0584*/ 	.word	0x00000000


	//----- nvinfo : EIATTR_MIN_STACK_SIZE
	.align		4
.L_246:
        /*0588*/ 	.byte	0x04, 0x12
        /*058a*/ 	.short	(.L_248 - .L_247)
	.align		4
.L_247:
        /*058c*/ 	.word	index@(_ZN7cutlass13device_kernelIN5flash11enable_sm90INS1_16FlashAttnFwdSm90INS1_25CollectiveMainloopFwdSm90ILi2EN4cute5tupleIJNS5_1CILi1EEES8_S8_EEENS6_IJNS7_ILi192EEENS7_ILi128EEENS7_ILi96EEEEEELi96ENS_12float_e4m3_tEfNS_4arch4Sm90ELb0ELb0ELb0ELb1ELb1ELb0ELb0ELb1ELb1ELb1ELb0ELb0EEENS1_21CollectiveEpilogueFwdINS6_IJSA_SC_SB_EEES9_NS_10bfloat16_tESG_Li384ELb1ELb1ELb0ELb1EEENS1_36VarlenDynamicPersistentTileSchedulerILi192ELi128ELi384ELi128ELb0ELb1ELb1ELb0ELb1ELb1EEEEEEEEEvNT_6ParamsE)
        /*0590*/ 	.word	0x00000000


	//----- nvinfo : EIATTR_MIN_STACK_SIZE
	.align		4
.L_248:
        /*0594*/ 	.byte	0x04, 0x12
        /*0596*/ 	.short	(.L_250 - .L_249)
	.align		4
.L_249:
        /*0598*/ 	.word	index@(_ZN7cutlass13device_kernelIN5flash11enable_sm90INS1_16FlashAttnFwdSm90INS1_25CollectiveMainloopFwdSm90ILi2EN4cute5tupleIJNS5_1CILi1EEES8_S8_EEENS6_IJNS7_ILi192EEENS7_ILi128EEENS7_ILi96EEEEEELi96ENS_12float_e4m3_tEfNS_4arch4Sm90ELb0ELb0ELb0ELb1ELb1ELb1ELb0ELb1ELb1ELb1ELb0ELb0EEENS1_21CollectiveEpilogueFwdINS6_IJSA_SC_SB_EEES9_NS_10bfloat16_tESG_Li384ELb1ELb1ELb0ELb1EEENS1_36VarlenDynamicPersistentTileSchedulerILi192ELi128ELi384ELi128ELb0ELb1ELb1ELb0ELb1ELb1EEEEEEEEEvNT_6ParamsE)
        /*059c*/ 	.word	0x00000000


	//----- nvinfo : EIATTR_MIN_STACK_SIZE
	.align		4
.L_250:
        /*05a0*/ 	.byte	0x04, 0x12
        /*05a2*/ 	.short	(.L_252 - .L_251)
	.align		4
.L_251:
        /*05a4*/ 	.word	index@(_ZN7cutlass13device_kernelIN5flash11enable_sm90INS1_16FlashAttnFwdSm90INS1_25CollectiveMainloopFwdSm90ILi2EN4cute5tupleIJNS5_1CILi1EEES8_S8_EEENS6_IJNS7_ILi192EEENS7_ILi128EEENS7_ILi96EEEEEELi96ENS_12float_e4m3_tEfNS_4arch4Sm90ELb0ELb1ELb0ELb0ELb1ELb0ELb0ELb1ELb1ELb1ELb0ELb0EEENS1_21CollectiveEpilogueFwdINS6_IJSA_SC_SB_EEES9_NS_10bfloat16_tESG_Li384ELb0ELb1ELb0ELb1EEENS1_30DynamicPersistentTileSchedulerILi384ELi128ELb0ELb1ELb1EEEEEEEEEvNT_6ParamsE)
        /*05a8*/ 	.word	0x00000000


	//----- nvinfo : EIATTR_MIN_STACK_SIZE
	.align		4
.L_252:
        /*05ac*/ 	.byte	0x04, 0x12
        /*05ae*/ 	.short	(.L_254 - .L_253)
	.align		4
.L_253:
        /*05b0*/ 	.word	index@(_ZN7cutlass13device_kernelIN5flash11enable_sm90INS1_16FlashAttnFwdSm90INS1_25CollectiveMainloopFwdSm90ILi2EN4cute5tupleIJNS5_1CILi1EEES8_S8_EEENS6_IJNS7_ILi192EEENS7_ILi128EEENS7_ILi96EEEEEELi96ENS_12float_e4m3_tEfNS_4arch4Sm90ELb0ELb1ELb0ELb1ELb1ELb0ELb0ELb1ELb1ELb1ELb0ELb0EEENS1_21CollectiveEpilogueFwdINS6_IJSA_SC_SB_EEES9_NS_10bfloat16_tESG_Li384ELb1ELb1ELb0ELb1EEENS1_36VarlenDynamicPersistentTileSchedulerILi192ELi128ELi384ELi128ELb0ELb1ELb1ELb1ELb0ELb1EEEEEEEEEvNT_6ParamsE)
        /*05b4*/ 	.word	0x00000000


	//----- nvinfo : EIATTR_MIN_STACK_SIZE
	.align		4
.L_254:
        /*05b8*/ 	.byte	0x04, 0x12
        /*05ba*/ 	.short	(.L_256 - .L_255)
	.align		4
.L_255:
        /*05bc*/ 	.word	index@(_ZN7cutlass13device_kernelIN5flash11enable_sm90INS1_16FlashAttnFwdSm90INS1_25CollectiveMainloopFwdSm90ILi2EN4cute5tupleIJNS5_1CILi1EEES8_S8_EEENS6_IJNS7_ILi192EEENS7_ILi128EEENS7_ILi96EEEEEELi96ENS_12float_e4m3_tEfNS_4arch4Sm90ELb0ELb1ELb0ELb1ELb1ELb1ELb0ELb1ELb1ELb1ELb0ELb0EEENS1_21CollectiveEpilogueFwdINS6_IJSA_SC_SB_EEES9_NS_10bfloat16_tESG_Li384ELb1ELb1ELb0ELb1EEENS1_36VarlenDynamicPersistentTileSchedulerILi192ELi128ELi384ELi128ELb0ELb1ELb1ELb1ELb0ELb1EEEEEEEEEvNT_6ParamsE)
        /*05c0*/ 	.word	0x00000000


	//----- nvinfo : EIATTR_MIN_STACK_SIZE
	.align		4
.L_256:
        /*05c4*/ 	.byte	0x04, 0x12
        /*05c6*/ 	.short	(.L_258 - .L_257)
	.align		4
.L_257:
        /*05c8*/ 	.word	index@(_ZN7cutlass13device_kernelIN5flash11enable_sm90INS1_16FlashAttnFwdSm90INS1_25CollectiveMainloopFwdSm90ILi2EN4cute5tupleIJNS5_1CILi1EEES8_S8_EEENS6_IJNS7_ILi192EEENS7_ILi128EEENS7_ILi96EEEEEELi96ENS_12float_e4m3_tEfNS_4arch4Sm90ELb1ELb0ELb0ELb0ELb1ELb0ELb0ELb1ELb1ELb1ELb0ELb0EEENS1_21CollectiveEpilogueFwdINS6_IJSA_SC_SB_EEES9_NS_10bfloat16_tESG_Li384ELb0ELb1ELb0ELb1EEENS1_30DynamicPersistentTileSchedulerILi384ELi128ELb0ELb1ELb1EEEEEEEEEvNT_6ParamsE)
        /*05cc*/ 	.word	0x00000000


	//----- nvinfo : EIATTR_MIN_STACK_SIZE
	.align		4
.L_258:
        /*05d0*/ 	.byte	0x04, 0x12
        /*05d2*/ 	.short	(.L_260 - .L_259)
	.align		4
.L_259:
        /*05d4*/ 	.word	index@(_ZN7cutlass13device_kernelIN5flash11enable_sm90INS1_16FlashAttnFwdSm90INS1_25CollectiveMainloopFwdSm90ILi2EN4cute5tupleIJNS5_1CILi1EEES8_S8_EEENS6_IJNS7_ILi192EEENS7_ILi128EEENS7_ILi96EEEEEELi96ENS_12float_e4m3_tEfNS_4arch4Sm90ELb1ELb0ELb0ELb1ELb1ELb0ELb0ELb1ELb1ELb1ELb0ELb0EEENS1_21CollectiveEpilogueFwdINS6_IJSA_SC_SB_EEES9_NS_10bfloat16_tESG_Li384ELb1ELb1ELb0ELb1EEENS1_36VarlenDynamicPersistentTileSchedulerILi192ELi128ELi384ELi128ELb0ELb1ELb1ELb1ELb1ELb1EEEEEEEEEvNT_6ParamsE)
        /*05d8*/ 	.word	0x00000000


	//----- nvinfo : EIATTR_MIN_STACK_SIZE
	.align		4
.L_260:
        /*05dc*/ 	.byte	0x04, 0x12
        /*05de*/ 	.short	(.L_262 - .L_261)
	.align		4
.L_261:
        /*05e0*/ 	.word	index@(_ZN7cutlass13device_kernelIN5flash11enable_sm90INS1_16FlashAttnFwdSm90INS1_25CollectiveMainloopFwdSm90ILi2EN4cute5tupleIJNS5_1CILi1EEES8_S8_EEENS6_IJNS7_ILi192EEENS7_ILi128EEENS7_ILi96EEEEEELi96ENS_12float_e4m3_tEfNS_4arch4Sm90ELb1ELb0ELb0ELb1ELb1ELb1ELb0ELb1ELb1ELb1ELb0ELb0EEENS1_21CollectiveEpilogueFwdINS6_IJSA_SC_SB_EEES9_NS_10bfloat16_tESG_Li384ELb1ELb1ELb0ELb1EEENS1_36VarlenDynamicPersistentTileSchedulerILi192ELi128ELi384ELi128ELb0ELb1ELb1ELb1ELb1ELb1EEEEEEEEEvNT_6ParamsE)
        /*05e4*/ 	.word	0x00000000


	//----- nvinfo : EIATTR_MIN_STACK_SIZE
	.align		4
.L_262:
        /*05e8*/ 	.byte	0x04, 0x12
        /*05ea*/ 	.short	(.L_264 - .L_263)
	.align		4
.L_263:
        /*05ec*/ 	.word	index@(_ZN7cutlass13device_kernelIN5flash11enable_sm90INS1_16FlashAttnFwdSm90INS1_25CollectiveMainloopFwdSm90ILi2EN4cute5tupleIJNS5_1CILi1EEES8_S8_EEENS6_IJNS7_ILi192EEENS7_ILi160EEENS7_ILi64EEEEEELi64ENS_12float_e4m3_tEfNS_4arch4Sm90ELb0ELb0ELb0ELb0ELb1ELb0ELb0ELb1ELb1ELb1ELb0ELb0EEENS1_21CollectiveEpilogueFwdINS6_IJSA_SC_SB_EEES9_NS_10bfloat16_tESG_Li384ELb0ELb1ELb0ELb1EEENS1_29StaticPersistentTileSchedulerILb0EEEEEEEEEvNT_6ParamsE)
        /*05f0*/ 	.word	0x00000000


	//----- nvinfo : EIATTR_MIN_STACK_SIZE
	.align		4
.L_264:
        /*05f4*/ 	.byte	0x04, 0x12
        /*05f6*/ 	.short	(.L_266 - .L_265)
	.align		4
.L_265:
        /*05f8*/ 	.word	index@(_ZN7cutlass13device_kernelIN5flash11enable_sm90INS1_16FlashAttnFwdSm90INS1_25CollectiveMainloopFwdSm90ILi2EN4cute5tupleIJNS5_1CILi1EEES8_S8_EEENS6_IJNS7_ILi192EEENS7_ILi160EEENS7_ILi64EEEEEELi64ENS_12float_e4m3_tEfNS_4arch4Sm90ELb0ELb0ELb0ELb1ELb1ELb0ELb0ELb1ELb1ELb1ELb0ELb0EEENS1_21CollectiveEpilogueFwdINS6_IJSA_SC_SB_EEES9_NS_10bfloat16_tESG_Li384ELb1ELb1ELb0ELb1EEENS1_36VarlenDynamicPersistentTileSchedulerILi192ELi160ELi384ELi128ELb0ELb1ELb1ELb0ELb1ELb1EEEEEEEEEvNT_6ParamsE)
        /*05fc*/ 	.word	0x00000000


	//----- nvinfo : EIATTR_MIN_STACK_SIZE
	.align		4
.L_266:
        /*0600*/ 	.byte	0x04, 0x12
        /*0602*/ 	.short	(.L_268 - .L_267)
	.align		4
.L_267:
        /*0604*/ 	.word	index@(_ZN7cutlass13device_kernelIN5flash11enable_sm90INS1_16FlashAttnFwdSm90INS1_25CollectiveMainloopFwdSm90ILi2EN4cute5tupleIJNS5_1CILi1EEES8_S8_EEENS6_IJNS7_ILi192EEENS7_ILi160EEENS7_ILi64EEEEEELi64ENS_12float_e4m3_tEfNS_4arch4Sm90ELb0ELb0ELb0ELb1ELb1ELb1ELb0ELb1ELb1ELb1ELb0ELb0EEENS1_21CollectiveEpilogueFwdINS6_IJSA_SC_SB_EEES9_NS_10bfloat16_tESG_Li384ELb1ELb1ELb0ELb1EEENS1_36VarlenDynamicPersistentTileSchedulerILi192ELi160ELi384ELi128ELb0ELb1ELb1ELb0ELb1ELb1EEEEEEEEEvNT_6ParamsE)
        /*0608*/ 	.word	0x00000000


	//----- nvinfo : EIATTR_MIN_STACK_SIZE
	.align		4
.L_268:
        /*060c*/ 	.byte	0x04, 0x12
        /*060e*/ 	.short	(.L_270 - .L_269)
	.align		4
.L_269:
        /*0610*/ 	.word	index@(_ZN7cutlass13device_kernelIN5flash11enable_sm90INS1_16FlashAttnFwdSm90INS1_25CollectiveMainloopFwdSm90ILi2EN4cute5tupleIJNS5_1CILi1EEES8_S8_EEENS6_IJNS7_ILi192EEENS7_ILi160EEENS7_ILi64EEEEEELi64ENS_12float_e4m3_tEfNS_4arch4Sm90ELb0ELb1ELb0ELb0ELb1ELb0ELb0ELb1ELb1ELb1ELb0ELb0EEENS1_21CollectiveEpilogueFwdINS6_IJSA_SC_SB_EEES9_NS_10bfloat16_tESG_Li384ELb0ELb1ELb0ELb1EEENS1_30DynamicPersistentTileSchedulerILi384ELi128ELb0ELb1ELb1EEEEEEEEEvNT_6ParamsE)
        /*0614*/ 	.word	0x00000000


	//----- nvinfo : EIATTR_MIN_STACK_SIZE
	.align		4
.L_270:
        /*0618*/ 	.byte	0x04, 0x12
        /*061a*/ 	.short	(.L_272 - .L_271)
	.align		4
.L_271:
        /*061c*/ 	.word	index@(_ZN7cutlass13device_kernelIN5flash11enable_sm90INS1_16FlashAttnFwdSm90INS1_25CollectiveMainloopFwdSm90ILi2EN4cute5tupleIJNS5_1CILi1EEES8_S8_EEENS6_IJNS7_ILi192EEENS7_ILi160EEENS7_ILi64EEEEEELi64ENS_12float_e4m3_tEfNS_4arch4Sm90ELb0ELb1ELb0ELb1ELb1ELb0ELb0ELb1ELb1ELb1ELb0ELb0EEENS1_21CollectiveEpilogueFwdINS6_IJSA_SC_SB_EEES9_NS_10bfloat16_tESG_Li384ELb1ELb1ELb0ELb1EEENS1_36VarlenDynamicPersistentTileSchedulerILi192ELi160ELi384ELi128ELb0ELb1ELb1ELb1ELb0ELb1EEEEEEEEEvNT_6ParamsE)
        /*0620*/ 	.word	0x00000000


	//----- nvinfo : EIATTR_MIN_STACK_SIZE
	.align		4
.L_272:
        /*0624*/ 	.byte	0x04, 0x12
        /*0626*/ 	.short	(.L_274 - .L_273)
	.align		4
.L_273:
        /*0628*/ 	.word	index@(_ZN7cutlass13device_kernelIN5flash11enable_sm90INS1_16FlashAttnFwdSm90INS1_25CollectiveMainloopFwdSm90ILi2EN4cute5tupleIJNS5_1CILi1EEES8_S8_EEENS6_IJNS7_ILi192EEENS7_ILi160EEENS7_ILi64EEEEEELi64ENS_12float_e4m3_tEfNS_4arch4Sm90ELb0ELb1ELb0ELb1ELb1ELb1ELb0ELb1ELb1ELb1ELb0ELb0EEENS1_21CollectiveEpilogueFwdINS6_IJSA_SC_SB_EEES9_NS_10bfloat16_tESG_Li384ELb1ELb1ELb0ELb1EEENS1_36VarlenDynamicPersistentTileSchedulerILi192ELi160ELi384ELi128ELb0ELb1ELb1ELb1ELb0ELb1EEEEEEEEEvNT_6ParamsE)
        /*062c*/ 	.word	0x00000000


	//----- nvinfo : EIATTR_MIN_STACK_SIZE
	.align		4
.L_274:
        /*0630*/ 	.byte	0x04, 0x12
        /*0632*/ 	.short	(.L_276 - .L_275)
	.align		4
.L_275:
        /*0634*/ 	.word	index@(_ZN7cutlass13device_kernelIN5flash11enable_sm90INS1_16FlashAttnFwdSm90INS1_25CollectiveMainloopFwdSm90ILi2EN4cute5tupleIJNS5_1CILi1EEES8_S8_EEENS6_IJNS7_ILi192EEENS7_ILi160EEENS7_ILi64EEEEEELi64ENS_12float_e4m3_tEfNS_4arch4Sm90ELb1ELb0ELb0ELb0ELb1ELb0ELb0ELb1ELb1ELb1ELb0ELb0EEENS1_21CollectiveEpilogueFwdINS6_IJSA_SC_SB_EEES9_NS_10bfloat16_tESG_Li384ELb0ELb1ELb0ELb1EEENS1_30DynamicPersistentTileSchedulerILi384ELi128ELb0ELb1ELb1EEEEEEEEEvNT_6ParamsE)
        /*0638*/ 	.word	0x00000000


	//----- nvinfo : EIATTR_MIN_STACK_SIZE
	.align		4
.L_276:
        /*063c*/ 	.byte	0x04, 0x12
        /*063e*/ 	.short	(.L_278 - .L_277)
	.align		4
.L_277:
        /*0640*/ 	.word	index@(_ZN7cutlass13device_kernelIN5flash11enable_sm90INS1_16FlashAttnFwdSm90INS1_25CollectiveMainloopFwdSm90ILi2EN4cute5tupleIJNS5_1CILi1EEES8_S8_EEENS6_IJNS7_ILi192EEENS7_ILi160EEENS7_ILi64EEEEEELi64ENS_12float_e4m3_tEfNS_4arch4Sm90ELb1ELb0ELb0ELb1ELb1ELb0ELb0ELb1ELb1ELb1ELb0ELb0EEENS1_21CollectiveEpilogueFwdINS6_IJSA_SC_SB_EEES9_NS_10bfloat16_tESG_Li384ELb1ELb1ELb0ELb1EEENS1_36VarlenDynamicPersistentTileSchedulerILi192ELi160ELi384ELi128ELb0ELb1ELb1ELb1ELb1ELb1EEEEEEEEEvNT_6ParamsE)
        /*0644*/ 	.word	0x00000000


	//----- nvinfo : EIATTR_MIN_STACK_SIZE
	.align		4
.L_278:
        /*0648*/ 	.byte	0x04, 0x12
        /*064a*/ 	.short	(.L_280 - .L_279)
	.align		4
.L_279:
        /*064c*/ 	.word	index@(_ZN7cutlass13device_kernelIN5flash11enable_sm90INS1_16FlashAttnFwdSm90INS1_25CollectiveMainloopFwdSm90ILi2EN4cute5tupleIJNS5_1CILi1EEES8_S8_EEENS6_IJNS7_ILi192EEENS7_ILi160EEENS7_ILi64EEEEEELi64ENS_12float_e4m3_tEfNS_4arch4Sm90ELb1ELb0ELb0ELb1ELb1ELb1ELb0ELb1ELb1ELb1ELb0ELb0EEENS1_21CollectiveEpilogueFwdINS6_IJSA_SC_SB_EEES9_NS_10bfloat16_tESG_Li384ELb1ELb1ELb0ELb1EEENS1_36VarlenDynamicPersistentTileSchedulerILi192ELi160ELi384ELi128ELb0ELb1ELb1ELb1ELb1ELb1EEEEEEEEEvNT_6ParamsE)
        /*0650*/ 	.word	0x00000000
.L_280:


//--------------------- .nv.compat                --------------------------
	.section	.nv.compat,"",@"SHT_CUDA_COMPAT_INFO"
	.align	4
        /*0000*/ 	.byte	0x02, 0x09, 0x01, 0x00, 0x02, 0x02, 0x01, 0x00, 0x02, 0x05, 0x05, 0x00, 0x03, 0x07, 0x01, 0x01
        /*0010*/ 	.byte	0x02, 0x03, 0x00, 0x00, 0x02, 0x06, 0x01, 0x00, 0x04, 0x0b, 0x08, 0x00, 0x09, 0x00, 0x00, 0x00
        /*0020*/ 	.byte	0x00, 0x00, 0x00, 0x00


//--------------------- .nv.info._ZN7cutlass13device_kernelIN5flash11enable_sm90INS1_16FlashAttnFwdSm90INS1_25CollectiveMainloopFwdSm90ILi2EN4cute5tupleIJNS5_1CILi1EEES8_S8_EEENS6_IJNS7_ILi128EEESA_NS7_ILi256EEEEEELi256ENS_12float_e4m3_tEfNS_4arch4Sm90ELb0ELb0ELb0ELb0ELb1ELb0ELb0ELb1ELb0ELb1ELb0ELb0EEENS1_21CollectiveEpilogueFwdINS6_IJSA_SB_SA_EEES9_NS_10bfloat16_tESF_Li256ELb0ELb1ELb0ELb1EEENS1_29StaticPersistentTileSchedulerILb0EEEEEEEEEvNT_6ParamsE --------------------------
	.section	.nv.info._ZN7cutlass13device_kernelIN5flash11enable_sm90INS1_16FlashAttnFwdSm90INS1_25CollectiveMainloopFwdSm90ILi2EN4cute5tupleIJNS5_1CILi1EEES8_S8_EEENS6_IJNS7_ILi128EEESA_NS7_ILi256EEEEEELi256ENS_12float_e4m3_tEfNS_4arch4Sm90ELb0ELb0ELb0ELb0ELb1ELb0ELb0ELb1ELb0ELb1ELb0ELb0EEENS1_21CollectiveEpilogueFwdINS6_IJSA_SB_SA_EEES9_NS_10bfloat16_tESF_Li256ELb0ELb1ELb0ELb1EEENS1_29StaticPersistentTileSchedulerILb0EEEEEEEEEvNT_6ParamsE,"",@"SHT_CUDA_INFO"
	.sectionflags	@""
	.align	4


	//----- nvinfo : EIATTR_CUDA_API_VERSION
	.align		4
        /*0000*/ 	.byte	0x04, 0x37
        /*0002*/ 	.short	(.L_282 - .L_281)
.L_281:
        /*0004*/ 	.word	0x00000082


	//----- nvinfo : EIATTR_KPARAM_INFO
	.align		4
.L_282:
        /*0008*/ 	.byte	0x04, 0x17
        /*000a*/ 	.short	(.L_284 - .L_283)
.L_283:
        /*000c*/ 	.word	0x00000000
        /*0010*/ 	.short	0x0000
        /*0012*/ 	.short	0x0000
        /*0014*/ 	.byte	0x00, 0xf0, 0x01, 0x28


	//----- nvinfo : EIATTR_SPARSE_MMA_MASK
	.align		4
.L_284:
        /*0018*/ 	.byte	0x03, 0x50
        /*001a*/ 	.short	0x0000


	//----- nvinfo : EIATTR_MAXREG_COUNT
	.align		4
        /*001c*/ 	.byte	0x03, 0x1b
        /*001e*/ 	.short	0x00a8


	//----- nvinfo : EIATTR_MERCURY_ISA_VERSION
	.align		4
        /*0020*/ 	.byte	0x03, 0x5f
        /*0022*/ 	.short	0x0101


	//----- nvinfo : EIATTR_VRC_CTA_INIT_COUNT
	.align		4
        /*0024*/ 	.byte	0x02, 0x4a
	.zero		1
	.zero		1


	//----- nvinfo : EIATTR_EXIT_INSTR_OFFSETS
	.align		4
        /*0028*/ 	.byte	0x04, 0x1c
        /*002a*/ 	.short	(.L_286 - .L_285)


	//   ....[0]....
.L_285:
        /*002c*/ 	.word	0x00000010


	//----- nvinfo : EIATTR_MAX_THREADS
	.align		4
.L_286:
        /*0030*/ 	.byte	0x04, 0x05
        /*0032*/ 	.short	(.L_288 - .L_287)
.L_287:
        /*0034*/ 	.word	0x00000180
        /*0038*/ 	.word	0x00000001
        /*003c*/ 	.word	0x00000001


	//----- nvinfo : EIATTR_CBANK_PARAM_SIZE
	.align		4
.L_288:
        /*0040*/ 	.byte	0x03, 0x19
        /*0042*/ 	.short	0x0a00


	//----- nvinfo : EIATTR_PARAM_CBANK
	.align		4
        /*0044*/ 	.byte	0x04, 0x0a
        /*0046*/ 	.short	(.L_290 - .L_289)
	.align		4
.L_289:
        /*0048*/ 	.word	index@(.nv.constant0._ZN7cutlass13device_kernelIN5flash11enable_sm90INS1_16FlashAttnFwdSm90INS1_25CollectiveMainloopFwdSm90ILi2EN4cute5tupleIJNS5_1CILi1EEES8_S8_EEENS6_IJNS7_ILi128EEESA_NS7_ILi256EEEEEELi256ENS_12float_e4m3_tEfNS_4arch4Sm90ELb0ELb0ELb0ELb0ELb1ELb0ELb0ELb1ELb0ELb1ELb0ELb0EEENS1_21CollectiveEpilogueFwdINS6_IJSA_SB_SA_EEES9_NS_10bfloat16_tESF_Li256ELb0ELb1ELb0ELb1EEENS1_29StaticPersistentTileSchedulerILb0EEEEEEEEEvNT_6ParamsE)
        /*004c*/ 	.short	0x0380
        /*004e*/ 	.short	0x0a00


	//----- nvinfo : EIATTR_SW_WAR
	.align		4
.L_290:
        /*0050*/ 	.byte	0x04, 0x36
        /*0052*/ 	.short	(.L_292 - .L_291)
.L_291:
        /*0054*/ 	.word	0x00000008
.L_292:


//--------------------- .nv.info._ZN7cutlass13device_kernelIN5flash11enable_sm90INS1_16FlashAttnFwdSm90INS1_25CollectiveMainloopFwdSm90ILi2EN4cute5tupleIJNS5_1CILi1EEES8_S8_EEENS6_IJNS7_ILi128EEESA_NS7_ILi256EEEEEELi256ENS_12float_e4m3_tEfNS_4arch4Sm90ELb0ELb0ELb0ELb1ELb1ELb0ELb0ELb1ELb0ELb1ELb0ELb0EEENS1_21CollectiveEpilogueFwdINS6_IJSA_SB_SA_EEES9_NS_10bfloat16_tESF_Li256ELb1ELb1ELb0ELb1EEENS1_36VarlenDynamicPersistentTileSchedulerILi128ELi128ELi256ELi128ELb0ELb1ELb1ELb0ELb1ELb1EEEEEEEEEvNT_6ParamsE --------------------------
	.section	.nv.info._ZN7cutlass13device_kernelIN5flash11enable_sm90INS1_16FlashAttnFwdSm90INS1_25CollectiveMainloopFwdSm90ILi2EN4cute5tupleIJNS5_1CILi1EEES8_S8_EEENS6_IJNS7_ILi128EEESA_NS7_ILi256EEEEEELi256ENS_12float_e4m3_tEfNS_4arch4Sm90ELb0ELb0ELb0ELb1ELb1ELb0ELb0ELb1ELb0ELb1ELb0ELb0EEENS1_21CollectiveEpilogueFwdINS6_IJSA_SB_SA_EEES9_NS_10bfloat16_tESF_Li256ELb1ELb1ELb0ELb1EEENS1_36VarlenDynamicPersistentTileSchedulerILi128ELi128ELi256ELi128ELb0ELb1ELb1ELb0ELb1ELb1EEEEEEEEEvNT_6ParamsE,"",@"SHT_CUDA_INFO"
	.sectionflags	@""
	.align	4


	//----- nvinfo : EIATTR_CUDA_API_VERSION
	.align		4
        /*0000*/ 	.byte	0x04, 0x37
        /*0002*/ 	.short	(.L_294 - .L_293)
.L_293:
        /*0004*/ 	.word	0x00000082


	//----- nvinfo : EIATTR_KPARAM_INFO
	.align		4
.L_294:
        /*0008*/ 	.byte	0x04, 0x17
        /*000a*/ 	.short	(.L_296 - .L_295)
.L_295:
        /*000c*/ 	.word	0x00000000
        /*0010*/ 	.short	0x0000
        /*0012*/ 	.short	0x0000
        /*0014*/ 	.byte	0x00, 0xf0, 0x01, 0x2a


	//----- nvinfo : EIATTR_SPARSE_MMA_MASK
	.align		4
.L_296:
        /*0018*/ 	.byte	0x03, 0x50
        /*001a*/ 	.short	0x0000


	//----- nvinfo : EIATTR_MAXREG_COUNT
	.align		4
        /*001c*/ 	.byte	0x03, 0x1b
        /*001e*/ 	.short	0x00a8


	//----- nvinfo : EIATTR_MERCURY_ISA_VERSION
	.align		4
        /*0020*/ 	.byte	0x03, 0x5f
        /*0022*/ 	.short	0x0101


	//----- nvinfo : EIATTR_VRC_CTA_INIT_COUNT
	.align		4
        /*0024*/ 	.byte	0x02, 0x4a
	.zero		1
	.zero		1


	//----- nvinfo : EIATTR_EXIT_INSTR_OFFSETS
	.align		4
        /*0028*/ 	.byte	0x04, 0x1c
        /*002a*/ 	.short	(.L_298 - .L_297)


	//   ....[0]....
.L_297:
        /*002c*/ 	.word	0x00000010


	//----- nvinfo : EIATTR_MAX_THREADS
	.align		4
.L_298:
        /*0030*/ 	.byte	0x04, 0x05
        /*0032*/ 	.short	(.L_300 - .L_299)
.L_299:
        /*0034*/ 	.word	0x00000180
        /*0038*/ 	.word	0x00000001
        /*003c*/ 	.word	0x00000001


	//----- nvinfo : EIATTR_CBANK_PARAM_SIZE
	.align		4
.L_300:
        /*0040*/ 	.byte	0x03, 0x19
        /*0042*/ 	.short	0x0a80


	//----- nvinfo : EIATTR_PARAM_CBANK
	.align		4
        /*0044*/ 	.byte	0x04, 0x0a
        /*0046*/ 	.short	(.L_302 - .L_301)
	.align		4
.L_301:
        /*0048*/ 	.word	index@(.nv.constant0._ZN7cutlass13device_kernelIN5flash11enable_sm90INS1_16FlashAttnFwdSm90INS1_25CollectiveMainloopFwdSm90ILi2EN4cute5tupleIJNS5_1CILi1EEES8_S8_EEENS6_IJNS7_ILi128EEESA_NS7_ILi256EEEEEELi256ENS_12float_e4m3_tEfNS_4arch4Sm90ELb0ELb0ELb0ELb1ELb1ELb0ELb0ELb1ELb0ELb1ELb0ELb0EEENS1_21CollectiveEpilogueFwdINS6_IJSA_SB_SA_EEES9_NS_10bfloat16_tESF_Li256ELb1ELb1ELb0ELb1EEENS1_36VarlenDynamicPersistentTileSchedulerILi128ELi128ELi256ELi128ELb0ELb1ELb1ELb0ELb1ELb1EEEEEEEEEvNT_6ParamsE)
        /*004c*/ 	.short	0x0380
        /*004e*/ 	.short	0x0a80


	//----- nvinfo : EIATTR_SW_WAR
	.align		4
.L_302:
        /*0050*/ 	.byte	0x04, 0x36
        /*0052*/ 	.short	(.L_304 - .L_303)
.L_303:
        /*0054*/ 	.word	0x00000008
.L_304:


//--------------------- .nv.info._ZN7cutlass13device_kernelIN5flash11enable_sm90INS1_16FlashAttnFwdSm90INS1_25CollectiveMainloopFwdSm90ILi2EN4cute5tupleIJNS5_1CILi1EEES8_S8_EEENS6_IJNS7_ILi128EEESA_NS7_ILi256EEEEEELi256ENS_12float_e4m3_tEfNS_4arch4Sm90ELb0ELb0ELb0ELb1ELb1ELb1ELb0ELb1ELb0ELb1ELb0ELb0EEENS1_21CollectiveEpilogueFwdINS6_IJSA_SB_SA_EEES9_NS_10bfloat16_tESF_Li256ELb1ELb1ELb0ELb1EEENS1_36VarlenDynamicPersistentTileSchedulerILi128ELi128ELi256ELi128ELb0ELb1ELb1ELb0ELb1ELb1EEEEEEEEEvNT_6ParamsE --------------------------
	.section	.nv.info._ZN7cutlass13device_kernelIN5flash11enable_sm90INS1_16FlashAttnFwdSm90INS1_25CollectiveMainloopFwdSm90ILi2EN4cute5tupleIJNS5_1CILi1EEES8_S8_EEENS6_IJNS7_ILi128EEESA_NS7_ILi256EEEEEELi256ENS_12float_e4m3_tEfNS_4arch4Sm90ELb0ELb0ELb0ELb1ELb1ELb1ELb0ELb1ELb0ELb1ELb0ELb0EEENS1_21CollectiveEpilogueFwdINS6_IJSA_SB_SA_EEES9_NS_10bfloat16_tESF_Li256ELb1ELb1ELb0ELb1EEENS1_36VarlenDynamicPersistentTileSchedulerILi128ELi128ELi256ELi128ELb0ELb1ELb1ELb0ELb1ELb1EEEEEEEEEvNT_6ParamsE,"",@"SHT_CUDA_INFO"
	.sectionflags	@""
	.align	4


	//----- nvinfo : EIATTR_CUDA_API_VERSION
	.align		4
        /*0000*/ 	.byte	0x04, 0x37
        /*0002*/ 	.short	(.L_306 - .L_305)
.L_305:
        /*0004*/ 	.word	0x00000082


	//----- nvinfo : EIATTR_KPARAM_INFO
	.align		4
.L_306:
        /*0008*/ 	.byte	0x04, 0x17
        /*000a*/ 	.short	(.L_308 - .L_307)
.L_307:
        /*000c*/ 	.word	0x00000000
        /*0010*/ 	.short	0x0000
        /*0012*/ 	.short	0x0000
        /*0014*/ 	.byte	0x00, 0xf0, 0x01, 0x2a


	//----- nvinfo : EIATTR_SPARSE_MMA_MASK
	.align		4
.L_308:
        /*0018*/ 	.byte	0x03, 0x50
        /*001a*/ 	.short	0x0000


	//----- nvinfo : EIATTR_MAXREG_COUNT
	.align		4
        /*001c*/ 	.byte	0x03, 0x1b
        /*001e*/ 	.short	0x00a8


	//----- nvinfo : EIATTR_MERCURY_ISA_VERSION
	.align		4
        /*0020*/ 	.byte	0x03, 0x5f
        /*0022*/ 	.short	0x0101


	//----- nvinfo : EIATTR_VRC_CTA_INIT_COUNT
	.align		4
        /*0024*/ 	.byte	0x02, 0x4a
	.zero		1
	.zero		1


	//----- nvinfo : EIATTR_EXIT_INSTR_OFFSETS
	.align		4
        /*0028*/ 	.byte	0x04, 0x1c
        /*002a*/ 	.short	(.L_310 - .L_309)


	//   ....[0]....
.L_309:
        /*002c*/ 	.word	0x00000010


	//----- nvinfo : EIATTR_MAX_THREADS
	.align		4
.L_310:
        /*0030*/ 	.byte	0x04, 0x05
        /*0032*/ 	.short	(.L_312 - .L_311)
.L_311:
        /*0034*/ 	.word	0x00000180
        /*0038*/ 	.word	0x00000001
        /*003c*/ 	.word	0x00000001


	//----- nvinfo : EIATTR_CBANK_PARAM_SIZE
	.align		4
.L_312:
        /*0040*/ 	.byte	0x03, 0x19
        /*0042*/ 	.short	0x0a80


	//----- nvinfo : EIATTR_PARAM_CBANK
	.align		4
        /*0044*/ 	.byte	0x04, 0x0a
        /*0046*/ 	.short	(.L_314 - .L_313)
	.align		4
.L_313:
        /*0048*/ 	.word	index@(.nv.constant0._ZN7cutlass13device_kernelIN5flash11enable_sm90INS1_16FlashAttnFwdSm90INS1_25CollectiveMainloopFwdSm90ILi2EN4cute5tupleIJNS5_1CILi1EEES8_S8_EEENS6_IJNS7_ILi128EEESA_NS7_ILi256EEEEEELi256ENS_12float_e4m3_tEfNS_4arch4Sm90ELb0ELb0ELb0ELb1ELb1ELb1ELb0ELb1ELb0ELb1ELb0ELb0EEENS1_21CollectiveEpilogueFwdINS6_IJSA_SB_SA_EEES9_NS_10bfloat16_tESF_Li256ELb1ELb1ELb0ELb1EEENS1_36VarlenDynamicPersistentTileSchedulerILi128ELi128ELi256ELi128ELb0ELb1ELb1ELb0ELb1ELb1EEEEEEEEEvNT_6ParamsE)
        /*004c*/ 	.short	0x0380
        /*004e*/ 	.short	0x0a80


	//----- nvinfo : EIATTR_SW_WAR
	.align		4
.L_314:
        /*0050*/ 	.byte	0x04, 0x36
        /*0052*/ 	.short	(.L_316 - .L_315)
.L_315:
        /*0054*/ 	.word	0x00000008
.L_316:


//--------------------- .nv.info._ZN7cutlass13device_kernelIN5flash11enable_sm90INS1_16FlashAttnFwdSm90INS1_25CollectiveMainloopFwdSm90ILi2EN4cute5tupleIJNS5_1CILi1EEES8_S8_EEENS6_IJNS7_ILi128EEENS7_ILi64EEENS7_ILi256EEEEEELi256ENS_12float_e4m3_tEfNS_4arch4Sm90ELb0ELb1ELb0ELb0ELb1ELb0ELb0ELb1ELb0ELb1ELb0ELb0EEENS1_21CollectiveEpilogueFwdINS6_IJSA_SC_SB_EEES9_NS_10bfloat16_tESG_Li256ELb0ELb1ELb0ELb1EEENS1_30DynamicPersistentTileSchedulerILi256ELi128ELb0ELb1ELb1EEEEEEEEEvNT_6ParamsE --------------------------
	.section	.nv.info._ZN7cutlass13device_kernelIN5flash11enable_sm90INS1_16FlashAttnFwdSm90INS1_25CollectiveMainloopFwdSm90ILi2EN4cute5tupleIJNS5_1CILi1EEES8_S8_EEENS6_IJNS7_ILi128EEENS7_ILi64EEENS7_ILi256EEEEEELi256ENS_12float_e4m3_tEfNS_4arch4Sm90ELb0ELb1ELb0ELb0ELb1ELb0ELb0ELb1ELb0ELb1ELb0ELb0EEENS1_21CollectiveEpilogueFwdINS6_IJSA_SC_SB_EEES9_NS_10bfloat16_tESG_Li256ELb0ELb1ELb0ELb1EEENS1_30DynamicPersistentTileSchedulerILi256ELi128ELb0ELb1ELb1EEEEEEEEEvNT_6ParamsE,"",@"SHT_CUDA_INFO"
	.sectionflags	@""
	.align	4


	//----- nvinfo : EIATTR_CUDA_API_VERSION
	.align		4
        /*0000*/ 	.byte	0x04, 0x37
        /*0002*/ 	.short	(.L_318 - .L_317)
.L_317:
        /*0004*/ 	.word	0x00000082


	//----- nvinfo : EIATTR_KPARAM_INFO
	.align		4
.L_318:
        /*0008*/ 	.byte	0x04, 0x17
        /*000a*/ 	.short	(.L_320 - .L_319)
.L_319:
        /*000c*/ 	.word	0x00000000
        /*0010*/ 	.short	0x0000
        /*0012*/ 	.short	0x0000
        /*0014*/ 	.byte	0x00, 0xf0, 0x01, 0x2a


	//----- nvinfo : EIATTR_SPARSE_MMA_MASK
	.align		4
.L_320:
        /*0018*/ 	.byte	0x03, 0x50
        /*001a*/ 	.short	0x0000


	//----- nvinfo : EIATTR_MAXREG_COUNT
	.align		4
        /*001c*/ 	.byte	0x03, 0x1b
        /*001e*/ 	.short	0x00a8


	//----- nvinfo : EIATTR_MERCURY_ISA_VERSION
	.align		4
        /*0020*/ 	.byte	0x03, 0x5f
        /*0022*/ 	.short	0x0101


	//----- nvinfo : EIATTR_VRC_CTA_INIT_COUNT
	.align		4
        /*0024*/ 	.byte	0x02, 0x4a
	.zero		1
	.zero		1


	//----- nvinfo : EIATTR_EXIT_INSTR_OFFSETS
	.align		4
        /*0028*/ 	.byte	0x04, 0x1c
        /*002a*/ 	.short	(.L_322 - .L_321)


	//   ....[0]....
.L_321:
        /*002c*/ 	.word	0x00000010


	//----- nvinfo : EIATTR_MAX_THREADS
	.align		4
.L_322:
        /*0030*/ 	.byte	0x04, 0x05
        /*0032*/ 	.short	(.L_324 - .L_323)
.L_323:
        /*0034*/ 	.word	0x00000180
        /*0038*/ 	.word	0x00000001
        /*003c*/ 	.word	0x00000001


	//----- nvinfo : EIATTR_CBANK_PARAM_SIZE
	.align		4
.L_324:
        /*0040*/ 	.byte	0x03, 0x19
        /*0042*/ 	.short	0x0a80


	//----- nvinfo : EIATTR_PARAM_CBANK
	.align		4
        /*0044*/ 	.byte	0x04, 0x0a
        /*0046*/ 	.short	(.L_326 - .L_325)
	.align		4
.L_325:
        /*0048*/ 	.word	index@(.nv.constant0._ZN7cutlass13device_kernelIN5flash11enable_sm90INS1_16FlashAttnFwdSm90INS1_25CollectiveMainloopFwdSm90ILi2EN4cute5tupleIJNS5_1CILi1EEES8_S8_EEENS6_IJNS7_ILi128EEENS7_ILi64EEENS7_ILi256EEEEEELi256ENS_12float_e4m3_tEfNS_4arch4Sm90ELb0ELb1ELb0ELb0ELb1ELb0ELb0ELb1ELb0ELb1ELb0ELb0EEENS1_21CollectiveEpilogueFwdINS6_IJSA_SC_SB_EEES9_NS_10bfloat16_tESG_Li256ELb0ELb1ELb0ELb1EEENS1_30DynamicPersistentTileSchedulerILi256ELi128ELb0ELb1ELb1EEEEEEEEEvNT_6ParamsE)
        /*004c*/ 	.short	0x0380
        /*004e*/ 	.short	0x0a80


	//----- nvinfo : EIATTR_SW_WAR
	.align		4
.L_326:
        /*0050*/ 	.byte	0x04, 0x36
        /*0052*/ 	.short	(.L_328 - .L_327)
.L_327:
        /*0054*/ 	.word	0x00000008
.L_328:


//--------------------- .nv.info._ZN7cutlass13device_kernelIN5flash11enable_sm90INS1_16FlashAttnFwdSm90INS1_25CollectiveMainloopFwdSm90ILi2EN4cute5tupleIJNS5_1CILi1EEES8_S8_EEENS6_IJNS7_ILi128EEENS7_ILi64EEENS7_ILi256EEEEEELi256ENS_12float_e4m3_tEfNS_4arch4Sm90ELb0ELb1ELb0ELb1ELb1ELb0ELb0ELb1ELb0ELb1ELb0ELb0EEENS1_21CollectiveEpilogueFwdINS6_IJSA_SC_SB_EEES9_NS_10bfloat16_tESG_Li256ELb1ELb1ELb0ELb1EEENS1_36VarlenDynamicPersistentTileSchedulerILi128ELi64ELi256ELi128ELb0ELb1ELb1ELb1ELb0ELb1EEEEEEEEEvNT_6ParamsE --------------------------
	.section	.nv.info._ZN7cutlass13device_kernelIN5flash11enable_sm90INS1_16FlashAttnFwdSm90INS1_25CollectiveMainloopFwdSm90ILi2EN4cute5tupleIJNS5_1CILi1EEES8_S8_EEENS6_IJNS7_ILi128EEENS7_ILi64EEENS7_ILi256EEEEEELi256ENS_12float_e4m3_tEfNS_4arch4Sm90ELb0ELb1ELb0ELb1ELb1ELb0ELb0ELb1ELb0ELb1ELb0ELb0EEENS1_21CollectiveEpilogueFwdINS6_IJSA_SC_SB_EEES9_NS_10bfloat16_tESG_Li256ELb1ELb1ELb0ELb1EEENS1_36VarlenDynamicPersistentTileSchedulerILi128ELi64ELi256ELi128ELb0ELb1ELb1ELb1ELb0ELb1EEEEEEEEEvNT_6ParamsE,"",@"SHT_CUDA_INFO"
	.sectionflags	@""
	.align	4


	//----- nvinfo : EIATTR_CUDA_API_VERSION
	.align		4
        /*0000*/ 	.byte	0x04, 0x37
        /*0002*/ 	.short	(.L_330 - .L_329)
.L_329:
        /*0004*/ 	.word	0x00000082


	//----- nvinfo : EIATTR_KPARAM_INFO
	.align		4
.L_330:
        /*0008*/ 	.byte	0x04, 0x17
        /*000a*/ 	.short	(.L_332 - .L_331)
.L_331:
        /*000c*/ 	.word	0x00000000
        /*0010*/ 	.short	0x0000
        /*0012*/ 	.short	0x0000
        /*0014*/ 	.byte	0x00, 0xf0, 0x01, 0x2a


	//----- nvinfo : EIATTR_SPARSE_MMA_MASK
	.align		4
.L_332:
        /*0018*/ 	.byte	0x03, 0x50
        /*001a*/ 	.short	0x0000


	//----- nvinfo : EIATTR_MAXREG_COUNT
	.align		4
        /*001c*/ 	.byte	0x03, 0x1b
        /*001e*/ 	.short	0x00a8


	//----- nvinfo : EIATTR_MERCURY_ISA_VERSION
	.align		4
        /*0020*/ 	.byte	0x03, 0x5f
        /*0022*/ 	.short	0x0101


	//----- nvinfo : EIATTR_VRC_CTA_INIT_COUNT
	.align		4
        /*0024*/ 	.byte	0x02, 0x4a
	.zero		1
	.zero		1


	//----- nvinfo : EIATTR_EXIT_INSTR_OFFSETS
	.align		4
        /*0028*/ 	.byte	0x04, 0x1c
        /*002a*/ 	.short	(.L_334 - .L_333)


	//   ....[0]....
.L_333:
        /*002c*/ 	.word	0x00000010


	//----- nvinfo : EIATTR_MAX_THREADS
	.align		4
.L_334:
        /*0030*/ 	.byte	0x04, 0x05
        /*0032*/ 	.short	(.L_336 - .L_335)
.L_335:
        /*0034*/ 	.word	0x00000180
        /*0038*/ 	.word	0x00000001
        /*003c*/ 	.word	0x00000001


	//----- nvinfo : EIATTR_CBANK_PARAM_SIZE
	.align		4
.L_336:
        /*0040*/ 	.byte	0x03, 0x19
        /*0042*/ 	.short	0x0a80


	//----- nvinfo : EIATTR_PARAM_CBANK
	.align		4
        /*0044*/ 	.byte	0x04, 0x0a
        /*0046*/ 	.short	(.L_338 - .L_337)
	.align		4
.L_337:
        /*0048*/ 	.word	index@(.nv.constant0._ZN7cutlass13device_kernelIN5flash11enable_sm90INS1_16FlashAttnFwdSm90INS1_25CollectiveMainloopFwdSm90ILi2EN4cute5tupleIJNS5_1CILi1EEES8_S8_EEENS6_IJNS7_ILi128EEENS7_ILi64EEENS7_ILi256EEEEEELi256ENS_12float_e4m3_tEfNS_4arch4Sm90ELb0ELb1ELb0ELb1ELb1ELb0ELb0ELb1ELb0ELb1ELb0ELb0EEENS1_21CollectiveEpilogueFwdINS6_IJSA_SC_SB_EEES9_NS_10bfloat16_tESG_Li256ELb1ELb1ELb0ELb1EEENS1_36VarlenDynamicPersistentTileSchedulerILi128ELi64ELi256ELi128ELb0ELb1ELb1ELb1ELb0ELb1EEEEEEEEEvNT_6ParamsE)
        /*004c*/ 	.short	0x0380
        /*004e*/ 	.short	0x0a80


	//----- nvinfo : EIATTR_SW_WAR
	.align		4
.L_338:
        /*0050*/ 	.byte	0x04, 0x36
        /*0052*/ 	.short	(.L_340 - .L_339)
.L_339:
        /*0054*/ 	.word	0x00000008
.L_340:


//--------------------- .nv.info._ZN7cutlass13device_kernelIN5flash11enable_sm90INS1_16FlashAttnFwdSm90INS1_25CollectiveMainloopFwdSm90ILi2EN4cute5tupleIJNS5_1CILi1EEES8_S8_EEENS6_IJNS7_ILi128EEENS7_ILi64EEENS7_ILi256EEEEEELi256ENS_12float_e4m3_tEfNS_4arch4Sm90ELb0ELb1ELb0ELb1ELb1ELb1ELb0ELb1ELb0ELb1ELb0ELb0EEENS1_21CollectiveEpilogueFwdINS6_IJSA_SC_SB_EEES9_NS_10bfloat16_tESG_Li256ELb1ELb1ELb0ELb1EEENS1_36VarlenDynamicPersistentTileSchedulerILi128ELi64ELi256ELi128ELb0ELb1ELb1ELb1ELb0ELb1EEEEEEEEEvNT_6ParamsE --------------------------
	.section	.nv.info._ZN7cutlass13device_kernelIN5flash11enable_sm90INS1_16FlashAttnFwdSm90INS1_25CollectiveMainloopFwdSm90ILi2EN4cute5tupleIJNS5_1CILi1EEES8_S8_EEENS6_IJNS7_ILi128EEENS7_ILi64EEENS7_ILi256EEEEEELi256ENS_12float_e4m3_tEfNS_4arch4Sm90ELb0ELb1ELb0ELb1ELb1ELb1ELb0ELb1ELb0ELb1ELb0ELb0EEENS1_21CollectiveEpilogueFwdINS6_IJSA_SC_SB_EEES9_NS_10bfloat16_tESG_Li256ELb1ELb1ELb0ELb1EEENS1_36VarlenDynamicPersistentTileSchedulerILi128ELi64ELi256ELi128ELb0ELb1ELb1ELb1ELb0ELb1EEEEEEEEEvNT_6ParamsE,"",@"SHT_CUDA_INFO"
	.sectionflags	@""
	.align	4


	//----- nvinfo : EIATTR_CUDA_API_VERSION
	.align		4
        /*0000*/ 	.byte	0x04, 0x37
        /*0002*/ 	.short	(.L_342 - .L_341)
.L_341:
        /*0004*/ 	.word	0x00000082


	//----- nvinfo : EIATTR_KPARAM_INFO
	.align		4
.L_342:
        /*0008*/ 	.byte	0x04, 0x17
        /*000a*/ 	.short	(.L_344 - .L_343)
.L_343:
        /*000c*/ 	.word	0x00000000
        /*0010*/ 	.short	0x0000
        /*0012*/ 	.short	0x0000
        /*0014*/ 	.byte	0x00, 0xf0, 0x01, 0x2a


	//----- nvinfo : EIATTR_SPARSE_MMA_MASK
	.align		4
.L_344:
        /*0018*/ 	.byte	0x03, 0x50
        /*001a*/ 	.short	0x0000


	//----- nvinfo : EIATTR_MAXREG_COUNT
	.align		4
        /*001c*/ 	.byte	0x03, 0x1b
        /*001e*/ 	.short	0x00a8


	//----- nvinfo : EIATTR_MERCURY_ISA_VERSION
	.align		4
        /*0020*/ 	.byte	0x03, 0x5f
        /*0022*/ 	.short	0x0101


	//----- nvinfo : EIATTR_VRC_CTA_INIT_COUNT
	.align		4
        /*0024*/ 	.byte	0x02, 0x4a
	.zero		1
	.zero		1


	//----- nvinfo : EIATTR_EXIT_INSTR_OFFSETS
	.align		4
        /*0028*/ 	.byte	0x04, 0x1c
        /*002a*/ 	.short	(.L_346 - .L_345)


	//   ....[0]....
.L_345:
        /*002c*/ 	.word	0x00000010


	//----- nvinfo : EIATTR_MAX_THREADS
	.align		4
.L_346:
        /*0030*/ 	.byte	0x04, 0x05
        /*0032*/ 	.short	(.L_348 - .L_347)
.L_347:
        /*0034*/ 	.word	0x00000180
        /*0038*/ 	.word	0x00000001
        /*003c*/ 	.word	0x00000001


	//----- nvinfo : EIATTR_CBANK_PARAM_SIZE
	.align		4
.L_348:
        /*0040*/ 	.byte	0x03, 0x19
        /*0042*/ 	.short	0x0a80


	//----- nvinfo : EIATTR_PARAM_CBANK
	.align		4
        /*0044*/ 	.byte	0x04, 0x0a
        /*0046*/ 	.short	(.L_350 - .L_349)
	.align		4
.L_349:
        /*0048*/ 	.word	index@(.nv.constant0._ZN7cutlass13device_kernelIN5flash11enable_sm90INS1_16FlashAttnFwdSm90INS1_25CollectiveMainloopFwdSm90ILi2EN4cute5tupleIJNS5_1CILi1EEES8_S8_EEENS6_IJNS7_ILi128EEENS7_ILi64EEENS7_ILi256EEEEEELi256ENS_12float_e4m3_tEfNS_4arch4Sm90ELb0ELb1ELb0ELb1ELb1ELb1ELb0ELb1ELb0ELb1ELb0ELb0EEENS1_21CollectiveEpilogueFwdINS6_IJSA_SC_SB_EEES9_NS_10bfloat16_tESG_Li256ELb1ELb1ELb0ELb1EEENS1_36VarlenDynamicPersistentTileSchedulerILi128ELi64ELi256ELi128ELb0ELb1ELb1ELb1ELb0ELb1EEEEEEEEEvNT_6ParamsE)
        /*004c*/ 	.short	0x0380
        /*004e*/ 	.short	0x0a80


	//----- nvinfo : EIATTR_SW_WAR
	.align		4
.L_350:
        /*0050*/ 	.byte	0x04, 0x36
        /*0052*/ 	.short	(.L_352 - .L_351)
.L_351:
        /*0054*/ 	.word	0x00000008
.L_352:


//--------------------- .nv.info._ZN7cutlass13device_kernelIN5flash11enable_sm90INS1_16FlashAttnFwdSm90INS1_25CollectiveMainloopFwdSm90ILi2EN4cute5tupleIJNS5_1CILi1EEES8_S8_EEENS6_IJNS7_ILi128EEESA_NS7_ILi256EEEEEELi256ENS_12float_e4m3_tEfNS_4arch4Sm90ELb1ELb0ELb0ELb0ELb1ELb0ELb0ELb1ELb0ELb1ELb0ELb0EEENS1_21CollectiveEpilogueFwdINS6_IJSA_SB_SA_EEES9_NS_10bfloat16_tESF_Li256ELb0ELb1ELb0ELb1EEENS1_30DynamicPersistentTileSchedulerILi256ELi128ELb0ELb1ELb1EEEEEEEEEvNT_6ParamsE --------------------------
	.section	.nv.info._ZN7cutlass13device_kernelIN5flash11enable_sm90INS1_16FlashAttnFwdSm90INS1_25CollectiveMainloopFwdSm90ILi2EN4cute5tupleIJNS5_1CILi1EEES8_S8_EEENS6_IJNS7_ILi128EEESA_NS7_ILi256EEEEEELi256ENS_12float_e4m3_tEfNS_4arch4Sm90ELb1ELb0ELb0ELb0ELb1ELb0ELb0ELb1ELb0ELb1ELb0ELb0EEENS1_21CollectiveEpilogueFwdINS6_IJSA_SB_SA_EEES9_NS_10bfloat16_tESF_Li256ELb0ELb1ELb0ELb1EEENS1_30DynamicPersistentTileSchedulerILi256ELi128ELb0ELb1ELb1EEEEEEEEEvNT_6ParamsE,"",@"SHT_CUDA_INFO"
	.sectionflags	@""
	.align	4


	//----- nvinfo : EIATTR_CUDA_API_VERSION
	.align		4
        /*0000*/ 	.byte	0x04, 0x37
        /*0002*/ 	.short	(.L_354 - .L_353)
.L_353:
        /*0004*/ 	.word	0x00000082


	//----- nvinfo : EIATTR_KPARAM_INFO
	.align		4
.L_354:
        /*0008*/ 	.byte	0x04, 0x17
        /*000a*/ 	.short	(.L_356 - .L_355)
.L_355:
        /*000c*/ 	.word	0x00000000
        /*0010*/ 	.short	0x0000
        /*0012*/ 	.short	0x0000
        /*0014*/ 	.byte	0x00, 0xf0, 0x01, 0x2a


	//----- nvinfo : EIATTR_SPARSE_MMA_MASK
	.align		4
.L_356:
        /*0018*/ 	.byte	0x03, 0x50
        /*001a*/ 	.short	0x0000


	//----- nvinfo : EIATTR_MAXREG_COUNT
	.align		4
        /*001c*/ 	.byte	0x03, 0x1b
        /*001e*/ 	.short	0x00a8


	//----- nvinfo : EIATTR_MERCURY_ISA_VERSION
	.align		4
        /*0020*/ 	.byte	0x03, 0x5f
        /*0022*/ 	.short	0x0101


	//----- nvinfo : EIATTR_VRC_CTA_INIT_COUNT
	.align		4
        /*0024*/ 	.byte	0x02, 0x4a
	.zero		1
	.zero		1


	//----- nvinfo : EIATTR_EXIT_INSTR_OFFSETS
	.align		4
        /*0028*/ 	.byte	0x04, 0x1c
        /*002a*/ 	.short	(.L_358 - .L_357)


	//   ....[0]....
.L_357:
        /*002c*/ 	.word	0x00000010


	//----- nvinfo : EIATTR_MAX_THREADS
	.align		4
.L_358:
        /*0030*/ 	.byte	0x04, 0x05
        /*0032*/ 	.short	(.L_360 - .L_359)
.L_359:
        /*0034*/ 	.word	0x00000180
        /*0038*/ 	.word	0x00000001
        /*003c*/ 	.word	0x00000001


	//----- nvinfo : EIATTR_CBANK_PARAM_SIZE
	.align		4
.L_360:
        /*0040*/ 	.byte	0x03, 0x19
        /*0042*/ 	.short	0x0a80


	//----- nvinfo : EIATTR_PARAM_CBANK
	.align		4
        /*0044*/ 	.byte	0x04, 0x0a
        /*0046*/ 	.short	(.L_362 - .L_361)
	.align		4
.L_361:
        /*0048*/ 	.word	index@(.nv.constant0._ZN7cutlass13device_kernelIN5flash11enable_sm90INS1_16FlashAttnFwdSm90INS1_25CollectiveMainloopFwdSm90ILi2EN4cute5tupleIJNS5_1CILi1EEES8_S8_EEENS6_IJNS7_ILi128EEESA_NS7_ILi256EEEEEELi256ENS_12float_e4m3_tEfNS_4arch4Sm90ELb1ELb0ELb0ELb0ELb1ELb0ELb0ELb1ELb0ELb1ELb0ELb0EEENS1_21CollectiveEpilogueFwdINS6_IJSA_SB_SA_EEES9_NS_10bfloat16_tESF_Li256ELb0ELb1ELb0ELb1EEENS1_30DynamicPersistentTileSchedulerILi256ELi128ELb0ELb1ELb1EEEEEEEEEvNT_6ParamsE)
        /*004c*/ 	.short	0x0380
        /*004e*/ 	.short	0x0a80


	//----- nvinfo : EIATTR_SW_WAR
	.align		4
.L_362:
        /*0050*/ 	.byte	0x04, 0x36
        /*0052*/ 	.short	(.L_364 - .L_363)
.L_363:
        /*0054*/ 	.word	0x00000008
.L_364:


//--------------------- .nv.info._ZN7cutlass13device_kernelIN5flash11enable_sm90INS1_16FlashAttnFwdSm90INS1_25CollectiveMainloopFwdSm90ILi2EN4cute5tupleIJNS5_1CILi1EEES8_S8_EEENS6_IJNS7_ILi128EEESA_NS7_ILi256EEEEEELi256ENS_12float_e4m3_tEfNS_4arch4Sm90ELb1ELb0ELb0ELb1ELb1ELb0ELb0ELb1ELb0ELb1ELb0ELb0EEENS1_21CollectiveEpilogueFwdINS6_IJSA_SB_SA_EEES9_NS_10bfloat16_tESF_Li256ELb1ELb1ELb0ELb1EEENS1_36VarlenDynamicPersistentTileSchedulerILi128ELi128ELi256ELi128ELb0ELb1ELb1ELb1ELb1ELb1EEEEEEEEEvNT_6ParamsE --------------------------
	.section	.nv.info._ZN7cutlass13device_kernelIN5flash11enable_sm90INS1_16FlashAttnFwdSm90INS1_25CollectiveMainloopFwdSm90ILi2EN4cute5tupleIJNS5_1CILi1EEES8_S8_EEENS6_IJNS7_ILi128EEESA_NS7_ILi256EEEEEELi256ENS_12float_e4m3_tEfNS_4arch4Sm90ELb1ELb0ELb0ELb1ELb1ELb0ELb0ELb1ELb0ELb1ELb0ELb0EEENS1_21CollectiveEpilogueFwdINS6_IJSA_SB_SA_EEES9_NS_10bfloat16_tESF_Li256ELb1ELb1ELb0ELb1EEENS1_36VarlenDynamicPersistentTileSchedulerILi128ELi128ELi256ELi128ELb0ELb1ELb1ELb1ELb1ELb1EEEEEEEEEvNT_6ParamsE,"",@"SHT_CUDA_INFO"
	.sectionflags	@""
	.align	4


	//----- nvinfo : EIATTR_CUDA_API_VERSION
	.align		4
        /*0000*/ 	.byte	0x04, 0x37
        /*0002*/ 	.short	(.L_366 - .L_365)
.L_365:
        /*0004*/ 	.word	0x00000082


	//----- nvinfo : EIATTR_KPARAM_INFO
	.align		4
.L_366:
        /*0008*/ 	.byte	0x04, 0x17
        /*000a*/ 	.short	(.L_368 - .L_367)
.L_367:
        /*000c*/ 	.word	0x00000000
        /*0010*/ 	.short	0x0000
        /*0012*/ 	.short	0x0000
        /*0014*/ 	.byte	0x00, 0xf0, 0x01, 0x2a


	//----- nvinfo : EIATTR_SPARSE_MMA_MASK
	.align		4
.L_368:
        /*0018*/ 	.byte	0x03, 0x50
        /*001a*/ 	.short	0x0000


	//----- nvinfo : EIATTR_MAXREG_COUNT
	.align		4
        /*001c*/ 	.byte	0x03, 0x1b
        /*001e*/ 	.short	0x00a8


	//----- nvinfo : EIATTR_MERCURY_ISA_VERSION
	.align		4
        /*0020*/ 	.byte	0x03, 0x5f
        /*0022*/ 	.short	0x0101


	//----- nvinfo : EIATTR_VRC_CTA_INIT_COUNT
	.align		4
        /*0024*/ 	.byte	0x02, 0x4a
	.zero		1
	.zero		1


	//----- nvinfo : EIATTR_EXIT_INSTR_OFFSETS
	.align		4
        /*0028*/ 	.byte	0x04, 0x1c
        /*002a*/ 	.short	(.L_370 - .L_369)


	//   ....[0]....
.L_369:
        /*002c*/ 	.word	0x00000010


	//----- nvinfo : EIATTR_MAX_THREADS
	.align		4
.L_370:
        /*0030*/ 	.byte	0x04, 0x05
        /*0032*/ 	.short	(.L_372 - .L_371)
.L_371:
        /*0034*/ 	.word	0x00000180
        /*0038*/ 	.word	0x00000001
        /*003c*/ 	.word	0x00000001


	//----- nvinfo : EIATTR_CBANK_PARAM_SIZE
	.align		4
.L_372:
        /*0040*/ 	.byte	0x03, 0x19
        /*0042*/ 	.short	0x0a80


	//----- nvinfo : EIATTR_PARAM_CBANK
	.align		4
        /*0044*/ 	.byte	0x04, 0x0a
        /*0046*/ 	.short	(.L_374 - .L_373)
	.align		4
.L_373:
        /*0048*/ 	.word	index@(.nv.constant0._ZN7cutlass13device_kernelIN5flash11enable_sm90INS1_16FlashAttnFwdSm90INS1_25CollectiveMainloopFwdSm90ILi2EN4cute5tupleIJNS5_1CILi1EEES8_S8_EEENS6_IJNS7_ILi128EEESA_NS7_ILi256EEEEEELi256ENS_12float_e4m3_tEfNS_4arch4Sm90ELb1ELb0ELb0ELb1ELb1ELb0ELb0ELb1ELb0ELb1ELb0ELb0EEENS1_21CollectiveEpilogueFwdINS6_IJSA_SB_SA_EEES9_NS_10bfloat16_tESF_Li256ELb1ELb1ELb0ELb1EEENS1_36VarlenDynamicPersistentTileSchedulerILi128ELi128ELi256ELi128ELb0ELb1ELb1ELb1ELb1ELb1EEEEEEEEEvNT_6ParamsE)
        /*004c*/ 	.short	0x0380
        /*004e*/ 	.short	0x0a80


	//----- nvinfo : EIATTR_SW_WAR
	.align		4
.L_374:
        /*0050*/ 	.byte	0x04, 0x36
        /*0052*/ 	.short	(.L_376 - .L_375)
.L_375:
        /*0054*/ 	.word	0x00000008
.L_376:


//--------------------- .nv.info._ZN7cutlass13device_kernelIN5flash11enable_sm90INS1_16FlashAttnFwdSm90INS1_25CollectiveMainloopFwdSm90ILi2EN4cute5tupleIJNS5_1CILi1EEES8_S8_EEENS6_IJNS7_ILi128EEESA_NS7_ILi256EEEEEELi256ENS_12float_e4m3_tEfNS_4arch4Sm90ELb1ELb0ELb0ELb1ELb1ELb1ELb0ELb1ELb0ELb1ELb0ELb0EEENS1_21CollectiveEpilogueFwdINS6_IJSA_SB_SA_EEES9_NS_10bfloat16_tESF_Li256ELb1ELb1ELb0ELb1EEENS1_36VarlenDynamicPersistentTileSchedulerILi128ELi128ELi256ELi128ELb0ELb1ELb1ELb1ELb1ELb1EEEEEEEEEvNT_6ParamsE --------------------------
	.section	.nv.info._ZN7cutlass13device_kernelIN5flash11enable_sm90INS1_16FlashAttnFwdSm90INS1_25CollectiveMainloopFwdSm90ILi2EN4cute5tupleIJNS5_1CILi1EEES8_S8_EEENS6_IJNS7_ILi128EEESA_NS7_ILi256EEEEEELi256ENS_12float_e4m3_tEfNS_4arch4Sm90ELb1ELb0ELb0ELb1ELb1ELb1ELb0ELb1ELb0ELb1ELb0ELb0EEENS1_21CollectiveEpilogueFwdINS6_IJSA_SB_SA_EEES9_NS_10bfloat16_tESF_Li256ELb1ELb1ELb0ELb1EEENS1_36VarlenDynamicPersistentTileSchedulerILi128ELi128ELi256ELi128ELb0ELb1ELb1ELb1ELb1ELb1EEEEEEEEEvNT_6ParamsE,"",@"SHT_CUDA_INFO"
	.sectionflags	@""
	.align	4


	//----- nvinfo : EIATTR_CUDA_API_VERSION
	.align		4
        /*0000*/ 	.byte	0x04, 0x37
        /*0002*/ 	.short	(.L_378 - .L_377)
.L_377:
        /*0004*/ 	.word	0x00000082


	//----- nvinfo : EIATTR_KPARAM_INFO
	.align		4
.L_378:
        /*0008*/ 	.byte	0x04, 0x17
        /*000a*/ 	.short	(.L_380 - .L_379)
.L_379:
        /*000c*/ 	.word	0x00000000
        /*0010*/ 	.short	0x0000
        /*0012*/ 	.short	0x0000
        /*0014*/ 	.byte	0x00, 0xf0, 0x01, 0x2a


	//----- nvinfo : EIATTR_SPARSE_MMA_MASK
	.align		4
.L_380:
        /*0018*/ 	.byte	0x03, 0x50
        /*001a*/ 	.short	0x0000


	//----- nvinfo : EIATTR_MAXREG_COUNT
	.align		4
        /*001c*/ 	.byte	0x03, 0x1b
        /*001e*/ 	.short	0x00a8


	//----- nvinfo : EIATTR_MERCURY_ISA_VERSION
	.align		4
        /*0020*/ 	.byte	0x03, 0x5f
        /*0022*/ 	.short	0x0101


	//----- nvinfo : EIATTR_VRC_CTA_INIT_COUNT
	.align		4
        /*0024*/ 	.byte	0x02, 0x4a
	.zero		1
	.zero		1


	//----- nvinfo : EIATTR_EXIT_INSTR_OFFSETS
	.align		4
        /*0028*/ 	.byte	0x04, 0x1c
        /*002a*/ 	.short	(.L_382 - .L_381)


	//   ....[0]....
.L_381:
        /*002c*/ 	.word	0x00000010


	//----- nvinfo : EIATTR_MAX_THREADS
	.align		4
.L_382:
        /*0030*/ 	.byte	0x04, 0x05
        /*0032*/ 	.short	(.L_384 - .L_383)
.L_383:
        /*0034*/ 	.word	0x00000180
        /*0038*/ 	.word	0x00000001
        /*003c*/ 	.word	0x00000001


	//----- nvinfo : EIATTR_CBANK_PARAM_SIZE
	.align		4
.L_384:
        /*0040*/ 	.byte	0x03, 0x19
        /*0042*/ 	.short	0x0a80


	//----- nvinfo : EIATTR_PARAM_CBANK
	.align		4
        /*0044*/ 	.byte	0x04, 0x0a
        /*0046*/ 	.short	(.L_386 - .L_385)
	.align		4
.L_385:
        /*0048*/ 	.word	index@(.nv.constant0._ZN7cutlass13device_kernelIN5flash11enable_sm90INS1_16FlashAttnFwdSm90INS1_25CollectiveMainloopFwdSm90ILi2EN4cute5tupleIJNS5_1CILi1EEES8_S8_EEENS6_IJNS7_ILi128EEESA_NS7_ILi256EEEEEELi256ENS_12float_e4m3_tEfNS_4arch4Sm90ELb1ELb0ELb0ELb1ELb1ELb1ELb0ELb1ELb0ELb1ELb0ELb0EEENS1_21CollectiveEpilogueFwdINS6_IJSA_SB_SA_EEES9_NS_10bfloat16_tESF_Li256ELb1ELb1ELb0ELb1EEENS1_36VarlenDynamicPersistentTileSchedulerILi128ELi128ELi256ELi128ELb0ELb1ELb1ELb1ELb1ELb1EEEEEEEEEvNT_6ParamsE)
        /*004c*/ 	.short	0x0380
        /*004e*/ 	.short	0x0a80


	//----- nvinfo : EIATTR_SW_WAR
	.align		4
.L_386:
        /*0050*/ 	.byte	0x04, 0x36
        /*0052*/ 	.short	(.L_388 - .L_387)
.L_387:
        /*0054*/ 	.word	0x00000008
.L_388:


//--------------------- .nv.info._ZN7cutlass13device_kernelIN5flash11enable_sm90INS1_16FlashAttnFwdSm90INS1_25CollectiveMainloopFwdSm90ILi2EN4cute5tupleIJNS5_1CILi1EEES8_S8_EEENS6_IJNS7_ILi128EEENS7_ILi160EEENS7_ILi192EEEEEELi192ENS_12float_e4m3_tEfNS_4arch4Sm90ELb0ELb0ELb0ELb0ELb1ELb0ELb0ELb1ELb1ELb1ELb0ELb0EEENS1_21CollectiveEpilogueFwdINS6_IJSA_SC_SB_EEES9_NS_10bfloat16_tESG_Li256ELb0ELb1ELb0ELb1EEENS1_29StaticPersistentTileSchedulerILb0EEEEEEEEEvNT_6ParamsE --------------------------
	.section	.nv.info._ZN7cutlass13device_kernelIN5flash11enable_sm90INS1_16FlashAttnFwdSm90INS1_25CollectiveMainloopFwdSm90ILi2EN4cute5tupleIJNS5_1CILi1EEES8_S8_EEENS6_IJNS7_ILi128EEENS7_ILi160EEENS7_ILi192EEEEEELi192ENS_12float_e4m3_tEfNS_4arch4Sm90ELb0ELb0ELb0ELb0ELb1ELb0ELb0ELb1ELb1ELb1ELb0ELb0EEENS1_21CollectiveEpilogueFwdINS6_IJSA_SC_SB_EEES9_NS_10bfloat16_tESG_Li256ELb0ELb1ELb0ELb1EEENS1_29StaticPersistentTileSchedulerILb0EEEEEEEEEvNT_6ParamsE,"",@"SHT_CUDA_INFO"
	.sectionflags	@""
	.align	4


	//----- nvinfo : EIATTR_CUDA_API_VERSION
	.align		4
        /*0000*/ 	.byte	0x04, 0x37
        /*0002*/ 	.short	(.L_390 - .L_389)
.L_389:
        /*0004*/ 	.word	0x00000082


	//----- nvinfo : EIATTR_KPARAM_INFO
	.align		4
.L_390:
        /*0008*/ 	.byte	0x04, 0x17
        /*000a*/ 	.short	(.L_392 - .L_391)
.L_391:
        /*000c*/ 	.word	0x00000000
        /*0010*/ 	.short	0x0000
        /*0012*/ 	.short	0x0000
        /*0014*/ 	.byte	0x00, 0xf0, 0x01, 0x28


	//----- nvinfo : EIATTR_SPARSE_MMA_MASK
	.align		4
.L_392:
        /*0018*/ 	.byte	0x03, 0x50
        /*001a*/ 	.short	0x0000


	//----- nvinfo : EIATTR_MAXREG_COUNT
	.align		4
        /*001c*/ 	.byte	0x03, 0x1b
        /*001e*/ 	.short	0x00a8


	//----- nvinfo : EIATTR_MERCURY_ISA_VERSION
	.align		4
        /*0020*/ 	.byte	0x03, 0x5f
        /*0022*/ 	.short	0x0101


	//----- nvinfo : EIATTR_VRC_CTA_INIT_COUNT
	.align		4
        /*0024*/ 	.byte	0x02, 0x4a
	.zero		1
	.zero		1


	//----- nvinfo : EIATTR_EXIT_INSTR_OFFSETS
	.align		4
        /*0028*/ 	.byte	0x04, 0x1c
        /*002a*/ 	.short	(.L_394 - .L_393)


	//   ....[0]....
.L_393:
        /*002c*/ 	.word	0x00000010


	//----- nvinfo : EIATTR_MAX_THREADS
	.align		4
.L_394:
        /*0030*/ 	.byte	0x04, 0x05
        /*0032*/ 	.short	(.L_396 - .L_395)
.L_395:
        /*0034*/ 	.word	0x00000180
        /*0038*/ 	.word	0x00000001
        /*003c*/ 	.word	0x00000001


	//----- nvinfo : EIATTR_CBANK_PARAM_SIZE
	.align		4
.L_396:
        /*0040*/ 	.byte	0x03, 0x19
        /*0042*/ 	.short	0x0a00


	//----- nvinfo : EIATTR_PARAM_CBANK
	.align		4
        /*0044*/ 	.byte	0x04, 0x0a
        /*0046*/ 	.short	(.L_398 - .L_397)
	.align		4
.L_397:
        /*0048*/ 	.word	index@(.nv.constant0._ZN7cutlass13device_kernelIN5flash11enable_sm90INS1_16FlashAttnFwdSm90INS1_25CollectiveMainloopFwdSm90ILi2EN4cute5tupleIJNS5_1CILi1EEES8_S8_EEENS6_IJNS7_ILi128EEENS7_ILi160EEENS7_ILi192EEEEEELi192ENS_12float_e4m3_tEfNS_4arch4Sm90ELb0ELb0ELb0ELb0ELb1ELb0ELb0ELb1ELb1ELb1ELb0ELb0EEENS1_21CollectiveEpilogueFwdINS6_IJSA_SC_SB_EEES9_NS_10bfloat16_tESG_Li256ELb0ELb1ELb0ELb1EEENS1_29StaticPersistentTileSchedulerILb0EEEEEEEEEvNT_6ParamsE)
        /*004c*/ 	.short	0x0380
        /*004e*/ 	.short	0x0a00


	//----- nvinfo : EIATTR_SW_WAR
	.align		4
.L_398:
        /*0050*/ 	.byte	0x04, 0x36
        /*0052*/ 	.short	(.L_400 - .L_399)
.L_399:
        /*0054*/ 	.word	0x00000008
.L_400:


//--------------------- .nv.info._ZN7cutlass13device_kernelIN5flash11enable_sm90INS1_16FlashAttnFwdSm90INS1_25CollectiveMainloopFwdSm90ILi2EN4cute5tupleIJNS5_1CILi1EEES8_S8_EEENS6_IJNS7_ILi128EEENS7_ILi160EEENS7_ILi192EEEEEELi192ENS_12float_e4m3_tEfNS_4arch4Sm90ELb0ELb0ELb0ELb1ELb1ELb0ELb0ELb1ELb1ELb1ELb0ELb0EEENS1_21CollectiveEpilogueFwdINS6_IJSA_SC_SB_EEES9_NS_10bfloat16_tESG_Li256ELb1ELb1ELb0ELb1EEENS1_36VarlenDynamicPersistentTileSchedulerILi128ELi160ELi256ELi128ELb0ELb1ELb1ELb0ELb1ELb1EEEEEEEEEvNT_6ParamsE --------------------------
	.section	.nv.info._ZN7cutlass13device_kernelIN5flash11enable_sm90INS1_16FlashAttnFwdSm90INS1_25CollectiveMainloopFwdSm90ILi2EN4cute5tupleIJNS5_1CILi1EEES8_S8_EEENS6_IJNS7_ILi128EEENS7_ILi160EEENS7_ILi192EEEEEELi192ENS_12float_e4m3_tEfNS_4arch4Sm90ELb0ELb0ELb0ELb1ELb1ELb0ELb0ELb1ELb1ELb1ELb0ELb0EEENS1_21CollectiveEpilogueFwdINS6_IJSA_SC_SB_EEES9_NS_10bfloat16_tESG_Li256ELb1ELb1ELb0ELb1EEENS1_36VarlenDynamicPersistentTileSchedulerILi128ELi160ELi256ELi128ELb0ELb1ELb1ELb0ELb1ELb1EEEEEEEEEvNT_6ParamsE,"",@"SHT_CUDA_INFO"
	.sectionflags	@""
	.align	4


	//----- nvinfo : EIATTR_CUDA_API_VERSION
	.align		4
        /*0000*/ 	.byte	0x04, 0x37
        /*0002*/ 	.short	(.L_402 - .L_401)
.L_401:
        /*0004*/ 	.word	0x00000082


	//----- nvinfo : EIATTR_KPARAM_INFO
	.align		4
.L_402:
        /*0008*/ 	.byte	0x04, 0x17
        /*000a*/ 	.short	(.L_404 - .L_403)
.L_403:
        /*000c*/ 	.word	0x00000000
        /*0010*/ 	.short	0x0000
        /*0012*/ 	.short	0x0000
        /*0014*/ 	.byte	0x00, 0xf0, 0x01, 0x2a


	//----- nvinfo : EIATTR_SPARSE_MMA_MASK
	.align		4
.L_404:
        /*0018*/ 	.byte	0x03, 0x50
        /*001a*/ 	.short	0x0000


	//----- nvinfo : EIATTR_MAXREG_COUNT
	.align		4
        /*001c*/ 	.byte	0x03, 0x1b
        /*001e*/ 	.short	0x00a8


	//----- nvinfo : EIATTR_MERCURY_ISA_VERSION
	.align		4
        /*0020*/ 	.byte	0x03, 0x5f
        /*0022*/ 	.short	0x0101


	//----- nvinfo : EIATTR_VRC_CTA_INIT_COUNT
	.align		4
        /*0024*/ 	.byte	0x02, 0x4a
	.zero		1
	.zero		1


	//----- nvinfo : EIATTR_EXIT_INSTR_OFFSETS
	.align		4
        /*0028*/ 	.byte	0x04, 0x1c
        /*002a*/ 	.short	(.L_406 - .L_405)


	//   ....[0]....
.L_405:
        /*002c*/ 	.word	0x00000010


	//----- nvinfo : EIATTR_MAX_THREADS
	.align		4
.L_406:
        /*0030*/ 	.byte	0x04, 0x05
        /*0032*/ 	.short	(.L_408 - .L_407)
.L_407:
        /*0034*/ 	.word	0x00000180
        /*0038*/ 	.word	0x00000001
        /*003c*/ 	.word	0x00000001


	//----- nvinfo : EIATTR_CBANK_PARAM_SIZE
	.align		4
.L_408:
        /*0040*/ 	.byte	0x03, 0x19
        /*0042*/ 	.short	0x0a80


	//----- nvinfo : EIATTR_PARAM_CBANK
	.align		4
        /*0044*/ 	.byte	0x04, 0x0a
        /*0046*/ 	.short	(.L_410 - .L_409)
	.align		4
.L_409:
        /*0048*/ 	.word	index@(.nv.constant0._ZN7cutlass13device_kernelIN5flash11enable_sm90INS1_16FlashAttnFwdSm90INS1_25CollectiveMainloopFwdSm90ILi2EN4cute5tupleIJNS5_1CILi1EEES8_S8_EEENS6_IJNS7_ILi128EEENS7_ILi160EEENS7_ILi192EEEEEELi192ENS_12float_e4m3_tEfNS_4arch4Sm90ELb0ELb0ELb0ELb1ELb1ELb0ELb0ELb1ELb1ELb1ELb0ELb0EEENS1_21CollectiveEpilogueFwdINS6_IJSA_SC_SB_EEES9_NS_10bfloat16_tESG_Li256ELb1ELb1ELb0ELb1EEENS1_36VarlenDynamicPersistentTileSchedulerILi128ELi160ELi256ELi128ELb0ELb1ELb1ELb0ELb1ELb1EEEEEEEEEvNT_6ParamsE)
        /*004c*/ 	.short	0x0380
        /*004e*/ 	.short	0x0a80


	//----- nvinfo : EIATTR_SW_WAR
	.align		4
.L_410:
        /*0050*/ 	.byte	0x04, 0x36
        /*0052*/ 	.short	(.L_412 - .L_411)
.L_411:
        /*0054*/ 	.word	0x00000008
.L_412:


//--------------------- .nv.info._ZN7cutlass13device_kernelIN5flash11enable_sm90INS1_16FlashAttnFwdSm90INS1_25CollectiveMainloopFwdSm90ILi2EN4cute5tupleIJNS5_1CILi1EEES8_S8_EEENS6_IJNS7_ILi128EEENS7_ILi160EEENS7_ILi192EEEEEELi192ENS_12float_e4m3_tEfNS_4arch4Sm90ELb0ELb0ELb0ELb1ELb1ELb1ELb0ELb1ELb1ELb1ELb0ELb0EEENS1_21CollectiveEpilogueFwdINS6_IJSA_SC_SB_EEES9_NS_10bfloat16_tESG_Li256ELb1ELb1ELb0ELb1EEENS1_36VarlenDynamicPersistentTileSchedulerILi128ELi160ELi256ELi128ELb0ELb1ELb1ELb0ELb1ELb1EEEEEEEEEvNT_6ParamsE --------------------------
	.section	.nv.info._ZN7cutlass13device_kernelIN5flash11enable_sm90INS1_16FlashAttnFwdSm90INS1_25CollectiveMainloopFwdSm90ILi2EN4cute5tupleIJNS5_1CILi1EEES8_S8_EEENS6_IJNS7_ILi128EEENS7_ILi160EEENS7_ILi192EEEEEELi192ENS_12float_e4m3_tEfNS_4arch4Sm90ELb0ELb0ELb0ELb1ELb1ELb1ELb0ELb1ELb1ELb1ELb0ELb0EEENS1_21CollectiveEpilogueFwdINS6_IJSA_SC_SB_EEES9_NS_10bfloat16_tESG_Li256ELb1ELb1ELb0ELb1EEENS1_36VarlenDynamicPersistentTileSchedulerILi128ELi160ELi256ELi128ELb0ELb1ELb1ELb0ELb1ELb1EEEEEEEEEvNT_6ParamsE,"",@"SHT_CUDA_INFO"
	.sectionflags	@""
	.align	4


	//----- nvinfo : EIATTR_CUDA_API_VERSION
	.align		4
        /*0000*/ 	.byte	0x04, 0x37
        /*0002*/ 	.short	(.L_414 - .L_413)
.L_413:
        /*0004*/ 	.word	0x00000082


	//----- nvinfo : EIATTR_KPARAM_INFO
	.align		4
.L_414:
        /*0008*/ 	.byte	0x04, 0x17
        /*000a*/ 	.short	(.L_416 - .L_415)
.L_415:
        /*000c*/ 	.word	0x00000000
        /*0010*/ 	.short	0x0000
        /*0012*/ 	.short	0x0000
        /*0014*/ 	.byte	0x00, 0xf0, 0x01, 0x2a


	//----- nvinfo : EIATTR_SPARSE_MMA_MASK
	.align		4
.L_416:
        /*0018*/ 	.byte	0x03, 0x50
        /*001a*/ 	.short	0x0000


	//----- nvinfo : EIATTR_MAXREG_COUNT
	.align		4
        /*001c*/ 	.byte	0x03, 0x1b
        /*001e*/ 	.short	0x00a8


	//----- nvinfo : EIATTR_MERCURY_ISA_VERSION
	.align		4
        /*0020*/ 	.byte	0x03, 0x5f
        /*0022*/ 	.short	0x0101


	//----- nvinfo : EIATTR_VRC_CTA_INIT_COUNT
	.align		4
        /*0024*/ 	.byte	0x02, 0x4a
	.zero		1
	.zero		1


	//----- nvinfo : EIATTR_EXIT_INSTR_OFFSETS
	.align		4
        /*0028*/ 	.byte	0x04, 0x1c
        /*002a*/ 	.short	(.L_418 - .L_417)


	//   ....[0]....
.L_417:
        /*002c*/ 	.word	0x00000010


	//----- nvinfo : EIATTR_MAX_THREADS
	.align		4
.L_418:
        /*0030*/ 	.byte	0x04, 0x05
        /*0032*/ 	.short	(.L_420 - .L_419)
.L_419:
        /*0034*/ 	.word	0x00000180
        /*0038*/ 	.word	0x00000001
        /*003c*/ 	.word	0x00000001


	//----- nvinfo : EIATTR_CBANK_PARAM_SIZE
	.align		4
.L_420:
        /*0040*/ 	.byte	0x03, 0x19
        /*0042*/ 	.short	0x0a80


	//----- nvinfo : EIATTR_PARAM_CBANK
	.align		4
        /*0044*/ 	.byte	0x04, 0x0a
        /*0046*/ 	.short	(.L_422 - .L_421)
	.align		4
.L_421:
        /*0048*/ 	.word	index@(.nv.constant0._ZN7cutlass13device_kernelIN5flash11enable_sm90INS1_16FlashAttnFwdSm90INS1_25CollectiveMainloopFwdSm90ILi2EN4cute5tupleIJNS5_1CILi1EEES8_S8_EEENS6_IJNS7_ILi128EEENS7_ILi160EEENS7_ILi192EEEEEELi192ENS_12float_e4m3_tEfNS_4arch4Sm90ELb0ELb0ELb0ELb1ELb1ELb1ELb0ELb1ELb1ELb1ELb0ELb0EEENS1_21CollectiveEpilogueFwdINS6_IJSA_SC_SB_EEES9_NS_10bfloat16_tESG_Li256ELb1ELb1ELb0ELb1EEENS1_36VarlenDynamicPersistentTileSchedulerILi128ELi160ELi256ELi128ELb0ELb1ELb1ELb0ELb1ELb1EEEEEEEEEvNT_6ParamsE)
        /*004c*/ 	.short	0x0380
        /*004e*/ 	.short	0x0a80


	//----- nvinfo : EIATTR_SW_WAR
	.align		4
.L_422:
        /*0050*/ 	.byte	0x04, 0x36
        /*0052*/ 	.short	(.L_424 - .L_423)
.L_423:
        /*0054*/ 	.word	0x00000008
.L_424:


//--------------------- .nv.info._ZN7cutlass13device_kernelIN5flash11enable_sm90INS1_16FlashAttnFwdSm90INS1_25CollectiveMainloopFwdSm90ILi2EN4cute5tupleIJNS5_1CILi1EEES8_S8_EEENS6_IJNS7_ILi128EEESA_NS7_ILi192EEEEEELi192ENS_12float_e4m3_tEfNS_4arch4Sm90ELb0ELb1ELb0ELb0ELb1ELb0ELb0ELb1ELb1ELb1ELb0ELb0EEENS1_21CollectiveEpilogueFwdINS6_IJSA_SB_SA_EEES9_NS_10bfloat16_tESF_Li256ELb0ELb1ELb0ELb1EEENS1_30DynamicPersistentTileSchedulerILi256ELi128ELb0ELb1ELb1EEEEEEEEEvNT_6ParamsE --------------------------
	.section	.nv.info._ZN7cutlass13device_kernelIN5flash11enable_sm90INS1_16FlashAttnFwdSm90INS1_25CollectiveMainloopFwdSm90ILi2EN4cute5tupleIJNS5_1CILi1EEES8_S8_EEENS6_IJNS7_ILi128EEESA_NS7_ILi192EEEEEELi192ENS_12float_e4m3_tEfNS_4arch4Sm90ELb0ELb1ELb0ELb0ELb1ELb0ELb0ELb1ELb1ELb1ELb0ELb0EEENS1_21CollectiveEpilogueFwdINS6_IJSA_SB_SA_EEES9_NS_10bfloat16_tESF_Li256ELb0ELb1ELb0ELb1EEENS1_30DynamicPersistentTileSchedulerILi256ELi128ELb0ELb1ELb1EEEEEEEEEvNT_6ParamsE,"",@"SHT_CUDA_INFO"
	.sectionflags	@""
	.align	4


	//----- nvinfo : EIATTR_CUDA_API_VERSION
	.align		4
        /*0000*/ 	.byte	0x04, 0x37
        /*0002*/ 	.short	(.L_426 - .L_425)
.L_425:
        /*0004*/ 	.word	0x00000082


	//----- nvinfo : EIATTR_KPARAM_INFO
	.align		4
.L_426:
        /*0008*/ 	.byte	0x04, 0x17
        /*000a*/ 	.short	(.L_428 - .L_427)
.L_427:
        /*000c*/ 	.word	0x00000000
        /*0010*/ 	.short	0x0000
        /*0012*/ 	.short	0x0000
        /*0014*/ 	.byte	0x00, 0xf0, 0x01, 0x2a


	//----- nvinfo : EIATTR_SPARSE_MMA_MASK
	.align		4
.L_428:
        /*0018*/ 	.byte	0x03, 0x50
        /*001a*/ 	.short	0x0000


	//----- nvinfo : EIATTR_MAXREG_COUNT
	.align		4
        /*001c*/ 	.byte	0x03, 0x1b
        /*001e*/ 	.short	0x00a8


	//----- nvinfo : EIATTR_MERCURY_ISA_VERSION
	.align		4
        /*0020*/ 	.byte	0x03, 0x5f
        /*0022*/ 	.short	0x0101


	//----- nvinfo : EIATTR_VRC_CTA_INIT_COUNT
	.align		4
        /*0024*/ 	.byte	0x02, 0x4a
	.zero		1
	.zero		1


	//----- nvinfo : EIATTR_EXIT_INSTR_OFFSETS
	.align		4
        /*0028*/ 	.byte	0x04, 0x1c
        /*002a*/ 	.short	(.L_430 - .L_429)


	//   ....[0]....
.L_429:
        /*002c*/ 	.word	0x00000010


	//----- nvinfo : EIATTR_MAX_THREADS
	.align		4
.L_430:
        /*0030*/ 	.byte	0x04, 0x05
        /*0032*/ 	.short	(.L_432 - .L_431)
.L_431:
        /*0034*/ 	.word	0x00000180
        /*0038*/ 	.word	0x00000001
        /*003c*/ 	.word	0x00000001


	//----- nvinfo : EIATTR_CBANK_PARAM_SIZE
	.align		4
.L_432:
        /*0040*/ 	.byte	0x03, 0x19
        /*0042*/ 	.short	0x0a80


	//----- nvinfo : EIATTR_PARAM_CBANK
	.align		4
        /*0044*/ 	.byte	0x04, 0x0a
        /*0046*/ 	.short	(.L_434 - .L_433)
	.align		4
.L_433:
        /*0048*/ 	.word	index@(.nv.constant0._ZN7cutlass13device_kernelIN5flash11enable_sm90INS1_16FlashAttnFwdSm90INS1_25CollectiveMainloopFwdSm90ILi2EN4cute5tupleIJNS5_1CILi1EEES8_S8_EEENS6_IJNS7_ILi128EEESA_NS7_ILi192EEEEEELi192ENS_12float_e4m3_tEfNS_4arch4Sm90ELb0ELb1ELb0ELb0ELb1ELb0ELb0ELb1ELb1ELb1ELb0ELb0EEENS1_21CollectiveEpilogueFwdINS6_IJSA_SB_SA_EEES9_NS_10bfloat16_tESF_Li256ELb0ELb1ELb0ELb1EEENS1_30DynamicPersistentTileSchedulerILi256ELi128ELb0ELb1ELb1EEEEEEEEEvNT_6ParamsE)
        /*004c*/ 	.short	0x0380
        /*004e*/ 	.short	0x0a80


	//----- nvinfo : EIATTR_SW_WAR
	.align		4
.L_434:
        /*0050*/ 	.byte	0x04, 0x36
        /*0052*/ 	.short	(.L_436 - .L_435)
.L_435:
        /*0054*/ 	.word	0x00000008
.L_436:


//--------------------- .nv.info._ZN7cutlass13device_kernelIN5flash11enable_sm90INS1_16FlashAttnFwdSm90INS1_25CollectiveMainloopFwdSm90ILi2EN4cute5tupleIJNS5_1CILi1EEES8_S8_EEENS6_IJNS7_ILi128EEESA_NS7_ILi192EEEEEELi192ENS_12float_e4m3_tEfNS_4arch4Sm90ELb0ELb1ELb0ELb1ELb1ELb0ELb0ELb1ELb1ELb1ELb0ELb0EEENS1_21CollectiveEpilogueFwdINS6_IJSA_SB_SA_EEES9_NS_10bfloat16_tESF_Li256ELb1ELb1ELb0ELb1EEENS1_36VarlenDynamicPersistentTileSchedulerILi128ELi128ELi256ELi128ELb0ELb1ELb1ELb1ELb0ELb1EEEEEEEEEvNT_6ParamsE --------------------------
	.section	.nv.info._ZN7cutlass13device_kernelIN5flash11enable_sm90INS1_16FlashAttnFwdSm90INS1_25CollectiveMainloopFwdSm90ILi2EN4cute5tupleIJNS5_1CILi1EEES8_S8_EEENS6_IJNS7_ILi128EEESA_NS7_ILi192EEEEEELi192ENS_12float_e4m3_tEfNS_4arch4Sm90ELb0ELb1ELb0ELb1ELb1ELb0ELb0ELb1ELb1ELb1ELb0ELb0EEENS1_21CollectiveEpilogueFwdINS6_IJSA_SB_SA_EEES9_NS_10bfloat16_tESF_Li256ELb1ELb1ELb0ELb1EEENS1_36VarlenDynamicPersistentTileSchedulerILi128ELi128ELi256ELi128ELb0ELb1ELb1ELb1ELb0ELb1EEEEEEEEEvNT_6ParamsE,"",@"SHT_CUDA_INFO"
	.sectionflags	@""
	.align	4


	//----- nvinfo : EIATTR_CUDA_API_VERSION
	.align		4
        /*0000*/ 	.byte	0x04, 0x37
        /*0002*/ 	.short	(.L_438 - .L_437)
.L_437:
        /*0004*/ 	.word	0x00000082


	//----- nvinfo : EIATTR_KPARAM_INFO
	.align		4
.L_438:
        /*0008*/ 	.byte	0x04, 0x17
        /*000a*/ 	.short	(.L_440 - .L_439)
.L_439:
        /*000c*/ 	.word	0x00000000
        /*0010*/ 	.short	0x0000
        /*0012*/ 	.short	0x0000
        /*0014*/ 	.byte	0x00, 0xf0, 0x01, 0x2a


	//----- nvinfo : EIATTR_SPARSE_MMA_MASK
	.align		4
.L_440:
        /*0018*/ 	.byte	0x03, 0x50
        /*001a*/ 	.short	0x0000


	//----- nvinfo : EIATTR_MAXREG_COUNT
	.align		4
        /*001c*/ 	.byte	0x03, 0x1b
        /*001e*/ 	.short	0x00a8


	//----- nvinfo : EIATTR_MERCURY_ISA_VERSION
	.align		4
        /*0020*/ 	.byte	0x03, 0x5f
        /*0022*/ 	.short	0x0101


	//----- nvinfo : EIATTR_VRC_CTA_INIT_COUNT
	.align		4
        /*0024*/ 	.byte	0x02, 0x4a
	.zero		1
	.zero		1


	//----- nvinfo : EIATTR_EXIT_INSTR_OFFSETS
	.align		4
        /*0028*/ 	.byte	0x04, 0x1c
        /*002a*/ 	.short	(.L_442 - .L_441)


	//   ....[0]....
.L_441:
        /*002c*/ 	.word	0x00000010


	//----- nvinfo : EIATTR_MAX_THREADS
	.align		4
.L_442:
        /*0030*/ 	.byte	0x04, 0x05
        /*0032*/ 	.short	(.L_444 - .L_443)
.L_443:
        /*0034*/ 	.word	0x00000180
        /*0038*/ 	.word	0x00000001
        /*003c*/ 	.word	0x00000001


	//----- nvinfo : EIATTR_CBANK_PARAM_SIZE
	.align		4
.L_444:
        /*0040*/ 	.byte	0x03, 0x19
        /*0042*/ 	.short	0x0a80


	//----- nvinfo : EIATTR_PARAM_CBANK
	.align		4
        /*0044*/ 	.byte	0x04, 0x0a
        /*0046*/ 	.short	(.L_446 - .L_445)
	.align		4
.L_445:
        /*0048*/ 	.word	index@(.nv.constant0._ZN7cutlass13device_kernelIN5flash11enable_sm90INS1_16FlashAttnFwdSm90INS1_25CollectiveMainloopFwdSm90ILi2EN4cute5tupleIJNS5_1CILi1EEES8_S8_EEENS6_IJNS7_ILi128EEESA_NS7_ILi192EEEEEELi192ENS_12float_e4m3_tEfNS_4arch4Sm90ELb0ELb1ELb0ELb1ELb1ELb0ELb0ELb1ELb1ELb1ELb0ELb0EEENS1_21CollectiveEpilogueFwdINS6_IJSA_SB_SA_EEES9_NS_10bfloat16_tESF_Li256ELb1ELb1ELb0ELb1EEENS1_36VarlenDynamicPersistentTileSchedulerILi128ELi128ELi256ELi128ELb0ELb1ELb1ELb1ELb0ELb1EEEEEEEEEvNT_6ParamsE)
        /*004c*/ 	.short	0x0380
        /*004e*/ 	.short	0x0a80


	//----- nvinfo : EIATTR_SW_WAR
	.align		4
.L_446:
        /*0050*/ 	.byte	0x04, 0x36
        /*0052*/ 	.short	(.L_448 - .L_447)
.L_447:
        /*0054*/ 	.word	0x00000008
.L_448:


//--------------------- .nv.info._ZN7cutlass13device_kernelIN5flash11enable_sm90INS1_16FlashAttnFwdSm90INS1_25CollectiveMainloopFwdSm90ILi2EN4cute5tupleIJNS5_1CILi1EEES8_S8_EEENS6_IJNS7_ILi128EEESA_NS7_ILi192EEEEEELi192ENS_12float_e4m3_tEfNS_4arch4Sm90ELb0ELb1ELb0ELb1ELb1ELb1ELb0ELb1ELb1ELb1ELb0ELb0EEENS1_21CollectiveEpilogueFwdINS6_IJSA_SB_SA_EEES9_NS_10bfloat16_tESF_Li256ELb1ELb1ELb0ELb1EEENS1_36VarlenDynamicPersistentTileSchedulerILi128ELi128ELi256ELi128ELb0ELb1ELb1ELb1ELb0ELb1EEEEEEEEEvNT_6ParamsE --------------------------
	.section	.nv.info._ZN7cutlass13device_kernelIN5flash11enable_sm90INS1_16FlashAttnFwdSm90INS1_25CollectiveMainloopFwdSm90ILi2EN4cute5tupleIJNS5_1CILi1EEES8_S8_EEENS6_IJNS7_ILi128EEESA_NS7_ILi192EEEEEELi192ENS_12float_e4m3_tEfNS_4arch4Sm90ELb0ELb1ELb0ELb1ELb1ELb1ELb0ELb1ELb1ELb1ELb0ELb0EEENS1_21CollectiveEpilogueFwdINS6_IJSA_SB_SA_EEES9_NS_10bfloat16_tESF_Li256ELb1ELb1ELb0ELb1EEENS1_36VarlenDynamicPersistentTileSchedulerILi128ELi128ELi256ELi128ELb0ELb1ELb1ELb1ELb0ELb1EEEEEEEEEvNT_6ParamsE,"",@"SHT_CUDA_INFO"
	.sectionflags	@""
	.align	4


	//----- nvinfo : EIATTR_CUDA_API_VERSION
	.align		4
        /*0000*/ 	.byte	0x04, 0x37
        /*0002*/ 	.short	(.L_450 - .L_449)
.L_449:
        /*0004*/ 	.word	0x00000082


	//----- nvinfo : EIATTR_KPARAM_INFO
	.align		4
.L_450:
        /*0008*/ 	.byte	0x04, 0x17
        /*000a*/ 	.short	(.L_452 - .L_451)
.L_451:
        /*000c*/ 	.word	0x00000000
        /*0010*/ 	.short	0x0000
        /*0012*/ 	.short	0x0000
        /*0014*/ 	.byte	0x00, 0xf0, 0x01, 0x2a


	//----- nvinfo : EIATTR_SPARSE_MMA_MASK
	.align		4
.L_452:
        /*0018*/ 	.byte	0x03, 0x50
        /*001a*/ 	.short	0x0000


	//----- nvinfo : EIATTR_MAXREG_COUNT
	.align		4
        /*001c*/ 	.byte	0x03, 0x1b
        /*001e*/ 	.short	0x00a8


	//----- nvinfo : EIATTR_MERCURY_ISA_VERSION
	.align		4
        /*0020*/ 	.byte	0x03, 0x5f
        /*0022*/ 	.short	0x0101


	//----- nvinfo : EIATTR_VRC_CTA_INIT_COUNT
	.align		4
        /*0024*/ 	.byte	0x02, 0x4a
	.zero		1
	.zero		1


	//----- nvinfo : EIATTR_EXIT_INSTR_OFFSETS
	.align		4
        /*0028*/ 	.byte	0x04, 0x1c
        /*002a*/ 	.short	(.L_454 - .L_453)


	//   ....[0]....
.L_453:
        /*002c*/ 	.word	0x00000010


	//----- nvinfo : EIATTR_MAX_THREADS
	.align		4
.L_454:
        /*0030*/ 	.byte	0x04, 0x05
        /*0032*/ 	.short	(.L_456 - .L_455)
.L_455:
        /*0034*/ 	.word	0x00000180
        /*0038*/ 	.word	0x00000001
        /*003c*/ 	.word	0x00000001


	//----- nvinfo : EIATTR_CBANK_PARAM_SIZE
	.align		4
.L_456:
        /*0040*/ 	.byte	0x03, 0x19
        /*0042*/ 	.short	0x0a80


	//----- nvinfo : EIATTR_PARAM_CBANK
	.align		4
        /*0044*/ 	.byte	0x04, 0x0a
        /*0046*/ 	.short	(.L_458 - .L_457)
	.align		4
.L_457:
        /*0048*/ 	.word	index@(.nv.constant0._ZN7cutlass13device_kernelIN5flash11enable_sm90INS1_16FlashAttnFwdSm90INS1_25CollectiveMainloopFwdSm90ILi2EN4cute5tupleIJNS5_1CILi1EEES8_S8_EEENS6_IJNS7_ILi128EEESA_NS7_ILi192EEEEEELi192ENS_12float_e4m3_tEfNS_4arch4Sm90ELb0ELb1ELb0ELb1ELb1ELb1ELb0ELb1ELb1ELb1ELb0ELb0EEENS1_21CollectiveEpilogueFwdINS6_IJSA_SB_SA_EEES9_NS_10bfloat16_tESF_Li256ELb1ELb1ELb0ELb1EEENS1_36VarlenDynamicPersistentTileSchedulerILi128ELi128ELi256ELi128ELb0ELb1ELb1ELb1ELb0ELb1EEEEEEEEEvNT_6ParamsE)
        /*004c*/ 	.short	0x0380
        /*004e*/ 	.short	0x0a80


	//----- nvinfo : EIATTR_SW_WAR
	.align		4
.L_458:
        /*0050*/ 	.byte	0x04, 0x36
        /*0052*/ 	.short	(.L_460 - .L_459)
.L_459:
        /*0054*/ 	.word	0x00000008
.L_460:


//--------------------- .nv.info._ZN7cutlass13device_kernelIN5flash11enable_sm90INS1_16FlashAttnFwdSm90INS1_25CollectiveMainloopFwdSm90ILi2EN4cute5tupleIJNS5_1CILi1EEES8_S8_EEENS6_IJNS7_ILi128EEENS7_ILi160EEENS7_ILi192EEEEEELi192ENS_12float_e4m3_tEfNS_4arch4Sm90ELb1ELb0ELb0ELb0ELb1ELb0ELb0ELb1ELb1ELb1ELb0ELb0EEENS1_21CollectiveEpilogueFwdINS6_IJSA_SC_SB_EEES9_NS_10bfloat16_tESG_Li256ELb0ELb1ELb0ELb1EEENS1_30DynamicPersistentTileSchedulerILi256ELi128ELb0ELb1ELb1EEEEEEEEEvNT_6ParamsE --------------------------
	.section	.nv.info._ZN7cutlass13device_kernelIN5flash11enable_sm90INS1_16FlashAttnFwdSm90INS1_25CollectiveMainloopFwdSm90ILi2EN4cute5tupleIJNS5_1CILi1EEES8_S8_EEENS6_IJNS7_ILi128EEENS7_ILi160EEENS7_ILi192EEEEEELi192ENS_12float_e4m3_tEfNS_4arch4Sm90ELb1ELb0ELb0ELb0ELb1ELb0ELb0ELb1ELb1ELb1ELb0ELb0EEENS1_21CollectiveEpilogueFwdINS6_IJSA_SC_SB_EEES9_NS_10bfloat16_tESG_Li256ELb0ELb1ELb0ELb1EEENS1_30DynamicPersistentTileSchedulerILi256ELi128ELb0ELb1ELb1EEEEEEEEEvNT_6ParamsE,"",@"SHT_CUDA_INFO"
	.sectionflags	@""
	.align	4


	//----- nvinfo : EIATTR_CUDA_API_VERSION
	.align		4
        /*0000*/ 	.byte	0x04, 0x37
        /*0002*/ 	.short	(.L_462 - .L_461)
.L_461:
        /*0004*/ 	.word	0x00000082


	//----- nvinfo : EIATTR_KPARAM_INFO
	.align		4
.L_462:
        /*0008*/ 	.byte	0x04, 0x17
        /*000a*/ 	.short	(.L_464 - .L_463)
.L_463:
        /*000c*/ 	.word	0x00000000
        /*0010*/ 	.short	0x0000
        /*0012*/ 	.short	0x0000
        /*0014*/ 	.byte	0x00, 0xf0, 0x01, 0x2a


	//----- nvinfo : EIATTR_SPARSE_MMA_MASK
	.align		4
.L_464:
        /*0018*/ 	.byte	0x03, 0x50
        /*001a*/ 	.short	0x0000


	//----- nvinfo : EIATTR_MAXREG_COUNT
	.align		4
        /*001c*/ 	.byte	0x03, 0x1b
        /*001e*/ 	.short	0x00a8


	//----- nvinfo : EIATTR_MERCURY_ISA_VERSION
	.align		4
        /*0020*/ 	.byte	0x03, 0x5f
        /*0022*/ 	.short	0x0101


	//----- nvinfo : EIATTR_VRC_CTA_INIT_COUNT
	.align		4
        /*0024*/ 	.byte	0x02, 0x4a
	.zero		1
	.zero		1


	//----- nvinfo : EIATTR_EXIT_INSTR_OFFSETS
	.align		4
        /*0028*/ 	.byte	0x04, 0x1c
        /*002a*/ 	.short	(.L_466 - .L_465)


	//   ....[0]....
.L_465:
        /*002c*/ 	.word	0x00000010


	//----- nvinfo : EIATTR_MAX_THREADS
	.align		4
.L_466:
        /*0030*/ 	.byte	0x04, 0x05
        /*0032*/ 	.short	(.L_468 - .L_467)
.L_467:
        /*0034*/ 	.word	0x00000180
        /*0038*/ 	.word	0x00000001
        /*003c*/ 	.word	0x00000001


	//----- nvinfo : EIATTR_CBANK_PARAM_SIZE
	.align		4
.L_468:
        /*0040*/ 	.byte	0x03, 0x19
        /*0042*/ 	.short	0x0a80


	//----- nvinfo : EIATTR_PARAM_CBANK
	.align		4
        /*0044*/ 	.byte	0x04, 0x0a
        /*0046*/ 	.short	(.L_470 - .L_469)
	.align		4
.L_469:
        /*0048*/ 	.word	index@(.nv.constant0._ZN7cutlass13device_kernelIN5flash11enable_sm90INS1_16FlashAttnFwdSm90INS1_25CollectiveMainloopFwdSm90ILi2EN4cute5tupleIJNS5_1CILi1EEES8_S8_EEENS6_IJNS7_ILi128EEENS7_ILi160EEENS7_ILi192EEEEEELi192ENS_12float_e4m3_tEfNS_4arch4Sm90ELb1ELb0ELb0ELb0ELb1ELb0ELb0ELb1ELb1ELb1ELb0ELb0EEENS1_21CollectiveEpilogueFwdINS6_IJSA_SC_SB_EEES9_NS_10bfloat16_tESG_Li256ELb0ELb1ELb0ELb1EEENS1_30DynamicPersistentTileSchedulerILi256ELi128ELb0ELb1ELb1EEEEEEEEEvNT_6ParamsE)
        /*004c*/ 	.short	0x0380
        /*004e*/ 	.short	0x0a80


	//----- nvinfo : EIATTR_SW_WAR
	.align		4
.L_470:
        /*0050*/ 	.byte	0x04, 0x36
        /*0052*/ 	.short	(.L_472 - .L_471)
.L_471:
        /*0054*/ 	.word	0x00000008
.L_472:


//--------------------- .nv.info._ZN7cutlass13device_kernelIN5flash11enable_sm90INS1_16FlashAttnFwdSm90INS1_25CollectiveMainloopFwdSm90ILi2EN4cute5tupleIJNS5_1CILi1EEES8_S8_EEENS6_IJNS7_ILi128EEENS7_ILi160EEENS7_ILi192EEEEEELi192ENS_12float_e4m3_tEfNS_4arch4Sm90ELb1ELb0ELb0ELb1ELb1ELb0ELb0ELb1ELb1ELb1ELb0ELb0EEENS1_21CollectiveEpilogueFwdINS6_IJSA_SC_SB_EEES9_NS_10bfloat16_tESG_Li256ELb1ELb1ELb0ELb1EEENS1_36VarlenDynamicPersistentTileSchedulerILi128ELi160ELi256ELi128ELb0ELb1ELb1ELb1ELb1ELb1EEEEEEEEEvNT_6ParamsE --------------------------
	.section	.nv.info._ZN7cutlass13device_kernelIN5flash11enable_sm90INS1_16FlashAttnFwdSm90INS1_25CollectiveMainloopFwdSm90ILi2EN4cute5tupleIJNS5_1CILi1EEES8_S8_EEENS6_IJNS7_ILi128EEENS7_ILi160EEENS7_ILi192EEEEEELi192ENS_12float_e4m3_tEfNS_4arch4Sm90ELb1ELb0ELb0ELb1ELb1ELb0ELb0ELb1ELb1ELb1ELb0ELb0EEENS1_21CollectiveEpilogueFwdINS6_IJSA_SC_SB_EEES9_NS_10bfloat16_tESG_Li256ELb1ELb1ELb0ELb1EEENS1_36VarlenDynamicPersistentTileSchedulerILi128ELi160ELi256ELi128ELb0ELb1ELb1ELb1ELb1ELb1EEEEEEEEEvNT_6ParamsE,"",@"SHT_CUDA_INFO"
	.sectionflags	@""
	.align	4


	//----- nvinfo : EIATTR_CUDA_API_VERSION
	.align		4
        /*0000*/ 	.byte	0x04, 0x37
        /*0002*/ 	.short	(.L_474 - .L_473)
.L_473:
        /*0004*/ 	.word	0x00000082


	//----- nvinfo : EIATTR_KPARAM_INFO
	.align		4
.L_474:
        /*0008*/ 	.byte	0x04, 0x17
        /*000a*/ 	.short	(.L_476 - .L_475)
.L_475:
        /*000c*/ 	.word	0x00000000
        /*0010*/ 	.short	0x0000
        /*0012*/ 	.short	0x0000
        /*0014*/ 	.byte	0x00, 0xf0, 0x01, 0x2a


	//----- nvinfo : EIATTR_SPARSE_MMA_MASK
	.align		4
.L_476:
        /*0018*/ 	.byte	0x03, 0x50
        /*001a*/ 	.short	0x0000


	//----- nvinfo : EIATTR_MAXREG_COUNT
	.align		4
        /*001c*/ 	.byte	0x03, 0x1b
        /*001e*/ 	.short	0x00a8


	//----- nvinfo : EIATTR_MERCURY_ISA_VERSION
	.align		4
        /*0020*/ 	.byte	0x03, 0x5f
        /*0022*/ 	.short	0x0101


	//----- nvinfo : EIATTR_VRC_CTA_INIT_COUNT
	.align		4
        /*0024*/ 	.byte	0x02, 0x4a
	.zero		1
	.zero		1


	//----- nvinfo : EIATTR_EXIT_INSTR_OFFSETS
	.align		4
        /*0028*/ 	.byte	0x04, 0x1c
        /*002a*/ 	.short	(.L_478 - .L_477)


	//   ....[0]....
.L_477:
        /*002c*/ 	.word	0x00000010


	//----- nvinfo : EIATTR_MAX_THREADS
	.align		4
.L_478:
        /*0030*/ 	.byte	0x04, 0x05
        /*0032*/ 	.short	(.L_480 - .L_479)
.L_479:
        /*0034*/ 	.word	0x00000180
        /*0038*/ 	.word	0x00000001
        /*003c*/ 	.word	0x00000001


	//----- nvinfo : EIATTR_CBANK_PARAM_SIZE
	.align		4
.L_480:
        /*0040*/ 	.byte	0x03, 0x19
        /*0042*/ 	.short	0x0a80


	//----- nvinfo : EIATTR_PARAM_CBANK
	.align		4
        /*0044*/ 	.byte	0x04, 0x0a
        /*0046*/ 	.short	(.L_482 - .L_481)
	.align		4
.L_481:
        /*0048*/ 	.word	index@(.nv.constant0._ZN7cutlass13device_kernelIN5flash11enable_sm90INS1_16FlashAttnFwdSm90INS1_25CollectiveMainloopFwdSm90ILi2EN4cute5tupleIJNS5_1CILi1EEES8_S8_EEENS6_IJNS7_ILi128EEENS7_ILi160EEENS7_ILi192EEEEEELi192ENS_12float_e4m3_tEfNS_4arch4Sm90ELb1ELb0ELb0ELb1ELb1ELb0ELb0ELb1ELb1ELb1ELb0ELb0EEENS1_21CollectiveEpilogueFwdINS6_IJSA_SC_SB_EEES9_NS_10bfloat16_tESG_Li256ELb1ELb1ELb0ELb1EEENS1_36VarlenDynamicPersistentTileSchedulerILi128ELi160ELi256ELi128ELb0ELb1ELb1ELb1ELb1ELb1EEEEEEEEEvNT_6ParamsE)
        /*004c*/ 	.short	0x0380
        /*004e*/ 	.short	0x0a80


	//----- nvinfo : EIATTR_SW_WAR
	.align		4
.L_482:
        /*0050*/ 	.byte	0x04, 0x36
        /*0052*/ 	.short	(.L_484 - .L_483)
.L_483:
        /*0054*/ 	.word	0x00000008
.L_484:


//--------------------- .nv.info._ZN7cutlass13device_kernelIN5flash11enable_sm90INS1_16FlashAttnFwdSm90INS1_25CollectiveMainloopFwdSm90ILi2EN4cute5tupleIJNS5_1CILi1EEES8_S8_EEENS6_IJNS7_ILi128EEENS7_ILi160EEENS7_ILi192EEEEEELi192ENS_12float_e4m3_tEfNS_4arch4Sm90ELb1ELb0ELb0ELb1ELb1ELb1ELb0ELb1ELb1ELb1ELb0ELb0EEENS1_21CollectiveEpilogueFwdINS6_IJSA_SC_SB_EEES9_NS_10bfloat16_tESG_Li256ELb1ELb1ELb0ELb1EEENS1_36VarlenDynamicPersistentTileSchedulerILi128ELi160ELi256ELi128ELb0ELb1ELb1ELb1ELb1ELb1EEEEEEEEEvNT_6ParamsE --------------------------
	.section	.nv.info._ZN7cutlass13device_kernelIN5flash11enable_sm90INS1_16FlashAttnFwdSm90INS1_25CollectiveMainloopFwdSm90ILi2EN4cute5tupleIJNS5_1CILi1EEES8_S8_EEENS6_IJNS7_ILi128EEENS7_ILi160EEENS7_ILi192EEEEEELi192ENS_12float_e4m3_tEfNS_4arch4Sm90ELb1ELb0ELb0ELb1ELb1ELb1ELb0ELb1ELb1ELb1ELb0ELb0EEENS1_21CollectiveEpilogueFwdINS6_IJSA_SC_SB_EEES9_NS_10bfloat16_tESG_Li256ELb1ELb1ELb0ELb1EEENS1_36VarlenDynamicPersistentTileSchedulerILi128ELi160ELi256ELi128ELb0ELb1ELb1ELb1ELb1ELb1EEEEEEEEEvNT_6ParamsE,"",@"SHT_CUDA_INFO"
	.sectionflags	@""
	.align	4


	//----- nvinfo : EIATTR_CUDA_API_VERSION
	.align		4
        /*0000*/ 	.byte	0x04, 0x37
        /*0002*/ 	.short	(.L_486 - .L_485)
.L_485:
        /*0004*/ 	.word	0x00000082


	//----- nvinfo : EIATTR_KPARAM_INFO
	.align		4
.L_486:
        /*0008*/ 	.byte	0x04, 0x17
        /*000a*/ 	.short	(.L_488 - .L_487)
.L_487:
        /*000c*/ 	.word	0x00000000
        /*0010*/ 	.short	0x0000
        /*0012*/ 	.short	0x0000
        /*0014*/ 	.byte	0x00, 0xf0, 0x01, 0x2a


	//----- nvinfo : EIATTR_SPARSE_MMA_MASK
	.align		4
.L_488:
        /*0018*/ 	.byte	0x03, 0x50
        /*001a*/ 	.short	0x0000


	//----- nvinfo : EIATTR_MAXREG_COUNT
	.align		4
        /*001c*/ 	.byte	0x03, 0x1b
        /*001e*/ 	.short	0x00a8


	//----- nvinfo : EIATTR_MERCURY_ISA_VERSION
	.align		4
        /*0020*/ 	.byte	0x03, 0x5f
        /*0022*/ 	.short	0x0101


	//----- nvinfo : EIATTR_VRC_CTA_INIT_COUNT
	.align		4
        /*0024*/ 	.byte	0x02, 0x4a
	.zero		1
	.zero		1


	//----- nvinfo : EIATTR_EXIT_INSTR_OFFSETS
	.align		4
        /*0028*/ 	.byte	0x04, 0x1c
        /*002a*/ 	.short	(.L_490 - .L_489)


	//   ....[0]....
.L_489:
        /*002c*/ 	.word	0x00000010


	//----- nvinfo : EIATTR_MAX_THREADS
	.align		4
.L_490:
        /*0030*/ 	.byte	0x04, 0x05
        /*0032*/ 	.short	(.L_492 - .L_491)
.L_491:
        /*0034*/ 	.word	0x00000180
        /*0038*/ 	.word	0x00000001
        /*003c*/ 	.word	0x00000001


	//----- nvinfo : EIATTR_CBANK_PARAM_SIZE
	.align		4
.L_492:
        /*0040*/ 	.byte	0x03, 0x19
        /*0042*/ 	.short	0x0a80


	//----- nvinfo : EIATTR_PARAM_CBANK
	.align		4
        /*0044*/ 	.byte	0x04, 0x0a
        /*0046*/ 	.short	(.L_494 - .L_493)
	.align		4
.L_493:
        /*0048*/ 	.word	index@(.nv.constant0._ZN7cutlass13device_kernelIN5flash11enable_sm90INS1_16FlashAttnFwdSm90INS1_25CollectiveMainloopFwdSm90ILi2EN4cute5tupleIJNS5_1CILi1EEES8_S8_EEENS6_IJNS7_ILi128EEENS7_ILi160EEENS7_ILi192EEEEEELi192ENS_12float_e4m3_tEfNS_4arch4Sm90ELb1ELb0ELb0ELb1ELb1ELb1ELb0ELb1ELb1ELb1ELb0ELb0EEENS1_21CollectiveEpilogueFwdINS6_IJSA_SC_SB_EEES9_NS_10bfloat16_tESG_Li256ELb1ELb1ELb0ELb1EEENS1_36VarlenDynamicPersistentTileSchedulerILi128ELi160ELi256ELi128ELb0ELb1ELb1ELb1ELb1ELb1EEEEEEEEEvNT_6ParamsE)
        /*004c*/ 	.short	0x0380
        /*004e*/ 	.short	0x0a80


	//----- nvinfo : EIATTR_SW_WAR
	.align		4
.L_494:
        /*0050*/ 	.byte	0x04, 0x36
        /*0052*/ 	.short	(.L_496 - .L_495)
.L_495:
        /*0054*/ 	.word	0x00000008
.L_496:


//--------------------- .nv.info._ZN7cutlass13device_kernelIN5flash11enable_sm90INS1_16FlashAttnFwdSm90INS1_25CollectiveMainloopFwdSm90ILi2EN4cute5tupleIJNS5_1CILi1EEES8_S8_EEENS6_IJNS7_ILi128EEENS7_ILi160EEESA_EEELi128ENS_12float_e4m3_tEfNS_4arch4Sm90ELb0ELb0ELb0ELb0ELb1ELb0ELb0ELb1ELb1ELb1ELb0ELb0EEENS1_21CollectiveEpilogueFwdINS6_IJSA_SA_SB_EEES9_NS_10bfloat16_tESF_Li256ELb0ELb1ELb0ELb1EEENS1_29StaticPersistentTileSchedulerILb0EEEEEEEEEvNT_6ParamsE --------------------------
	.section	.nv.info._ZN7cutlass13device_kernelIN5flash11enable_sm90INS1_16FlashAttnFwdSm90INS1_25CollectiveMainloopFwdSm90ILi2EN4cute5tupleIJNS5_1CILi1EEES8_S8_EEENS6_IJNS7_ILi128EEENS7_ILi160EEESA_EEELi128ENS_12float_e4m3_tEfNS_4arch4Sm90ELb0ELb0ELb0ELb0ELb1ELb0ELb0ELb1ELb1ELb1ELb0ELb0EEENS1_21CollectiveEpilogueFwdINS6_IJSA_SA_SB_EEES9_NS_10bfloat16_tESF_Li256ELb0ELb1ELb0ELb1EEENS1_29StaticPersistentTileSchedulerILb0EEEEEEEEEvNT_6ParamsE,"",@"SHT_CUDA_INFO"
	.sectionflags	@""
	.align	4


	//----- nvinfo : EIATTR_CUDA_API_VERSION
	.align		4
        /*0000*/ 	.byte	0x04, 0x37
        /*0002*/ 	.short	(.L_498 - .L_497)
.L_497:
        /*0004*/ 	.word	0x00000082


	//----- nvinfo : EIATTR_KPARAM_INFO
	.align		4
.L_498:
        /*0008*/ 	.byte	0x04, 0x17
        /*000a*/ 	.short	(.L_500 - .L_499)
.L_499:
        /*000c*/ 	.word	0x00000000
        /*0010*/ 	.short	0x0000
        /*0012*/ 	.short	0x0000
        /*0014*/ 	.byte	0x00, 0xf0, 0x01, 0x28


	//----- nvinfo : EIATTR_SPARSE_MMA_MASK
	.align		4
.L_500:
        /*0018*/ 	.byte	0x03, 0x50
        /*001a*/ 	.short	0x0000


	//----- nvinfo : EIATTR_MAXREG_COUNT
	.align		4
        /*001c*/ 	.byte	0x03, 0x1b
        /*001e*/ 	.short	0x00a8


	//----- nvinfo : EIATTR_MERCURY_ISA_VERSION
	.align		4
        /*0020*/ 	.byte	0x03, 0x5f
        /*0022*/ 	.short	0x0101


	//----- nvinfo : EIATTR_VRC_CTA_INIT_COUNT
	.align		4
        /*0024*/ 	.byte	0x02, 0x4a
	.zero		1
	.zero		1


	//----- nvinfo : EIATTR_EXIT_INSTR_OFFSETS
	.align		4
        /*0028*/ 	.byte	0x04, 0x1c
        /*002a*/ 	.short	(.L_502 - .L_501)


	//   ....[0]....
.L_501:
        /*002c*/ 	.word	0x00000010


	//----- nvinfo : EIATTR_MAX_THREADS
	.align		4
.L_502:
        /*0030*/ 	.byte	0x04, 0x05
        /*0032*/ 	.short	(.L_504 - .L_503)
.L_503:
        /*0034*/ 	.word	0x00000180
        /*0038*/ 	.word	0x00000001
        /*003c*/ 	.word	0x00000001


	//----- nvinfo : EIATTR_CBANK_PARAM_SIZE
	.align		4
.L_504:
        /*0040*/ 	.byte	0x03, 0x19
        /*0042*/ 	.short	0x0a00


	//----- nvinfo : EIATTR_PARAM_CBANK
	.align		4
        /*0044*/ 	.byte	0x04, 0x0a
        /*0046*/ 	.short	(.L_506 - .L_505)
	.align		4
.L_505:
        /*0048*/ 	.word	index@(.nv.constant0._ZN7cutlass13device_kernelIN5flash11enable_sm90INS1_16FlashAttnFwdSm90INS1_25CollectiveMainloopFwdSm90ILi2EN4cute5tupleIJNS5_1CILi1EEES8_S8_EEENS6_IJNS7_ILi128EEENS7_ILi160EEESA_EEELi128ENS_12float_e4m3_tEfNS_4arch4Sm90ELb0ELb0ELb0ELb0ELb1ELb0ELb0ELb1ELb1ELb1ELb0ELb0EEENS1_21CollectiveEpilogueFwdINS6_IJSA_SA_SB_EEES9_NS_10bfloat16_tESF_Li256ELb0ELb1ELb0ELb1EEENS1_29StaticPersistentTileSchedulerILb0EEEEEEEEEvNT_6ParamsE)
        /*004c*/ 	.short	0x0380
        /*004e*/ 	.short	0x0a00


	//----- nvinfo : EIATTR_SW_WAR
	.align		4
.L_506:
        /*0050*/ 	.byte	0x04, 0x36
        /*0052*/ 	.short	(.L_508 - .L_507)
.L_507:
        /*0054*/ 	.word	0x00000008
.L_508:


//--------------------- .nv.info._ZN7cutlass13device_kernelIN5flash11enable_sm90INS1_16FlashAttnFwdSm90INS1_25CollectiveMainloopFwdSm90ILi2EN4cute5tupleIJNS5_1CILi1EEES8_S8_EEENS6_IJNS7_ILi128EEENS7_ILi160EEESA_EEELi128ENS_12float_e4m3_tEfNS_4arch4Sm90ELb0ELb0ELb0ELb1ELb1ELb0ELb0ELb1ELb1ELb1ELb0ELb0EEENS1_21CollectiveEpilogueFwdINS6_IJSA_SA_SB_EEES9_NS_10bfloat16_tESF_Li256ELb1ELb1ELb0ELb1EEENS1_36VarlenDynamicPersistentTileSchedulerILi128ELi160ELi256ELi128ELb0ELb1ELb1ELb0ELb1ELb1EEEEEEEEEvNT_6ParamsE --------------------------
	.section	.nv.info._ZN7cutlass13device_kernelIN5flash11enable_sm90INS1_16FlashAttnFwdSm90INS1_25CollectiveMainloopFwdSm90ILi2EN4cute5tupleIJNS5_1CILi1EEES8_S8_EEENS6_IJNS7_ILi128EEENS7_ILi160EEESA_EEELi128ENS_12float_e4m3_tEfNS_4arch4Sm90ELb0ELb0ELb0ELb1ELb1ELb0ELb0ELb1ELb1ELb1ELb0ELb0EEENS1_21CollectiveEpilogueFwdINS6_IJSA_SA_SB_EEES9_NS_10bfloat16_tESF_Li256ELb1ELb1ELb0ELb1EEENS1_36VarlenDynamicPersistentTileSchedulerILi128ELi160ELi256ELi128ELb0ELb1ELb1ELb0ELb1ELb1EEEEEEEEEvNT_6ParamsE,"",@"SHT_CUDA_INFO"
	.sectionflags	@""
	.align	4


	//----- nvinfo : EIATTR_CUDA_API_VERSION
	.align		4
        /*0000*/ 	.byte	0x04, 0x37
        /*0002*/ 	.short	(.L_510 - .L_509)
.L_509:
        /*0004*/ 	.word	0x00000082


	//----- nvinfo : EIATTR_KPARAM_INFO
	.align		4
.L_510:
        /*0008*/ 	.byte	0x04, 0x17
        /*000a*/ 	.short	(.L_512 - .L_511)
.L_511:
        /*000c*/ 	.word	0x00000000
        /*0010*/ 	.short	0x0000
        /*0012*/ 	.short	0x0000
        /*0014*/ 	.byte	0x00, 0xf0, 0x01, 0x2a


	//----- nvinfo : EIATTR_SPARSE_MMA_MASK
	.align		4
.L_512:
        /*0018*/ 	.byte	0x03, 0x50
        /*001a*/ 	.short	0x0000


	//----- nvinfo : EIATTR_MAXREG_COUNT
	.align		4
        /*001c*/ 	.byte	0x03, 0x1b
        /*001e*/ 	.short	0x00a8


	//----- nvinfo : EIATTR_MERCURY_ISA_VERSION
	.align		4
        /*0020*/ 	.byte	0x03, 0x5f
        /*0022*/ 	.short	0x0101


	//----- nvinfo : EIATTR_VRC_CTA_INIT_COUNT
	.align		4
        /*0024*/ 	.byte	0x02, 0x4a
	.zero		1
	.zero		1


	//----- nvinfo : EIATTR_EXIT_INSTR_OFFSETS
	.align		4
        /*0028*/ 	.byte	0x04, 0x1c
        /*002a*/ 	.short	(.L_514 - .L_513)


	//   ....[0]....
.L_513:
        /*002c*/ 	.word	0x00000010


	//----- nvinfo : EIATTR_MAX_THREADS
	.align		4
.L_514:
        /*0030*/ 	.byte	0x04, 0x05
        /*0032*/ 	.short	(.L_516 - .L_515)
.L_515:
        /*0034*/ 	.word	0x00000180
        /*0038*/ 	.word	0x00000001
        /*003c*/ 	.word	0x00000001


	//----- nvinfo : EIATTR_CBANK_PARAM_SIZE
	.align		4
.L_516:
        /*0040*/ 	.byte	0x03, 0x19
        /*0042*/ 	.short	0x0a80


	//----- nvinfo : EIATTR_PARAM_CBANK
	.align		4
        /*0044*/ 	.byte	0x04, 0x0a
        /*0046*/ 	.short	(.L_518 - .L_517)
	.align		4
.L_517:
        /*0048*/ 	.word	index@(.nv.constant0._ZN7cutlass13device_kernelIN5flash11enable_sm90INS1_16FlashAttnFwdSm90INS1_25CollectiveMainloopFwdSm90ILi2EN4cute5tupleIJNS5_1CILi1EEES8_S8_EEENS6_IJNS7_ILi128EEENS7_ILi160EEESA_EEELi128ENS_12float_e4m3_tEfNS_4arch4Sm90ELb0ELb0ELb0ELb1ELb1ELb0ELb0ELb1ELb1ELb1ELb0ELb0EEENS1_21CollectiveEpilogueFwdINS6_IJSA_SA_SB_EEES9_NS_10bfloat16_tESF_Li256ELb1ELb1ELb0ELb1EEENS1_36VarlenDynamicPersistentTileSchedulerILi128ELi160ELi256ELi128ELb0ELb1ELb1ELb0ELb1ELb1EEEEEEEEEvNT_6ParamsE)
        /*004c*/ 	.short	0x0380
        /*004e*/ 	.short	0x0a80


	//----- nvinfo : EIATTR_SW_WAR
	.align		4
.L_518:
        /*0050*/ 	.byte	0x04, 0x36
        /*0052*/ 	.short	(.L_520 - .L_519)
.L_519:
        /*0054*/ 	.word	0x00000008
.L_520:


//--------------------- .nv.info._ZN7cutlass13device_kernelIN5flash11enable_sm90INS1_16FlashAttnFwdSm90INS1_25CollectiveMainloopFwdSm90ILi2EN4cute5tupleIJNS5_1CILi1EEES8_S8_EEENS6_IJNS7_ILi128EEENS7_ILi160EEESA_EEELi128ENS_12float_e4m3_tEfNS_4arch4Sm90ELb0ELb0ELb0ELb1ELb1ELb1ELb0ELb1ELb1ELb1ELb0ELb0EEENS1_21CollectiveEpilogueFwdINS6_IJSA_SA_SB_EEES9_NS_10bfloat16_tESF_Li256ELb1ELb1ELb0ELb1EEENS1_36VarlenDynamicPersistentTileSchedulerILi128ELi160ELi256ELi128ELb0ELb1ELb1ELb0ELb1ELb1EEEEEEEEEvNT_6ParamsE --------------------------
	.section	.nv.info._ZN7cutlass13device_kernelIN5flash11enable_sm90INS1_16FlashAttnFwdSm90INS1_25CollectiveMainloopFwdSm90ILi2EN4cute5tupleIJNS5_1CILi1EEES8_S8_EEENS6_IJNS7_ILi128EEENS7_ILi160EEESA_EEELi128ENS_12float_e4m3_tEfNS_4arch4Sm90ELb0ELb0ELb0ELb1ELb1ELb1ELb0ELb1ELb1ELb1ELb0ELb0EEENS1_21CollectiveEpilogueFwdINS6_IJSA_SA_SB_EEES9_NS_10bfloat16_tESF_Li256ELb1ELb1ELb0ELb1EEENS1_36VarlenDynamicPersistentTileSchedulerILi128ELi160ELi256ELi128ELb0ELb1ELb1ELb0ELb1ELb1EEEEEEEEEvNT_6ParamsE,"",@"SHT_CUDA_INFO"
	.sectionflags	@""
	.align	4


	//----- nvinfo : EIATTR_CUDA_API_VERSION
	.align		4
        /*0000*/ 	.byte	0x04, 0x37
        /*0002*/ 	.short	(.L_522 - .L_521)
.L_521:
        /*0004*/ 	.word	0x00000082


	//----- nvinfo : EIATTR_KPARAM_INFO
	.align		4
.L_522:
        /*0008*/ 	.byte	0x04, 0x17
        /*000a*/ 	.short	(.L_524 - .L_523)
.L_523:
        /*000c*/ 	.word	0x00000000
        /*0010*/ 	.short	0x0000
        /*0012*/ 	.short	0x0000
        /*0014*/ 	.byte	0x00, 0xf0, 0x01, 0x2a


	//----- nvinfo : EIATTR_SPARSE_MMA_MASK
	.align		4
.L_524:
        /*0018*/ 	.byte	0x03, 0x50
        /*001a*/ 	.short	0x0000


	//----- nvinfo : EIATTR_MAXREG_COUNT
	.align		4
        /*001c*/ 	.byte	0x03, 0x1b
        /*001e*/ 	.short	0x00a8


	//----- nvinfo : EIATTR_MERCURY_ISA_VERSION
	.align		4
        /*0020*/ 	.byte	0x03, 0x5f
        /*0022*/ 	.short	0x0101


	//----- nvinfo : EIATTR_VRC_CTA_INIT_COUNT
	.align		4
        /*0024*/ 	.byte	0x02, 0x4a
	.zero		1
	.zero		1


	//----- nvinfo : EIATTR_EXIT_INSTR_OFFSETS
	.align		4
        /*0028*/ 	.byte	0x04, 0x1c
        /*002a*/ 	.short	(.L_526 - .L_525)


	//   ....[0]....
.L_525:
        /*002c*/ 	.word	0x00000010


	//----- nvinfo : EIATTR_MAX_THREADS
	.align		4
.L_526:
        /*0030*/ 	.byte	0x04, 0x05
        /*0032*/ 	.short	(.L_528 - .L_527)
.L_527:
        /*0034*/ 	.word	0x00000180
        /*0038*/ 	.word	0x00000001
        /*003c*/ 	.word	0x00000001


	//----- nvinfo : EIATTR_CBANK_PARAM_SIZE
	.align		4
.L_528:
        /*0040*/ 	.byte	0x03, 0x19
        /*0042*/ 	.short	0x0a80


	//----- nvinfo : EIATTR_PARAM_CBANK
	.align		4
        /*0044*/ 	.byte	0x04, 0x0a
        /*0046*/ 	.short	(.L_530 - .L_529)
	.align		4
.L_529:
        /*0048*/ 	.word	index@(.nv.constant0._ZN7cutlass13device_kernelIN5flash11enable_sm90INS1_16FlashAttnFwdSm90INS1_25CollectiveMainloopFwdSm90ILi2EN4cute5tupleIJNS5_1CILi1EEES8_S8_EEENS6_IJNS7_ILi128EEENS7_ILi160EEESA_EEELi128ENS_12float_e4m3_tEfNS_4arch4Sm90ELb0ELb0ELb0ELb1ELb1ELb1ELb0ELb1ELb1ELb1ELb0ELb0EEENS1_21CollectiveEpilogueFwdINS6_IJSA_SA_SB_EEES9_NS_10bfloat16_tESF_Li256ELb1ELb1ELb0ELb1EEENS1_36VarlenDynamicPersistentTileSchedulerILi128ELi160ELi256ELi128ELb0ELb1ELb1ELb0ELb1ELb1EEEEEEEEEvNT_6ParamsE)
        /*004c*/ 	.short	0x0380
        /*004e*/ 	.short	0x0a80


	//----- nvinfo : EIATTR_SW_WAR
	.align		4
.L_530:
        /*0050*/ 	.byte	0x04, 0x36
        /*0052*/ 	.short	(.L_532 - .L_531)
.L_531:
        /*0054*/ 	.word	0x00000008
.L_532:


//--------------------- .nv.info._ZN7cutlass13device_kernelIN5flash11enable_sm90INS1_16FlashAttnFwdSm90INS1_25CollectiveMainloopFwdSm90ILi2EN4cute5tupleIJNS5_1CILi1EEES8_S8_EEENS6_IJNS7_ILi128EEENS7_ILi160EEESA_EEELi128ENS_12float_e4m3_tEfNS_4arch4Sm90ELb0ELb1ELb0ELb0ELb1ELb0ELb0ELb1ELb1ELb1ELb0ELb0EEENS1_21CollectiveEpilogueFwdINS6_IJSA_SA_SB_EEES9_NS_10bfloat16_tESF_Li256ELb0ELb1ELb0ELb1EEENS1_30DynamicPersistentTileSchedulerILi256ELi128ELb0ELb1ELb1EEEEEEEEEvNT_6ParamsE --------------------------
	.section	.nv.info._ZN7cutlass13device_kernelIN5flash11enable_sm90INS1_16FlashAttnFwdSm90INS1_25CollectiveMainloopFwdSm90ILi2EN4cute5tupleIJNS5_1CILi1EEES8_S8_EEENS6_IJNS7_ILi128EEENS7_ILi160EEESA_EEELi128ENS_12float_e4m3_tEfNS_4arch4Sm90ELb0ELb1ELb0ELb0ELb1ELb0ELb0ELb1ELb1ELb1ELb0ELb0EEENS1_21CollectiveEpilogueFwdINS6_IJSA_SA_SB_EEES9_NS_10bfloat16_tESF_Li256ELb0ELb1ELb0ELb1EEENS1_30DynamicPersistentTileSchedulerILi256ELi128ELb0ELb1ELb1EEEEEEEEEvNT_6ParamsE,"",@"SHT_CUDA_INFO"
	.sectionflags	@""
	.align	4


	//----- nvinfo : EIATTR_CUDA_API_VERSION
	.align		4
        /*0000*/ 	.byte	0x04, 0x37
        /*0002*/ 	.short	(.L_534 - .L_533)
.L_533:
        /*0004*/ 	.word	0x00000082


	//----- nvinfo : EIATTR_KPARAM_INFO
	.align		4
.L_534:
        /*0008*/ 	.byte	0x04, 0x17
        /*000a*/ 	.short	(.L_536 - .L_535)
.L_535:
        /*000c*/ 	.word	0x00000000
        /*0010*/ 	.short	0x0000
        /*0012*/ 	.short	0x0000
        /*0014*/ 	.byte	0x00, 0xf0, 0x01, 0x2a


	//----- nvinfo : EIATTR_SPARSE_MMA_MASK
	.align		4
.L_536:
        /*0018*/ 	.byte	0x03, 0x50
        /*001a*/ 	.short	0x0000


	//----- nvinfo : EIATTR_MAXREG_COUNT
	.align		4
        /*001c*/ 	.byte	0x03, 0x1b
        /*001e*/ 	.short	0x00a8


	//----- nvinfo : EIATTR_MERCURY_ISA_VERSION
	.align		4
        /*0020*/ 	.byte	0x03, 0x5f
        /*0022*/ 	.short	0x0101


	//----- nvinfo : EIATTR_VRC_CTA_INIT_COUNT
	.align		4
        /*0024*/ 	.byte	0x02, 0x4a
	.zero		1
	.zero		1


	//----- nvinfo : EIATTR_EXIT_INSTR_OFFSETS
	.align		4
        /*0028*/ 	.byte	0x04, 0x1c
        /*002a*/ 	.short	(.L_538 - .L_537)


	//   ....[0]....
.L_537:
        /*002c*/ 	.word	0x00000010


	//----- nvinfo : EIATTR_MAX_THREADS
	.align		4
.L_538:
        /*0030*/ 	.byte	0x04, 0x05
        /*0032*/ 	.short	(.L_540 - .L_539)
.L_539:
        /*0034*/ 	.word	0x00000180
        /*0038*/ 	.word	0x00000001
        /*003c*/ 	.word	0x00000001


	//----- nvinfo : EIATTR_CBANK_PARAM_SIZE
	.align		4
.L_540:
        /*0040*/ 	.byte	0x03, 0x19
        /*0042*/ 	.short	0x0a80


	//----- nvinfo : EIATTR_PARAM_CBANK
	.align		4
        /*0044*/ 	.byte	0x04, 0x0a
        /*0046*/ 	.short	(.L_542 - .L_541)
	.align		4
.L_541:
        /*0048*/ 	.word	index@(.nv.constant0._ZN7cutlass13device_kernelIN5flash11enable_sm90INS1_16FlashAttnFwdSm90INS1_25CollectiveMainloopFwdSm90ILi2EN4cute5tupleIJNS5_1CILi1EEES8_S8_EEENS6_IJNS7_ILi128EEENS7_ILi160EEESA_EEELi128ENS_12float_e4m3_tEfNS_4arch4Sm90ELb0ELb1ELb0ELb0ELb1ELb0ELb0ELb1ELb1ELb1ELb0ELb0EEENS1_21CollectiveEpilogueFwdINS6_IJSA_SA_SB_EEES9_NS_10bfloat16_tESF_Li256ELb0ELb1ELb0ELb1EEENS1_30DynamicPersistentTileSchedulerILi256ELi128ELb0ELb1ELb1EEEEEEEEEvNT_6ParamsE)
        /*004c*/ 	.short	0x0380
        /*004e*/ 	.short	0x0a80


	//----- nvinfo : EIATTR_SW_WAR
	.align		4
.L_542:
        /*0050*/ 	.byte	0x04, 0x36
        /*0052*/ 	.short	(.L_544 - .L_543)
.L_543:
        /*0054*/ 	.word	0x00000008
.L_544:


//--------------------- .nv.info._ZN7cutlass13device_kernelIN5flash11enable_sm90INS1_16FlashAttnFwdSm90INS1_25CollectiveMainloopFwdSm90ILi2EN4cute5tupleIJNS5_1CILi1EEES8_S8_EEENS6_IJNS7_ILi128EEENS7_ILi160EEESA_EEELi128ENS_12float_e4m3_tEfNS_4arch4Sm90ELb0ELb1ELb0ELb1ELb1ELb0ELb0ELb1ELb1ELb1ELb0ELb0EEENS1_21CollectiveEpilogueFwdINS6_IJSA_SA_SB_EEES9_NS_10bfloat16_tESF_Li256ELb1ELb1ELb0ELb1EEENS1_36VarlenDynamicPersistentTileSchedulerILi128ELi160ELi256ELi128ELb0ELb1ELb1ELb1ELb0ELb1EEEEEEEEEvNT_6ParamsE --------------------------
	.section	.nv.info._ZN7cutlass13device_kernelIN5flash11enable_sm90INS1_16FlashAttnFwdSm90INS1_25CollectiveMainloopFwdSm90ILi2EN4cute5tupleIJNS5_1CILi1EEES8_S8_EEENS6_IJNS7_ILi128EEENS7_ILi160EEESA_EEELi128ENS_12float_e4m3_tEfNS_4arch4Sm90ELb0ELb1ELb0ELb1ELb1ELb0ELb0ELb1ELb1ELb1ELb0ELb0EEENS1_21CollectiveEpilogueFwdINS6_IJSA_SA_SB_EEES9_NS_10bfloat16_tESF_Li256ELb1ELb1ELb0ELb1EEENS1_36VarlenDynamicPersistentTileSchedulerILi128ELi160ELi256ELi128ELb0ELb1ELb1ELb1ELb0ELb1EEEEEEEEEvNT_6ParamsE,"",@"SHT_CUDA_INFO"
	.sectionflags	@""
	.align	4


	//----- nvinfo : EIATTR_CUDA_API_VERSION
	.align		4
        /*0000*/ 	.byte	0x04, 0x37
        /*0002*/ 	.short	(.L_546 - .L_545)
.L_545:
        /*0004*/ 	.word	0x00000082


	//----- nvinfo : EIATTR_KPARAM_INFO
	.align		4
.L_546:
        /*0008*/ 	.byte	0x04, 0x17
        /*000a*/ 	.short	(.L_548 - .L_547)
.L_547:
        /*000c*/ 	.word	0x00000000
        /*0010*/ 	.short	0x0000
        /*0012*/ 	.short	0x0000
        /*0014*/ 	.byte	0x00, 0xf0, 0x01, 0x2a


	//----- nvinfo : EIATTR_SPARSE_MMA_MASK
	.align		4
.L_548:
        /*0018*/ 	.byte	0x03, 0x50
        /*001a*/ 	.short	0x0000


	//----- nvinfo : EIATTR_MAXREG_COUNT
	.align		4
        /*001c*/ 	.byte	0x03, 0x1b
        /*001e*/ 	.short	0x00a8


	//----- nvinfo : EIATTR_MERCURY_ISA_VERSION
	.align		4
        /*0020*/ 	.byte	0x03, 0x5f
        /*0022*/ 	.short	0x0101


	//----- nvinfo : EIATTR_VRC_CTA_INIT_COUNT
	.align		4
        /*0024*/ 	.byte	0x02, 0x4a
	.zero		1
	.zero		1


	//----- nvinfo : EIATTR_EXIT_INSTR_OFFSETS
	.align		4
        /*0028*/ 	.byte	0x04, 0x1c
        /*002a*/ 	.short	(.L_550 - .L_549)


	//   ....[0]....
.L_549:
        /*002c*/ 	.word	0x00000010


	//----- nvinfo : EIATTR_MAX_THREADS
	.align		4
.L_550:
        /*0030*/ 	.byte	0x04, 0x05
        /*0032*/ 	.short	(.L_552 - .L_551)
.L_551:
        /*0034*/ 	.word	0x00000180
        /*0038*/ 	.word	0x00000001
        /*003c*/ 	.word	0x00000001


	//----- nvinfo : EIATTR_CBANK_PARAM_SIZE
	.align		4
.L_552:
        /*0040*/ 	.byte	0x03, 0x19
        /*0042*/ 	.short	0x0a80


	//----- nvinfo : EIATTR_PARAM_CBANK
	.align		4
        /*0044*/ 	.byte	0x04, 0x0a
        /*0046*/ 	.short	(.L_554 - .L_553)
	.align		4
.L_553:
        /*0048*/ 	.word	index@(.nv.constant0._ZN7cutlass13device_kernelIN5flash11enable_sm90INS1_16FlashAttnFwdSm90INS1_25CollectiveMainloopFwdSm90ILi2EN4cute5tupleIJNS5_1CILi1EEES8_S8_EEENS6_IJNS7_ILi128EEENS7_ILi160EEESA_EEELi128ENS_12float_e4m3_tEfNS_4arch4Sm90ELb0ELb1ELb0ELb1ELb1ELb0ELb0ELb1ELb1ELb1ELb0ELb0EEENS1_21CollectiveEpilogueFwdINS6_IJSA_SA_SB_EEES9_NS_10bfloat16_tESF_Li256ELb1ELb1ELb0ELb1EEENS1_36VarlenDynamicPersistentTileSchedulerILi128ELi160ELi256ELi128ELb0ELb1ELb1ELb1ELb0ELb1EEEEEEEEEvNT_6ParamsE)
        /*004c*/ 	.short	0x0380
        /*004e*/ 	.short	0x0a80


	//----- nvinfo : EIATTR_SW_WAR
	.align		4
.L_554:
        /*0050*/ 	.byte	0x04, 0x36
        /*0052*/ 	.short	(.L_556 - .L_555)
.L_555:
        /*0054*/ 	.word	0x00000008
.L_556:


//--------------------- .nv.info._ZN7cutlass13device_kernelIN5flash11enable_sm90INS1_16FlashAttnFwdSm90INS1_25CollectiveMainloopFwdSm90ILi2EN4cute5tupleIJNS5_1CILi1EEES8_S8_EEENS6_IJNS7_ILi128EEENS7_ILi160EEESA_EEELi128ENS_12float_e4m3_tEfNS_4arch4Sm90ELb0ELb1ELb0ELb1ELb1ELb1ELb0ELb1ELb1ELb1ELb0ELb0EEENS1_21CollectiveEpilogueFwdINS6_IJSA_SA_SB_EEES9_NS_10bfloat16_tESF_Li256ELb1ELb1ELb0ELb1EEENS1_36VarlenDynamicPersistentTileSchedulerILi128ELi160ELi256ELi128ELb0ELb1ELb1ELb1ELb0ELb1EEEEEEEEEvNT_6ParamsE --------------------------
	.section	.nv.info._ZN7cutlass13device_kernelIN5flash11enable_sm90INS1_16FlashAttnFwdSm90INS1_25CollectiveMainloopFwdSm90ILi2EN4cute5tupleIJNS5_1CILi1EEES8_S8_EEENS6_IJNS7_ILi128EEENS7_ILi160EEESA_EEELi128ENS_12float_e4m3_tEfNS_4arch4Sm90ELb0ELb1ELb0ELb1ELb1ELb1ELb0ELb1ELb1ELb1ELb0ELb0EEENS1_21CollectiveEpilogueFwdINS6_IJSA_SA_SB_EEES9_NS_10bfloat16_tESF_Li256ELb1ELb1ELb0ELb1EEENS1_36VarlenDynamicPersistentTileSchedulerILi128ELi160ELi256ELi128ELb0ELb1ELb1ELb1ELb0ELb1EEEEEEEEEvNT_6ParamsE,"",@"SHT_CUDA_INFO"
	.sectionflags	@""
	.align	4


	//----- nvinfo : EIATTR_CUDA_API_VERSION
	.align		4
        /*0000*/ 	.byte	0x04, 0x37
        /*0002*/ 	.short	(.L_558 - .L_557)
.L_557:
        /*0004*/ 	.word	0x00000082


	//----- nvinfo : EIATTR_KPARAM_INFO
	.align		4
.L_558:
        /*0008*/ 	.byte	0x04, 0x17
        /*000a*/ 	.short	(.L_560 - .L_559)
.L_559:
        /*000c*/ 	.word	0x00000000
        /*0010*/ 	.short	0x0000
        /*0012*/ 	.short	0x0000
        /*0014*/ 	.byte	0x00, 0xf0, 0x01, 0x2a


	//----- nvinfo : EIATTR_SPARSE_MMA_MASK
	.align		4
.L_560:
        /*0018*/ 	.byte	0x03, 0x50
        /*001a*/ 	.short	0x0000


	//----- nvinfo : EIATTR_MAXREG_COUNT
	.align		4
        /*001c*/ 	.byte	0x03, 0x1b
        /*001e*/ 	.short	0x00a8


	//----- nvinfo : EIATTR_MERCURY_ISA_VERSION
	.align		4
        /*0020*/ 	.byte	0x03, 0x5f
        /*0022*/ 	.short	0x0101


	//----- nvinfo : EIATTR_VRC_CTA_INIT_COUNT
	.align		4
        /*0024*/ 	.byte	0x02, 0x4a
	.zero		1
	.zero		1


	//----- nvinfo : EIATTR_EXIT_INSTR_OFFSETS
	.align		4
        /*0028*/ 	.byte	0x04, 0x1c
        /*002a*/ 	.short	(.L_562 - .L_561)


	//   ....[0]....
.L_561:
        /*002c*/ 	.word	0x00000010


	//----- nvinfo : EIATTR_MAX_THREADS
	.align		4
.L_562:
        /*0030*/ 	.byte	0x04, 0x05
        /*0032*/ 	.short	(.L_564 - .L_563)
.L_563:
        /*0034*/ 	.word	0x00000180
        /*0038*/ 	.word	0x00000001
        /*003c*/ 	.word	0x00000001


	//----- nvinfo : EIATTR_CBANK_PARAM_SIZE
	.align		4
.L_564:
        /*0040*/ 	.byte	0x03, 0x19
        /*0042*/ 	.short	0x0a80


	//----- nvinfo : EIATTR_PARAM_CBANK
	.align		4
        /*0044*/ 	.byte	0x04, 0x0a
        /*0046*/ 	.short	(.L_566 - .L_565)
	.align		4
.L_565:
        /*0048*/ 	.word	index@(.nv.constant0._ZN7cutlass13device_kernelIN5flash11enable_sm90INS1_16FlashAttnFwdSm90INS1_25CollectiveMainloopFwdSm90ILi2EN4cute5tupleIJNS5_1CILi1EEES8_S8_EEENS6_IJNS7_ILi128EEENS7_ILi160EEESA_EEELi128ENS_12float_e4m3_tEfNS_4arch4Sm90ELb0ELb1ELb0ELb1ELb1ELb1ELb0ELb1ELb1ELb1ELb0ELb0EEENS1_21CollectiveEpilogueFwdINS6_IJSA_SA_SB_EEES9_NS_10bfloat16_tESF_Li256ELb1ELb1ELb0ELb1EEENS1_36VarlenDynamicPersistentTileSchedulerILi128ELi160ELi256ELi128ELb0ELb1ELb1ELb1ELb0ELb1EEEEEEEEEvNT_6ParamsE)
        /*004c*/ 	.short	0x0380
        /*004e*/ 	.short	0x0a80


	//----- nvinfo : EIATTR_SW_WAR
	.align		4
.L_566:
        /*0050*/ 	.byte	0x04, 0x36
        /*0052*/ 	.short	(.L_568 - .L_567)
.L_567:
        /*0054*/ 	.word	0x00000008
.L_568:


//--------------------- .nv.info._ZN7cutlass13device_kernelIN5flash11enable_sm90INS1_16FlashAttnFwdSm90INS1_25CollectiveMainloopFwdSm90ILi2EN4cute5tupleIJNS5_1CILi1EEES8_S8_EEENS6_IJNS7_ILi128EEENS7_ILi160EEESA_EEELi128ENS_12float_e4m3_tEfNS_4arch4Sm90ELb1ELb0ELb0ELb0ELb1ELb0ELb0ELb1ELb1ELb1ELb0ELb0EEENS1_21CollectiveEpilogueFwdINS6_IJSA_SA_SB_EEES9_NS_10bfloat16_tESF_Li256ELb0ELb1ELb0ELb1EEENS1_30DynamicPersistentTileSchedulerILi256ELi128ELb0ELb1ELb1EEEEEEEEEvNT_6ParamsE --------------------------
	.section	.nv.info._ZN7cutlass13device_kernelIN5flash11enable_sm90INS1_16FlashAttnFwdSm90INS1_25CollectiveMainloopFwdSm90ILi2EN4cute5tupleIJNS5_1CILi1EEES8_S8_EEENS6_IJNS7_ILi128EEENS7_ILi160EEESA_EEELi128ENS_12float_e4m3_tEfNS_4arch4Sm90ELb1ELb0ELb0ELb0ELb1ELb0ELb0ELb1ELb1ELb1ELb0ELb0EEENS1_21CollectiveEpilogueFwdINS6_IJSA_SA_SB_EEES9_NS_10bfloat16_tESF_Li256ELb0ELb1ELb0ELb1EEENS1_30DynamicPersistentTileSchedulerILi256ELi128ELb0ELb1ELb1EEEEEEEEEvNT_6ParamsE,"",@"SHT_CUDA_INFO"
	.sectionflags	@""
	.align	4


	//----- nvinfo : EIATTR_CUDA_API_VERSION
	.align		4
        /*0000*/ 	.byte	0x04, 0x37
        /*0002*/ 	.short	(.L_570 - .L_569)
.L_569:
        /*0004*/ 	.word	0x00000082


	//----- nvinfo : EIATTR_KPARAM_INFO
	.align		4
.L_570:
        /*0008*/ 	.byte	0x04, 0x17
        /*000a*/ 	.short	(.L_572 - .L_571)
.L_571:
        /*000c*/ 	.word	0x00000000
        /*0010*/ 	.short	0x0000
        /*0012*/ 	.short	0x0000
        /*0014*/ 	.byte	0x00, 0xf0, 0x01, 0x2a


	//----- nvinfo : EIATTR_SPARSE_MMA_MASK
	.align		4
.L_572:
        /*0018*/ 	.byte	0x03, 0x50
        /*001a*/ 	.short	0x0000


	//----- nvinfo : EIATTR_MAXREG_COUNT
	.align		4
        /*001c*/ 	.byte	0x03, 0x1b
        /*001e*/ 	.short	0x00a8


	//----- nvinfo : EIATTR_MERCURY_ISA_VERSION
	.align		4
        /*0020*/ 	.byte	0x03, 0x5f
        /*0022*/ 	.short	0x0101


	//----- nvinfo : EIATTR_VRC_CTA_INIT_COUNT
	.align		4
        /*0024*/ 	.byte	0x02, 0x4a
	.zero		1
	.zero		1


	//----- nvinfo : EIATTR_EXIT_INSTR_OFFSETS
	.align		4
        /*0028*/ 	.byte	0x04, 0x1c
        /*002a*/ 	.short	(.L_574 - .L_573)


	//   ....[0]....
.L_573:
        /*002c*/ 	.word	0x00000010


	//----- nvinfo : EIATTR_MAX_THREADS
	.align		4
.L_574:
        /*0030*/ 	.byte	0x04, 0x05
        /*0032*/ 	.short	(.L_576 - .L_575)
.L_575:
        /*0034*/ 	.word	0x00000180
        /*0038*/ 	.word	0x00000001
        /*003c*/ 	.word	0x00000001


	//----- nvinfo : EIATTR_CBANK_PARAM_SIZE
	.align		4
.L_576:
        /*0040*/ 	.byte	0x03, 0x19
        /*0042*/ 	.short	0x0a80


	//----- nvinfo : EIATTR_PARAM_CBANK
	.align		4
        /*0044*/ 	.byte	0x04, 0x0a
        /*0046*/ 	.short	(.L_578 - .L_577)
	.align		4
.L_577:
        /*0048*/ 	.word	index@(.nv.constant0._ZN7cutlass13device_kernelIN5flash11enable_sm90INS1_16FlashAttnFwdSm90INS1_25CollectiveMainloopFwdSm90ILi2EN4cute5tupleIJNS5_1CILi1EEES8_S8_EEENS6_IJNS7_ILi128EEENS7_ILi160EEESA_EEELi128ENS_12float_e4m3_tEfNS_4arch4Sm90ELb1ELb0ELb0ELb0ELb1ELb0ELb0ELb1ELb1ELb1ELb0ELb0EEENS1_21CollectiveEpilogueFwdINS6_IJSA_SA_SB_EEES9_NS_10bfloat16_tESF_Li256ELb0ELb1ELb0ELb1EEENS1_30DynamicPersistentTileSchedulerILi256ELi128ELb0ELb1ELb1EEEEEEEEEvNT_6ParamsE)
        /*004c*/ 	.short	0x0380
        /*004e*/ 	.short	0x0a80


	//----- nvinfo : EIATTR_SW_WAR
	.align		4
.L_578:
        /*0050*/ 	.byte	0x04, 0x36
        /*0052*/ 	.short	(.L_580 - .L_579)
.L_579:
        /*0054*/ 	.word	0x00000008
.L_580:


//--------------------- .nv.info._ZN7cutlass13device_kernelIN5flash11enable_sm90INS1_16FlashAttnFwdSm90INS1_25CollectiveMainloopFwdSm90ILi2EN4cute5tupleIJNS5_1CILi1EEES8_S8_EEENS6_IJNS7_ILi128EEENS7_ILi160EEESA_EEELi128ENS_12float_e4m3_tEfNS_4arch4Sm90ELb1ELb0ELb0ELb1ELb1ELb0ELb0ELb1ELb1ELb1ELb0ELb0EEENS1_21CollectiveEpilogueFwdINS6_IJSA_SA_SB_EEES9_NS_10bfloat16_tESF_Li256ELb1ELb1ELb0ELb1EEENS1_36VarlenDynamicPersistentTileSchedulerILi128ELi160ELi256ELi128ELb0ELb1ELb1ELb1ELb1ELb1EEEEEEEEEvNT_6ParamsE --------------------------
	.section	.nv.info._ZN7cutlass13device_kernelIN5flash11enable_sm90INS1_16FlashAttnFwdSm90INS1_25CollectiveMainloopFwdSm90ILi2EN4cute5tupleIJNS5_1CILi1EEES8_S8_EEENS6_IJNS7_ILi128EEENS7_ILi160EEESA_EEELi128ENS_12float_e4m3_tEfNS_4arch4Sm90ELb1ELb0ELb0ELb1ELb1ELb0ELb0ELb1ELb1ELb1ELb0ELb0EEENS1_21CollectiveEpilogueFwdINS6_IJSA_SA_SB_EEES9_NS_10bfloat16_tESF_Li256ELb1ELb1ELb0ELb1EEENS1_36VarlenDynamicPersistentTileSchedulerILi128ELi160ELi256ELi128ELb0ELb1ELb1ELb1ELb1ELb1EEEEEEEEEvNT_6ParamsE,"",@"SHT_CUDA_INFO"
	.sectionflags	@""
	.align	4


	//----- nvinfo : EIATTR_CUDA_API_VERSION
	.align		4
        /*0000*/ 	.byte	0x04, 0x37
        /*0002*/ 	.short	(.L_582 - .L_581)
.L_581:
        /*0004*/ 	.word	0x00000082


	//----- nvinfo : EIATTR_KPARAM_INFO
	.align		4
.L_582:
        /*0008*/ 	.byte	0x04, 0x17
        /*000a*/ 	.short	(.L_584 - .L_583)
.L_583:
        /*000c*/ 	.word	0x00000000
        /*0010*/ 	.short	0x0000
        /*0012*/ 	.short	0x0000
        /*0014*/ 	.byte	0x00, 0xf0, 0x01, 0x2a


	//----- nvinfo : EIATTR_SPARSE_MMA_MASK
	.align		4
.L_584:
        /*0018*/ 	.byte	0x03, 0x50
        /*001a*/ 	.short	0x0000


	//----- nvinfo : EIATTR_MAXREG_COUNT
	.align		4
        /*001c*/ 	.byte	0x03, 0x1b
        /*001e*/ 	.short	0x00a8


	//----- nvinfo : EIATTR_MERCURY_ISA_VERSION
	.align		4
        /*0020*/ 	.byte	0x03, 0x5f
        /*0022*/ 	.short	0x0101


	//----- nvinfo : EIATTR_VRC_CTA_INIT_COUNT
	.align		4
        /*0024*/ 	.byte	0x02, 0x4a
	.zero		1
	.zero		1


	//----- nvinfo : EIATTR_EXIT_INSTR_OFFSETS
	.align		4
        /*0028*/ 	.byte	0x04, 0x1c
        /*002a*/ 	.short	(.L_586 - .L_585)


	//   ....[0]....
.L_585:
        /*002c*/ 	.word	0x00000010


	//----- nvinfo : EIATTR_MAX_THREADS
	.align		4
.L_586:
        /*0030*/ 	.byte	0x04, 0x05
        /*0032*/ 	.short	(.L_588 - .L_587)
.L_587:
        /*0034*/ 	.word	0x00000180
        /*0038*/ 	.word	0x00000001
        /*003c*/ 	.word	0x00000001


	//----- nvinfo : EIATTR_CBANK_PARAM_SIZE
	.align		4
.L_588:
        /*0040*/ 	.byte	0x03, 0x19
        /*0042*/ 	.short	0x0a80


	//----- nvinfo : EIATTR_PARAM_CBANK
	.align		4
        /*0044*/ 	.byte	0x04, 0x0a
        /*0046*/ 	.short	(.L_590 - .L_589)
	.align		4
.L_589:
        /*0048*/ 	.word	index@(.nv.constant0._ZN7cutlass13device_kernelIN5flash11enable_sm90INS1_16FlashAttnFwdSm90INS1_25CollectiveMainloopFwdSm90ILi2EN4cute5tupleIJNS5_1CILi1EEES8_S8_EEENS6_IJNS7_ILi128EEENS7_ILi160EEESA_EEELi128ENS_12float_e4m3_tEfNS_4arch4Sm90ELb1ELb0ELb0ELb1ELb1ELb0ELb0ELb1ELb1ELb1ELb0ELb0EEENS1_21CollectiveEpilogueFwdINS6_IJSA_SA_SB_EEES9_NS_10bfloat16_tESF_Li256ELb1ELb1ELb0ELb1EEENS1_36VarlenDynamicPersistentTileSchedulerILi128ELi160ELi256ELi128ELb0ELb1ELb1ELb1ELb1ELb1EEEEEEEEEvNT_6ParamsE)
        /*004c*/ 	.short	0x0380
        /*004e*/ 	.short	0x0a80


	//----- nvinfo : EIATTR_SW_WAR
	.align		4
.L_590:
        /*0050*/ 	.byte	0x04, 0x36
        /*0052*/ 	.short	(.L_592 - .L_591)
.L_591:
        /*0054*/ 	.word	0x00000008
.L_592:


//--------------------- .nv.info._ZN7cutlass13device_kernelIN5flash11enable_sm90INS1_16FlashAttnFwdSm90INS1_25CollectiveMainloopFwdSm90ILi2EN4cute5tupleIJNS5_1CILi1EEES8_S8_EEENS6_IJNS7_ILi128EEENS7_ILi160EEESA_EEELi128ENS_12float_e4m3_tEfNS_4arch4Sm90ELb1ELb0ELb0ELb1ELb1ELb1ELb0ELb1ELb1ELb1ELb0ELb0EEENS1_21CollectiveEpilogueFwdINS6_IJSA_SA_SB_EEES9_NS_10bfloat16_tESF_Li256ELb1ELb1ELb0ELb1EEENS1_36VarlenDynamicPersistentTileSchedulerILi128ELi160ELi256ELi128ELb0ELb1ELb1ELb1ELb1ELb1EEEEEEEEEvNT_6ParamsE --------------------------
	.section	.nv.info._ZN7cutlass13device_kernelIN5flash11enable_sm90INS1_16FlashAttnFwdSm90INS1_25CollectiveMainloopFwdSm90ILi2EN4cute5tupleIJNS5_1CILi1EEES8_S8_EEENS6_IJNS7_ILi128EEENS7_ILi160EEESA_EEELi128ENS_12float_e4m3_tEfNS_4arch4Sm90ELb1ELb0ELb0ELb1ELb1ELb1ELb0ELb1ELb1ELb1ELb0ELb0EEENS1_21CollectiveEpilogueFwdINS6_IJSA_SA_SB_EEES9_NS_10bfloat16_tESF_Li256ELb1ELb1ELb0ELb1EEENS1_36VarlenDynamicPersistentTileSchedulerILi128ELi160ELi256ELi128ELb0ELb1ELb1ELb1ELb1ELb1EEEEEEEEEvNT_6ParamsE,"",@"SHT_CUDA_INFO"
	.sectionflags	@""
	.align	4


	//----- nvinfo : EIATTR_CUDA_API_VERSION
	.align		4
        /*0000*/ 	.byte	0x04, 0x37
        /*0002*/ 	.short	(.L_594 - .L_593)
.L_593:
        /*0004*/ 	.word	0x00000082


	//----- nvinfo : EIATTR_KPARAM_INFO
	.align		4
.L_594:
        /*0008*/ 	.byte	0x04, 0x17
        /*000a*/ 	.short	(.L_596 - .L_595)
.L_595:
        /*000c*/ 	.word	0x00000000
        /*0010*/ 	.short	0x0000
        /*0012*/ 	.short	0x0000
        /*0014*/ 	.byte	0x00, 0xf0, 0x01, 0x2a


	//----- nvinfo : EIATTR_SPARSE_MMA_MASK
	.align		4
.L_596:
        /*0018*/ 	.byte	0x03, 0x50
        /*001a*/ 	.short	0x0000


	//----- nvinfo : EIATTR_MAXREG_COUNT
	.align		4
        /*001c*/ 	.byte	0x03, 0x1b
        /*001e*/ 	.short	0x00a8


	//----- nvinfo : EIATTR_MERCURY_ISA_VERSION
	.align		4
        /*0020*/ 	.byte	0x03, 0x5f
        /*0022*/ 	.short	0x0101


	//----- nvinfo : EIATTR_VRC_CTA_INIT_COUNT
	.align		4
        /*0024*/ 	.byte	0x02, 0x4a
	.zero		1
	.zero		1


	//----- nvinfo : EIATTR_EXIT_INSTR_OFFSETS
	.align		4
        /*0028*/ 	.byte	0x04, 0x1c
        /*002a*/ 	.short	(.L_598 - .L_597)


	//   ....[0]....
.L_597:
        /*002c*/ 	.word	0x00000010


	//----- nvinfo : EIATTR_MAX_THREADS
	.align		4
.L_598:
        /*0030*/ 	.byte	0x04, 0x05
        /*0032*/ 	.short	(.L_600 - .L_599)
.L_599:
        /*0034*/ 	.word	0x00000180
        /*0038*/ 	.word	0x00000001
        /*003c*/ 	.word	0x00000001


	//----- nvinfo : EIATTR_CBANK_PARAM_SIZE
	.align		4
.L_600:
        /*0040*/ 	.byte	0x03, 0x19
        /*0042*/ 	.short	0x0a80


	//----- nvinfo : EIATTR_PARAM_CBANK
	.align		4
        /*0044*/ 	.byte	0x04, 0x0a
        /*0046*/ 	.short	(.L_602 - .L_601)
	.align		4
.L_601:
        /*0048*/ 	.word	index@(.nv.constant0._ZN7cutlass13device_kernelIN5flash11enable_sm90INS1_16FlashAttnFwdSm90INS1_25CollectiveMainloopFwdSm90ILi2EN4cute5tupleIJNS5_1CILi1EEES8_S8_EEENS6_IJNS7_ILi128EEENS7_ILi160EEESA_EEELi128ENS_12float_e4m3_tEfNS_4arch4Sm90ELb1ELb0ELb0ELb1ELb1ELb1ELb0ELb1ELb1ELb1ELb0ELb0EEENS1_21CollectiveEpilogueFwdINS6_IJSA_SA_SB_EEES9_NS_10bfloat16_tESF_Li256ELb1ELb1ELb0ELb1EEENS1_36VarlenDynamicPersistentTileSchedulerILi128ELi160ELi256ELi128ELb0ELb1ELb1ELb1ELb1ELb1EEEEEEEEEvNT_6ParamsE)
        /*004c*/ 	.short	0x0380
        /*004e*/ 	.short	0x0a80


	//----- nvinfo : EIATTR_SW_WAR
	.align		4
.L_602:
        /*0050*/ 	.byte	0x04, 0x36
        /*0052*/ 	.short	(.L_604 - .L_603)
.L_603:
        /*0054*/ 	.word	0x00000008
.L_604:


//--------------------- .nv.info._ZN7cutlass13device_kernelIN5flash11enable_sm90INS1_16FlashAttnFwdSm90INS1_25CollectiveMainloopFwdSm90ILi2EN4cute5tupleIJNS5_1CILi1EEES8_S8_EEENS6_IJNS7_ILi192EEENS7_ILi128EEENS7_ILi96EEEEEELi96ENS_12float_e4m3_tEfNS_4arch4Sm90ELb0ELb0ELb0ELb0ELb1ELb0ELb0ELb1ELb1ELb1ELb0ELb0EEENS1_21CollectiveEpilogueFwdINS6_IJSA_SC_SB_EEES9_NS_10bfloat16_tESG_Li384ELb0ELb1ELb0ELb1EEENS1_29StaticPersistentTileSchedulerILb0EEEEEEEEEvNT_6ParamsE --------------------------
	.section	.nv.info._ZN7cutlass13device_kernelIN5flash11enable_sm90INS1_16FlashAttnFwdSm90INS1_25CollectiveMainloopFwdSm90ILi2EN4cute5tupleIJNS5_1CILi1EEES8_S8_EEENS6_IJNS7_ILi192EEENS7_ILi128EEENS7_ILi96EEEEEELi96ENS_12float_e4m3_tEfNS_4arch4Sm90ELb0ELb0ELb0ELb0ELb1ELb0ELb0ELb1ELb1ELb1ELb0ELb0EEENS1_21CollectiveEpilogueFwdINS6_IJSA_SC_SB_EEES9_NS_10bfloat16_tESG_Li384ELb0ELb1ELb0ELb1EEENS1_29StaticPersistentTileSchedulerILb0EEEEEEEEEvNT_6ParamsE,"",@"SHT_CUDA_INFO"
	.sectionflags	@""
	.align	4


	//----- nvinfo : EIATTR_CUDA_API_VERSION
	.align		4
        /*0000*/ 	.byte	0x04, 0x37
        /*0002*/ 	.short	(.L_606 - .L_605)
.L_605:
        /*0004*/ 	.word	0x00000082


	//----- nvinfo : EIATTR_KPARAM_INFO
	.align		4
.L_606:
        /*0008*/ 	.byte	0x04, 0x17
        /*000a*/ 	.short	(.L_608 - .L_607)
.L_607:
        /*000c*/ 	.word	0x00000000
        /*0010*/ 	.short	0x0000
        /*0012*/ 	.short	0x0000
        /*0014*/ 	.byte	0x00, 0xf0, 0x01, 0x28


	//----- nvinfo : EIATTR_SPARSE_MMA_MASK
	.align		4
.L_608:
        /*0018*/ 	.byte	0x03, 0x50
        /*001a*/ 	.short	0x0000


	//----- nvinfo : EIATTR_MAXREG_COUNT
	.align		4
        /*001c*/ 	.byte	0x03, 0x1b
        /*001e*/ 	.short	0x0080


	//----- nvinfo : EIATTR_MERCURY_ISA_VERSION
	.align		4
        /*0020*/ 	.byte	0x03, 0x5f
        /*0022*/ 	.short	0x0101


	//----- nvinfo : EIATTR_VRC_CTA_INIT_COUNT
	.align		4
        /*0024*/ 	.byte	0x02, 0x4a
	.zero		1
	.zero		1


	//----- nvinfo : EIATTR_EXIT_INSTR_OFFSETS
	.align		4
        /*0028*/ 	.byte	0x04, 0x1c
        /*002a*/ 	.short	(.L_610 - .L_609)


	//   ....[0]....
.L_609:
        /*002c*/ 	.word	0x00000010


	//----- nvinfo : EIATTR_MAX_THREADS
	.align		4
.L_610:
        /*0030*/ 	.byte	0x04, 0x05
        /*0032*/ 	.short	(.L_612 - .L_611)
.L_611:
        /*0034*/ 	.word	0x00000200
        /*0038*/ 	.word	0x00000001
        /*003c*/ 	.word	0x00000001


	//----- nvinfo : EIATTR_CBANK_PARAM_SIZE
	.align		4
.L_612:
        /*0040*/ 	.byte	0x03, 0x19
        /*0042*/ 	.short	0x0a00


	//----- nvinfo : EIATTR_PARAM_CBANK
	.align		4
        /*0044*/ 	.byte	0x04, 0x0a
        /*0046*/ 	.short	(.L_614 - .L_613)
	.align		4
.L_613:
        /*0048*/ 	.word	index@(.nv.constant0._ZN7cutlass13device_kernelIN5flash11enable_sm90INS1_16FlashAttnFwdSm90INS1_25CollectiveMainloopFwdSm90ILi2EN4cute5tupleIJNS5_1CILi1EEES8_S8_EEENS6_IJNS7_ILi192EEENS7_ILi128EEENS7_ILi96EEEEEELi96ENS_12float_e4m3_tEfNS_4arch4Sm90ELb0ELb0ELb0ELb0ELb1ELb0ELb0ELb1ELb1ELb1ELb0ELb0EEENS1_21CollectiveEpilogueFwdINS6_IJSA_SC_SB_EEES9_NS_10bfloat16_tESG_Li384ELb0ELb1ELb0ELb1EEENS1_29StaticPersistentTileSchedulerILb0EEEEEEEEEvNT_6ParamsE)
        /*004c*/ 	.short	0x0380
        /*004e*/ 	.short	0x0a00


	//----- nvinfo : EIATTR_SW_WAR
	.align		4
.L_614:
        /*0050*/ 	.byte	0x04, 0x36
        /*0052*/ 	.short	(.L_616 - .L_615)
.L_615:
        /*0054*/ 	.word	0x00000008
.L_616:


//--------------------- .nv.info._ZN7cutlass13device_kernelIN5flash11enable_sm90INS1_16FlashAttnFwdSm90INS1_25CollectiveMainloopFwdSm90ILi2EN4cute5tupleIJNS5_1CILi1EEES8_S8_EEENS6_IJNS7_ILi192EEENS7_ILi128EEENS7_ILi96EEEEEELi96ENS_12float_e4m3_tEfNS_4arch4Sm90ELb0ELb0ELb0ELb1ELb1ELb0ELb0ELb1ELb1ELb1ELb0ELb0EEENS1_21CollectiveEpilogueFwdINS6_IJSA_SC_SB_EEES9_NS_10bfloat16_tESG_Li384ELb1ELb1ELb0ELb1EEENS1_36VarlenDynamicPersistentTileSchedulerILi192ELi128ELi384ELi128ELb0ELb1ELb1ELb0ELb1ELb1EEEEEEEEEvNT_6ParamsE --------------------------
	.section	.nv.info._ZN7cutlass13device_kernelIN5flash11enable_sm90INS1_16FlashAttnFwdSm90INS1_25CollectiveMainloopFwdSm90ILi2EN4cute5tupleIJNS5_1CILi1EEES8_S8_EEENS6_IJNS7_ILi192EEENS7_ILi128EEENS7_ILi96EEEEEELi96ENS_12float_e4m3_tEfNS_4arch4Sm90ELb0ELb0ELb0ELb1ELb1ELb0ELb0ELb1ELb1ELb1ELb0ELb0EEENS1_21CollectiveEpilogueFwdINS6_IJSA_SC_SB_EEES9_NS_10bfloat16_tESG_Li384ELb1ELb1ELb0ELb1EEENS1_36VarlenDynamicPersistentTileSchedulerILi192ELi128ELi384ELi128ELb0ELb1ELb1ELb0ELb1ELb1EEEEEEEEEvNT_6ParamsE,"",@"SHT_CUDA_INFO"
	.sectionflags	@""
	.align	4


	//----- nvinfo : EIATTR_CUDA_API_VERSION
	.align		4
        /*0000*/ 	.byte	0x04, 0x37
        /*0002*/ 	.short	(.L_618 - .L_617)
.L_617:
        /*0004*/ 	.word	0x00000082


	//----- nvinfo : EIATTR_KPARAM_INFO
	.align		4
.L_618:
        /*0008*/ 	.byte	0x04, 0x17
        /*000a*/ 	.short	(.L_620 - .L_619)
.L_619:
        /*000c*/ 	.word	0x00000000
        /*0010*/ 	.short	0x0000
        /*0012*/ 	.short	0x0000
        /*0014*/ 	.byte	0x00, 0xf0, 0x01, 0x2a


	//----- nvinfo : EIATTR_SPARSE_MMA_MASK
	.align		4
.L_620:
        /*0018*/ 	.byte	0x03, 0x50
        /*001a*/ 	.short	0x0000


	//----- nvinfo : EIATTR_MAXREG_COUNT
	.align		4
        /*001c*/ 	.byte	0x03, 0x1b
        /*001e*/ 	.short	0x0080


	//----- nvinfo : EIATTR_MERCURY_ISA_VERSION
	.align		4
        /*0020*/ 	.byte	0x03, 0x5f
        /*0022*/ 	.short	0x0101


	//----- nvinfo : EIATTR_VRC_CTA_INIT_COUNT
	.align		4
        /*0024*/ 	.byte	0x02, 0x4a
	.zero		1
	.zero		1


	//----- nvinfo : EIATTR_EXIT_INSTR_OFFSETS
	.align		4
        /*0028*/ 	.byte	0x04, 0x1c
        /*002a*/ 	.short	(.L_622 - .L_621)


	//   ....[0]....
.L_621:
        /*002c*/ 	.word	0x00000010


	//----- nvinfo : EIATTR_MAX_THREADS
	.align		4
.L_622:
        /*0030*/ 	.byte	0x04, 0x05
        /*0032*/ 	.short	(.L_624 - .L_623)
.L_623:
        /*0034*/ 	.word	0x00000200
        /*0038*/ 	.word	0x00000001
        /*003c*/ 	.word	0x00000001


	//----- nvinfo : EIATTR_CBANK_PARAM_SIZE
	.align		4
.L_624:
        /*0040*/ 	.byte	0x03, 0x19
        /*0042*/ 	.short	0x0a80


	//----- nvinfo : EIATTR_PARAM_CBANK
	.align		4
        /*0044*/ 	.byte	0x04, 0x0a
        /*0046*/ 	.short	(.L_626 - .L_625)
	.align		4
.L_625:
        /*0048*/ 	.word	index@(.nv.constant0._ZN7cutlass13device_kernelIN5flash11enable_sm90INS1_16FlashAttnFwdSm90INS1_25CollectiveMainloopFwdSm90ILi2EN4cute5tupleIJNS5_1CILi1EEES8_S8_EEENS6_IJNS7_ILi192EEENS7_ILi128EEENS7_ILi96EEEEEELi96ENS_12float_e4m3_tEfNS_4arch4Sm90ELb0ELb0ELb0ELb1ELb1ELb0ELb0ELb1ELb1ELb1ELb0ELb0EEENS1_21CollectiveEpilogueFwdINS6_IJSA_SC_SB_EEES9_NS_10bfloat16_tESG_Li384ELb1ELb1ELb0ELb1EEENS1_36VarlenDynamicPersistentTileSchedulerILi192ELi128ELi384ELi128ELb0ELb1ELb1ELb0ELb1ELb1EEEEEEEEEvNT_6ParamsE)
        /*004c*/ 	.short	0x0380
        /*004e*/ 	.short	0x0a80


	//----- nvinfo : EIATTR_SW_WAR
	.align		4
.L_626:
        /*0050*/ 	.byte	0x04, 0x36
        /*0052*/ 	.short	(.L_628 - .L_627)
.L_627:
        /*0054*/ 	.word	0x00000008
.L_628:


//--------------------- .nv.info._ZN7cutlass13device_kernelIN5flash11enable_sm90INS1_16FlashAttnFwdSm90INS1_25CollectiveMainloopFwdSm90ILi2EN4cute5tupleIJNS5_1CILi1EEES8_S8_EEENS6_IJNS7_ILi192EEENS7_ILi128EEENS7_ILi96EEEEEELi96ENS_12float_e4m3_tEfNS_4arch4Sm90ELb0ELb0ELb0ELb1ELb1ELb1ELb0ELb1ELb1ELb1ELb0ELb0EEENS1_21CollectiveEpilogueFwdINS6_IJSA_SC_SB_EEES9_NS_10bfloat16_tESG_Li384ELb1ELb1ELb0ELb1EEENS1_36VarlenDynamicPersistentTileSchedulerILi192ELi128ELi384ELi128ELb0ELb1ELb1ELb0ELb1ELb1EEEEEEEEEvNT_6ParamsE --------------------------
	.section	.nv.info._ZN7cutlass13device_kernelIN5flash11enable_sm90INS1_16FlashAttnFwdSm90INS1_25CollectiveMainloopFwdSm90ILi2EN4cute5tupleIJNS5_1CILi1EEES8_S8_EEENS6_IJNS7_ILi192EEENS7_ILi128EEENS7_ILi96EEEEEELi96ENS_12float_e4m3_tEfNS_4arch4Sm90ELb0ELb0ELb0ELb1ELb1ELb1ELb0ELb1ELb1ELb1ELb0ELb0EEENS1_21CollectiveEpilogueFwdINS6_IJSA_SC_SB_EEES9_NS_10bfloat16_tESG_Li384ELb1ELb1ELb0ELb1EEENS1_36VarlenDynamicPersistentTileSchedulerILi192ELi128ELi384ELi128ELb0ELb1ELb1ELb0ELb1ELb1EEEEEEEEEvNT_6ParamsE,"",@"SHT_CUDA_INFO"
	.sectionflags	@""
	.align	4


	//----- nvinfo : EIATTR_CUDA_API_VERSION
	.align		4
        /*0000*/ 	.byte	0x04, 0x37
        /*0002*/ 	.short	(.L_630 - .L_629)
.L_629:
        /*0004*/ 	.word	0x00000082


	//----- nvinfo : EIATTR_KPARAM_INFO
	.align		4
.L_630:
        /*0008*/ 	.byte	0x04, 0x17
        /*000a*/ 	.short	(.L_632 - .L_631)
.L_631:
        /*000c*/ 	.word	0x00000000
        /*0010*/ 	.short	0x0000
        /*0012*/ 	.short	0x0000
        /*0014*/ 	.byte	0x00, 0xf0, 0x01, 0x2a


	//----- nvinfo : EIATTR_SPARSE_MMA_MASK
	.align		4
.L_632:
        /*0018*/ 	.byte	0x03, 0x50
        /*001a*/ 	.short	0x0000


	//----- nvinfo : EIATTR_MAXREG_COUNT
	.align		4
        /*001c*/ 	.byte	0x03, 0x1b
        /*001e*/ 	.short	0x0080


	//----- nvinfo : EIATTR_MERCURY_ISA_VERSION
	.align		4
        /*0020*/ 	.byte	0x03, 0x5f
        /*0022*/ 	.short	0x0101


	//----- nvinfo : EIATTR_VRC_CTA_INIT_COUNT
	.align		4
        /*0024*/ 	.byte	0x02, 0x4a
	.zero		1
	.zero		1


	//----- nvinfo : EIATTR_EXIT_INSTR_OFFSETS
	.align		4
        /*0028*/ 	.byte	0x04, 0x1c
        /*002a*/ 	.short	(.L_634 - .L_633)


	//   ....[0]....
.L_633:
        /*002c*/ 	.word	0x00000010


	//----- nvinfo : EIATTR_MAX_THREADS
	.align		4
.L_634:
        /*0030*/ 	.byte	0x04, 0x05
        /*0032*/ 	.short	(.L_636 - .L_635)
.L_635:
        /*0034*/ 	.word	0x00000200
        /*0038*/ 	.word	0x00000001
        /*003c*/ 	.word	0x00000001


	//----- nvinfo : EIATTR_CBANK_PARAM_SIZE
	.align		4
.L_636:
        /*0040*/ 	.byte	0x03, 0x19
        /*0042*/ 	.short	0x0a80


	//----- nvinfo : EIATTR_PARAM_CBANK
	.align		4
        /*0044*/ 	.byte	0x04, 0x0a
        /*0046*/ 	.short	(.L_638 - .L_637)
	.align		4
.L_637:
        /*0048*/ 	.word	index@(.nv.constant0._ZN7cutlass13device_kernelIN5flash11enable_sm90INS1_16FlashAttnFwdSm90INS1_25CollectiveMainloopFwdSm90ILi2EN4cute5tupleIJNS5_1CILi1EEES8_S8_EEENS6_IJNS7_ILi192EEENS7_ILi128EEENS7_ILi96EEEEEELi96ENS_12float_e4m3_tEfNS_4arch4Sm90ELb0ELb0ELb0ELb1ELb1ELb1ELb0ELb1ELb1ELb1ELb0ELb0EEENS1_21CollectiveEpilogueFwdINS6_IJSA_SC_SB_EEES9_NS_10bfloat16_tESG_Li384ELb1ELb1ELb0ELb1EEENS1_36VarlenDynamicPersistentTileSchedulerILi192ELi128ELi384ELi128ELb0ELb1ELb1ELb0ELb1ELb1EEEEEEEEEvNT_6ParamsE)
        /*004c*/ 	.short	0x0380
        /*004e*/ 	.short	0x0a80


	//----- nvinfo : EIATTR_SW_WAR
	.align		4
.L_638:
        /*0050*/ 	.byte	0x04, 0x36
        /*0052*/ 	.short	(.L_640 - .L_639)
.L_639:
        /*0054*/ 	.word	0x00000008
.L_640:


//--------------------- .nv.info._ZN7cutlass13device_kernelIN5flash11enable_sm90INS1_16FlashAttnFwdSm90INS1_25CollectiveMainloopFwdSm90ILi2EN4cute5tupleIJNS5_1CILi1EEES8_S8_EEENS6_IJNS7_ILi192EEENS7_ILi128EEENS7_ILi96EEEEEELi96ENS_12float_e4m3_tEfNS_4arch4Sm90ELb0ELb1ELb0ELb0ELb1ELb0ELb0ELb1ELb1ELb1ELb0ELb0EEENS1_21CollectiveEpilogueFwdINS6_IJSA_SC_SB_EEES9_NS_10bfloat16_tESG_Li384ELb0ELb1ELb0ELb1EEENS1_30DynamicPersistentTileSchedulerILi384ELi128ELb0ELb1ELb1EEEEEEEEEvNT_6ParamsE --------------------------
	.section	.nv.info._ZN7cutlass13device_kernelIN5flash11enable_sm90INS1_16FlashAttnFwdSm90INS1_25CollectiveMainloopFwdSm90ILi2EN4cute5tupleIJNS5_1CILi1EEES8_S8_EEENS6_IJNS7_ILi192EEENS7_ILi128EEENS7_ILi96EEEEEELi96ENS_12float_e4m3_tEfNS_4arch4Sm90ELb0ELb1ELb0ELb0ELb1ELb0ELb0ELb1ELb1ELb1ELb0ELb0EEENS1_21CollectiveEpilogueFwdINS6_IJSA_SC_SB_EEES9_NS_10bfloat16_tESG_Li384ELb0ELb1ELb0ELb1EEENS1_30DynamicPersistentTileSchedulerILi384ELi128ELb0ELb1ELb1EEEEEEEEEvNT_6ParamsE,"",@"SHT_CUDA_INFO"
	.sectionflags	@""
	.align	4


	//----- nvinfo : EIATTR_CUDA_API_VERSION
	.align		4
        /*0000*/ 	.byte	0x04, 0x37
        /*0002*/ 	.short	(.L_642 - .L_641)
.L_641:
        /*0004*/ 	.word	0x00000082


	//----- nvinfo : EIATTR_KPARAM_INFO
	.align		4
.L_642:
        /*0008*/ 	.byte	0x04, 0x17
        /*000a*/ 	.short	(.L_644 - .L_643)
.L_643:
        /*000c*/ 	.word	0x00000000
        /*0010*/ 	.short	0x0000
        /*0012*/ 	.short	0x0000
        /*0014*/ 	.byte	0x00, 0xf0, 0x01, 0x2a


	//----- nvinfo : EIATTR_SPARSE_MMA_MASK
	.align		4
.L_644:
        /*0018*/ 	.byte	0x03, 0x50
        /*001a*/ 	.short	0x0000


	//----- nvinfo : EIATTR_MAXREG_COUNT
	.align		4
        /*001c*/ 	.byte	0x03, 0x1b
        /*001e*/ 	.short	0x0080


	//----- nvinfo : EIATTR_MERCURY_ISA_VERSION
	.align		4
        /*0020*/ 	.byte	0x03, 0x5f
        /*0022*/ 	.short	0x0101


	//----- nvinfo : EIATTR_VRC_CTA_INIT_COUNT
	.align		4
        /*0024*/ 	.byte	0x02, 0x4a
	.zero		1
	.zero		1


	//----- nvinfo : EIATTR_EXIT_INSTR_OFFSETS
	.align		4
        /*0028*/ 	.byte	0x04, 0x1c
        /*002a*/ 	.short	(.L_646 - .L_645)


	//   ....[0]....
.L_645:
        /*002c*/ 	.word	0x00000010


	//----- nvinfo : EIATTR_MAX_THREADS
	.align		4
.L_646:
        /*0030*/ 	.byte	0x04, 0x05
        /*0032*/ 	.short	(.L_648 - .L_647)
.L_647:
        /*0034*/ 	.word	0x00000200
        /*0038*/ 	.word	0x00000001
        /*003c*/ 	.word	0x00000001


	//----- nvinfo : EIATTR_CBANK_PARAM_SIZE
	.align		4
.L_648:
        /*0040*/ 	.byte	0x03, 0x19
        /*0042*/ 	.short	0x0a80


	//----- nvinfo : EIATTR_PARAM_CBANK
	.align		4
        /*0044*/ 	.byte	0x04, 0x0a
        /*0046*/ 	.short	(.L_650 - .L_649)
	.align		4
.L_649:
        /*0048*/ 	.word	index@(.nv.constant0._ZN7cutlass13device_kernelIN5flash11enable_sm90INS1_16FlashAttnFwdSm90INS1_25CollectiveMainloopFwdSm90ILi2EN4cute5tupleIJNS5_1CILi1EEES8_S8_EEENS6_IJNS7_ILi192EEENS7_ILi128EEENS7_ILi96EEEEEELi96ENS_12float_e4m3_tEfNS_4arch4Sm90ELb0ELb1ELb0ELb0ELb1ELb0ELb0ELb1ELb1ELb1ELb0ELb0EEENS1_21CollectiveEpilogueFwdINS6_IJSA_SC_SB_EEES9_NS_10bfloat16_tESG_Li384ELb0ELb1ELb0ELb1EEENS1_30DynamicPersistentTileSchedulerILi384ELi128ELb0ELb1ELb1EEEEEEEEEvNT_6ParamsE)
        /*004c*/ 	.short	0x0380
        /*004e*/ 	.short	0x0a80


	//----- nvinfo : EIATTR_SW_WAR
	.align		4
.L_650:
        /*0050*/ 	.byte	0x04, 0x36
        /*0052*/ 	.short	(.L_652 - .L_651)
.L_651:
        /*0054*/ 	.word	0x00000008
.L_652:


//--------------------- .nv.info._ZN7cutlass13device_kernelIN5flash11enable_sm90INS1_16FlashAttnFwdSm90INS1_25CollectiveMainloopFwdSm90ILi2EN4cute5tupleIJNS5_1CILi1EEES8_S8_EEENS6_IJNS7_ILi192EEENS7_ILi128EEENS7_ILi96EEEEEELi96ENS_12float_e4m3_tEfNS_4arch4Sm90ELb0ELb1ELb0ELb1ELb1ELb0ELb0ELb1ELb1ELb1ELb0ELb0EEENS1_21CollectiveEpilogueFwdINS6_IJSA_SC_SB_EEES9_NS_10bfloat16_tESG_Li384ELb1ELb1ELb0ELb1EEENS1_36VarlenDynamicPersistentTileSchedulerILi192ELi128ELi384ELi128ELb0ELb1ELb1ELb1ELb0ELb1EEEEEEEEEvNT_6ParamsE --------------------------
	.section	.nv.info._ZN7cutlass13device_kernelIN5flash11enable_sm90INS1_16FlashAttnFwdSm90INS1_25CollectiveMainloopFwdSm90ILi2EN4cute5tupleIJNS5_1CILi1EEES8_S8_EEENS6_IJNS7_ILi192EEENS7_ILi128EEENS7_ILi96EEEEEELi96ENS_12float_e4m3_tEfNS_4arch4Sm90ELb0ELb1ELb0ELb1ELb1ELb0ELb0ELb1ELb1ELb1ELb0ELb0EEENS1_21CollectiveEpilogueFwdINS6_IJSA_SC_SB_EEES9_NS_10bfloat16_tESG_Li384ELb1ELb1ELb0ELb1EEENS1_36VarlenDynamicPersistentTileSchedulerILi192ELi128ELi384ELi128ELb0ELb1ELb1ELb1ELb0ELb1EEEEEEEEEvNT_6ParamsE,"",@"SHT_CUDA_INFO"
	.sectionflags	@""
	.align	4


	//----- nvinfo : EIATTR_CUDA_API_VERSION
	.align		4
        /*0000*/ 	.byte	0x04, 0x37
        /*0002*/ 	.short	(.L_654 - .L_653)
.L_653:
        /*0004*/ 	.word	0x00000082


	//----- nvinfo : EIATTR_KPARAM_INFO
	.align		4
.L_654:
        /*0008*/ 	.byte	0x04, 0x17
        /*000a*/ 	.short	(.L_656 - .L_655)
.L_655:
        /*000c*/ 	.word	0x00000000
        /*0010*/ 	.short	0x0000
        /*0012*/ 	.short	0x0000
        /*0014*/ 	.byte	0x00, 0xf0, 0x01, 0x2a


	//----- nvinfo : EIATTR_SPARSE_MMA_MASK
	.align		4
.L_656:
        /*0018*/ 	.byte	0x03, 0x50
        /*001a*/ 	.short	0x0000


	//----- nvinfo : EIATTR_MAXREG_COUNT
	.align		4
        /*001c*/ 	.byte	0x03, 0x1b
        /*001e*/ 	.short	0x0080


	//----- nvinfo : EIATTR_MERCURY_ISA_VERSION
	.align		4
        /*0020*/ 	.byte	0x03, 0x5f
        /*0022*/ 	.short	0x0101


	//----- nvinfo : EIATTR_VRC_CTA_INIT_COUNT
	.align		4
        /*0024*/ 	.byte	0x02, 0x4a
	.zero		1
	.zero		1


	//----- nvinfo : EIATTR_EXIT_INSTR_OFFSETS
	.align		4
        /*0028*/ 	.byte	0x04, 0x1c
        /*002a*/ 	.short	(.L_658 - .L_657)


	//   ....[0]....
.L_657:
        /*002c*/ 	.word	0x00000010


	//----- nvinfo : EIATTR_MAX_THREADS
	.align		4
.L_658:
        /*0030*/ 	.byte	0x04, 0x05
        /*0032*/ 	.short	(.L_660 - .L_659)
.L_659:
        /*0034*/ 	.word	0x00000200
        /*0038*/ 	.word	0x00000001
        /*003c*/ 	.word	0x00000001


	//----- nvinfo : EIATTR_CBANK_PARAM_SIZE
	.align		4
.L_660:
        /*0040*/ 	.byte	0x03, 0x19
        /*0042*/ 	.short	0x0a80


	//----- nvinfo : EIATTR_PARAM_CBANK
	.align		4
        /*0044*/ 	.byte	0x04, 0x0a
        /*0046*/ 	.short	(.L_662 - .L_661)
	.align		4
.L_661:
        /*0048*/ 	.word	index@(.nv.constant0._ZN7cutlass13device_kernelIN5flash11enable_sm90INS1_16FlashAttnFwdSm90INS1_25CollectiveMainloopFwdSm90ILi2EN4cute5tupleIJNS5_1CILi1EEES8_S8_EEENS6_IJNS7_ILi192EEENS7_ILi128EEENS7_ILi96EEEEEELi96ENS_12float_e4m3_tEfNS_4arch4Sm90ELb0ELb1ELb0ELb1ELb1ELb0ELb0ELb1ELb1ELb1ELb0ELb0EEENS1_21CollectiveEpilogueFwdINS6_IJSA_SC_SB_EEES9_NS_10bfloat16_tESG_Li384ELb1ELb1ELb0ELb1EEENS1_36VarlenDynamicPersistentTileSchedulerILi192ELi128ELi384ELi128ELb0ELb1ELb1ELb1ELb0ELb1EEEEEEEEEvNT_6ParamsE)
        /*004c*/ 	.short	0x0380
        /*004e*/ 	.short	0x0a80


	//----- nvinfo : EIATTR_SW_WAR
	.align		4
.L_662:
        /*0050*/ 	.byte	0x04, 0x36
        /*0052*/ 	.short	(.L_664 - .L_663)
.L_663:
        /*0054*/ 	.word	0x00000008
.L_664:


//--------------------- .nv.info._ZN7cutlass13device_kernelIN5flash11enable_sm90INS1_16FlashAttnFwdSm90INS1_25CollectiveMainloopFwdSm90ILi2EN4cute5tupleIJNS5_1CILi1EEES8_S8_EEENS6_IJNS7_ILi192EEENS7_ILi128EEENS7_ILi96EEEEEELi96ENS_12float_e4m3_tEfNS_4arch4Sm90ELb0ELb1ELb0ELb1ELb1ELb1ELb0ELb1ELb1ELb1ELb0ELb0EEENS1_21CollectiveEpilogueFwdINS6_IJSA_SC_SB_EEES9_NS_10bfloat16_tESG_Li384ELb1ELb1ELb0ELb1EEENS1_36VarlenDynamicPersistentTileSchedulerILi192ELi128ELi384ELi128ELb0ELb1ELb1ELb1ELb0ELb1EEEEEEEEEvNT_6ParamsE --------------------------
	.section	.nv.info._ZN7cutlass13device_kernelIN5flash11enable_sm90INS1_16FlashAttnFwdSm90INS1_25CollectiveMainloopFwdSm90ILi2EN4cute5tupleIJNS5_1CILi1EEES8_S8_EEENS6_IJNS7_ILi192EEENS7_ILi128EEENS7_ILi96EEEEEELi96ENS_12float_e4m3_tEfNS_4arch4Sm90ELb0ELb1ELb0ELb1ELb1ELb1ELb0ELb1ELb1ELb1ELb0ELb0EEENS1_21CollectiveEpilogueFwdINS6_IJSA_SC_SB_EEES9_NS_10bfloat16_tESG_Li384ELb1ELb1ELb0ELb1EEENS1_36VarlenDynamicPersistentTileSchedulerILi192ELi128ELi384ELi128ELb0ELb1ELb1ELb1ELb0ELb1EEEEEEEEEvNT_6ParamsE,"",@"SHT_CUDA_INFO"
	.sectionflags	@""
	.align	4


	//----- nvinfo : EIATTR_CUDA_API_VERSION
	.align		4
        /*0000*/ 	.byte	0x04, 0x37
        /*0002*/ 	.short	(.L_666 - .L_665)
.L_665:
        /*0004*/ 	.word	0x00000082


	//----- nvinfo : EIATTR_KPARAM_INFO
	.align		4
.L_666:
        /*0008*/ 	.byte	0x04, 0x17
        /*000a*/ 	.short	(.L_668 - .L_667)
.L_667:
        /*000c*/ 	.word	0x00000000
        /*0010*/ 	.short	0x0000
        /*0012*/ 	.short	0x0000
        /*0014*/ 	.byte	0x00, 0xf0, 0x01, 0x2a


	//----- nvinfo : EIATTR_SPARSE_MMA_MASK
	.align		4
.L_668:
        /*0018*/ 	.byte	0x03, 0x50
        /*001a*/ 	.short	0x0000


	//----- nvinfo : EIATTR_MAXREG_COUNT
	.align		4
        /*001c*/ 	.byte	0x03, 0x1b
        /*001e*/ 	.short	0x0080


	//----- nvinfo : EIATTR_MERCURY_ISA_VERSION
	.align		4
        /*0020*/ 	.byte	0x03, 0x5f
        /*0022*/ 	.short	0x0101


	//----- nvinfo : EIATTR_VRC_CTA_INIT_COUNT
	.align		4
        /*0024*/ 	.byte	0x02, 0x4a
	.zero		1
	.zero		1


	//----- nvinfo : EIATTR_EXIT_INSTR_OFFSETS
	.align		4
        /*0028*/ 	.byte	0x04, 0x1c
        /*002a*/ 	.short	(.L_670 - .L_669)


	//   ....[0]....
.L_669:
        /*002c*/ 	.word	0x00000010


	//----- nvinfo : EIATTR_MAX_THREADS
	.align		4
.L_670:
        /*0030*/ 	.byte	0x04, 0x05
        /*0032*/ 	.short	(.L_672 - .L_671)
.L_671:
        /*0034*/ 	.word	0x00000200
        /*0038*/ 	.word	0x00000001
        /*003c*/ 	.word	0x00000001


	//----- nvinfo : EIATTR_CBANK_PARAM_SIZE
	.align		4
.L_672:
        /*0040*/ 	.byte	0x03, 0x19
        /*0042*/ 	.short	0x0a80


	//----- nvinfo : EIATTR_PARAM_CBANK
	.align		4
        /*0044*/ 	.byte	0x04, 0x0a
        /*0046*/ 	.short	(.L_674 - .L_673)
	.align		4
.L_673:
        /*0048*/ 	.word	index@(.nv.constant0._ZN7cutlass13device_kernelIN5flash11enable_sm90INS1_16FlashAttnFwdSm90INS1_25CollectiveMainloopFwdSm90ILi2EN4cute5tupleIJNS5_1CILi1EEES8_S8_EEENS6_IJNS7_ILi192EEENS7_ILi128EEENS7_ILi96EEEEEELi96ENS_12float_e4m3_tEfNS_4arch4Sm90ELb0ELb1ELb0ELb1ELb1ELb1ELb0ELb1ELb1ELb1ELb0ELb0EEENS1_21CollectiveEpilogueFwdINS6_IJSA_SC_SB_EEES9_NS_10bfloat16_tESG_Li384ELb1ELb1ELb0ELb1EEENS1_36VarlenDynamicPersistentTileSchedulerILi192ELi128ELi384ELi128ELb0ELb1ELb1ELb1ELb0ELb1EEEEEEEEEvNT_6ParamsE)
        /*004c*/ 	.short	0x0380
        /*004e*/ 	.short	0x0a80


	//----- nvinfo : EIATTR_SW_WAR
	.align		4
.L_674:
        /*0050*/ 	.byte	0x04, 0x36
        /*0052*/ 	.short	(.L_676 - .L_675)
.L_675:
        /*0054*/ 	.word	0x00000008
.L_676:


//--------------------- .nv.info._ZN7cutlass13device_kernelIN5flash11enable_sm90INS1_16FlashAttnFwdSm90INS1_25CollectiveMainloopFwdSm90ILi2EN4cute5tupleIJNS5_1CILi1EEES8_S8_EEENS6_IJNS7_ILi192EEENS7_ILi128EEENS7_ILi96EEEEEELi96ENS_12float_e4m3_tEfNS_4arch4Sm90ELb1ELb0ELb0ELb0ELb1ELb0ELb0ELb1ELb1ELb1ELb0ELb0EEENS1_21CollectiveEpilogueFwdINS6_IJSA_SC_SB_EEES9_NS_10bfloat16_tESG_Li384ELb0ELb1ELb0ELb1EEENS1_30DynamicPersistentTileSchedulerILi384ELi128ELb0ELb1ELb1EEEEEEEEEvNT_6ParamsE --------------------------
	.section	.nv.info._ZN7cutlass13device_kernelIN5flash11enable_sm90INS1_16FlashAttnFwdSm90INS1_25CollectiveMainloopFwdSm90ILi2EN4cute5tupleIJNS5_1CILi1EEES8_S8_EEENS6_IJNS7_ILi192EEENS7_ILi128EEENS7_ILi96EEEEEELi96ENS_12float_e4m3_tEfNS_4arch4Sm90ELb1ELb0ELb0ELb0ELb1ELb0ELb0ELb1ELb1ELb1ELb0ELb0EEENS1_21CollectiveEpilogueFwdINS6_IJSA_SC_SB_EEES9_NS_10bfloat16_tESG_Li384ELb0ELb1ELb0ELb1EEENS1_30DynamicPersistentTileSchedulerILi384ELi128ELb0ELb1ELb1EEEEEEEEEvNT_6ParamsE,"",@"SHT_CUDA_INFO"
	.sectionflags	@""
	.align	4


	//----- nvinfo : EIATTR_CUDA_API_VERSION
	.align		4
        /*0000*/ 	.byte	0x04, 0x37
        /*0002*/ 	.short	(.L_678 - .L_677)
.L_677:
        /*0004*/ 	.word	0x00000082


	//----- nvinfo : EIATTR_KPARAM_INFO
	.align		4
.L_678:
        /*0008*/ 	.byte	0x04, 0x17
        /*000a*/ 	.short	(.L_680 - .L_679)
.L_679:
        /*000c*/ 	.word	0x00000000
        /*0010*/ 	.short	0x0000
        /*0012*/ 	.short	0x0000
        /*0014*/ 	.byte	0x00, 0xf0, 0x01, 0x2a


	//----- nvinfo : EIATTR_SPARSE_MMA_MASK
	.align		4
.L_680:
        /*0018*/ 	.byte	0x03, 0x50
        /*001a*/ 	.short	0x0000


	//----- nvinfo : EIATTR_MAXREG_COUNT
	.align		4
        /*001c*/ 	.byte	0x03, 0x1b
        /*001e*/ 	.short	0x0080


	//----- nvinfo : EIATTR_MERCURY_ISA_VERSION
	.align		4
        /*0020*/ 	.byte	0x03, 0x5f
        /*0022*/ 	.short	0x0101


	//----- nvinfo : EIATTR_VRC_CTA_INIT_COUNT
	.align		4
        /*0024*/ 	.byte	0x02, 0x4a
	.zero		1
	.zero		1


	//----- nvinfo : EIATTR_EXIT_INSTR_OFFSETS
	.align		4
        /*0028*/ 	.byte	0x04, 0x1c
        /*002a*/ 	.short	(.L_682 - .L_681)


	//   ....[0]....
.L_681:
        /*002c*/ 	.word	0x00000010


	//----- nvinfo : EIATTR_MAX_THREADS
	.align		4
.L_682:
        /*0030*/ 	.byte	0x04, 0x05
        /*0032*/ 	.short	(.L_684 - .L_683)
.L_683:
        /*0034*/ 	.word	0x00000200
        /*0038*/ 	.word	0x00000001
        /*003c*/ 	.word	0x00000001


	//----- nvinfo : EIATTR_CBANK_PARAM_SIZE
	.align		4
.L_684:
        /*0040*/ 	.byte	0x03, 0x19
        /*0042*/ 	.short	0x0a80


	//----- nvinfo : EIATTR_PARAM_CBANK
	.align		4
        /*0044*/ 	.byte	0x04, 0x0a
        /*0046*/ 	.short	(.L_686 - .L_685)
	.align		4
.L_685:
        /*0048*/ 	.word	index@(.nv.constant0._ZN7cutlass13device_kernelIN5flash11enable_sm90INS1_16FlashAttnFwdSm90INS1_25CollectiveMainloopFwdSm90ILi2EN4cute5tupleIJNS5_1CILi1EEES8_S8_EEENS6_IJNS7_ILi192EEENS7_ILi128EEENS7_ILi96EEEEEELi96ENS_12float_e4m3_tEfNS_4arch4Sm90ELb1ELb0ELb0ELb0ELb1ELb0ELb0ELb1ELb1ELb1ELb0ELb0EEENS1_21CollectiveEpilogueFwdINS6_IJSA_SC_SB_EEES9_NS_10bfloat16_tESG_Li384ELb0ELb1ELb0ELb1EEENS1_30DynamicPersistentTileSchedulerILi384ELi128ELb0ELb1ELb1EEEEEEEEEvNT_6ParamsE)
        /*004c*/ 	.short	0x0380
        /*004e*/ 	.short	0x0a80


	//----- nvinfo : EIATTR_SW_WAR
	.align		4
.L_686:
        /*0050*/ 	.byte	0x04, 0x36
        /*0052*/ 	.short	(.L_688 - .L_687)
.L_687:
        /*0054*/ 	.word	0x00000008
.L_688:


//--------------------- .nv.info._ZN7cutlass13device_kernelIN5flash11enable_sm90INS1_16FlashAttnFwdSm90INS1_25CollectiveMainloopFwdSm90ILi2EN4cute5tupleIJNS5_1CILi1EEES8_S8_EEENS6_IJNS7_ILi192EEENS7_ILi128EEENS7_ILi96EEEEEELi96ENS_12float_e4m3_tEfNS_4arch4Sm90ELb1ELb0ELb0ELb1ELb1ELb0ELb0ELb1ELb1ELb1ELb0ELb0EEENS1_21CollectiveEpilogueFwdINS6_IJSA_SC_SB_EEES9_NS_10bfloat16_tESG_Li384ELb1ELb1ELb0ELb1EEENS1_36VarlenDynamicPersistentTileSchedulerILi192ELi128ELi384ELi128ELb0ELb1ELb1ELb1ELb1ELb1EEEEEEEEEvNT_6ParamsE --------------------------
	.section	.nv.info._ZN7cutlass13device_kernelIN5flash11enable_sm90INS1_16FlashAttnFwdSm90INS1_25CollectiveMainloopFwdSm90ILi2EN4cute5tupleIJNS5_1CILi1EEES8_S8_EEENS6_IJNS7_ILi192EEENS7_ILi128EEENS7_ILi96EEEEEELi96ENS_12float_e4m3_tEfNS_4arch4Sm90ELb1ELb0ELb0ELb1ELb1ELb0ELb0ELb1ELb1ELb1ELb0ELb0EEENS1_21CollectiveEpilogueFwdINS6_IJSA_SC_SB_EEES9_NS_10bfloat16_tESG_Li384ELb1ELb1ELb0ELb1EEENS1_36VarlenDynamicPersistentTileSchedulerILi192ELi128ELi384ELi128ELb0ELb1ELb1ELb1ELb1ELb1EEEEEEEEEvNT_6ParamsE,"",@"SHT_CUDA_INFO"
	.sectionflags	@""
	.align	4


	//----- nvinfo : EIATTR_CUDA_API_VERSION
	.align		4
        /*0000*/ 	.byte	0x04, 0x37
        /*0002*/ 	.short	(.L_690 - .L_689)
.L_689:
        /*0004*/ 	.word	0x00000082


	//----- nvinfo : EIATTR_KPARAM_INFO
	.align		4
.L_690:
        /*0008*/ 	.byte	0x04, 0x17
        /*000a*/ 	.short	(.L_692 - .L_691)
.L_691:
        /*000c*/ 	.word	0x00000000
        /*0010*/ 	.short	0x0000
        /*0012*/ 	.short	0x0000
        /*0014*/ 	.byte	0x00, 0xf0, 0x01, 0x2a


	//----- nvinfo : EIATTR_SPARSE_MMA_MASK
	.align		4
.L_692:
        /*0018*/ 	.byte	0x03, 0x50
        /*001a*/ 	.short	0x0000


	//----- nvinfo : EIATTR_MAXREG_COUNT
	.align		4
        /*001c*/ 	.byte	0x03, 0x1b
        /*001e*/ 	.short	0x0080


	//----- nvinfo : EIATTR_MERCURY_ISA_VERSION
	.align		4
        /*0020*/ 	.byte	0x03, 0x5f
        /*0022*/ 	.short	0x0101


	//----- nvinfo : EIATTR_VRC_CTA_INIT_COUNT
	.align		4
        /*0024*/ 	.byte	0x02, 0x4a
	.zero		1
	.zero		1


	//----- nvinfo : EIATTR_EXIT_INSTR_OFFSETS
	.align		4
        /*0028*/ 	.byte	0x04, 0x1c
        /*002a*/ 	.short	(.L_694 - .L_693)


	//   ....[0]....
.L_693:
        /*002c*/ 	.word	0x00000010


	//----- nvinfo : EIATTR_MAX_THREADS
	.align		4
.L_694:
        /*0030*/ 	.byte	0x04, 0x05
        /*0032*/ 	.short	(.L_696 - .L_695)
.L_695:
        /*0034*/ 	.word	0x00000200
        /*0038*/ 	.word	0x00000001
        /*003c*/ 	.word	0x00000001


	//----- nvinfo : EIATTR_CBANK_PARAM_SIZE
	.align		4
.L_696:
        /*0040*/ 	.byte	0x03, 0x19
        /*0042*/ 	.short	0x0a80


	//----- nvinfo : EIATTR_PARAM_CBANK
	.align		4
        /*0044*/ 	.byte	0x04, 0x0a
        /*0046*/ 	.short	(.L_698 - .L_697)
	.align		4
.L_697:
        /*0048*/ 	.word	index@(.nv.constant0._ZN7cutlass13device_kernelIN5flash11enable_sm90INS1_16FlashAttnFwdSm90INS1_25CollectiveMainloopFwdSm90ILi2EN4cute5tupleIJNS5_1CILi1EEES8_S8_EEENS6_IJNS7_ILi192EEENS7_ILi128EEENS7_ILi96EEEEEELi96ENS_12float_e4m3_tEfNS_4arch4Sm90ELb1ELb0ELb0ELb1ELb1ELb0ELb0ELb1ELb1ELb1ELb0ELb0EEENS1_21CollectiveEpilogueFwdINS6_IJSA_SC_SB_EEES9_NS_10bfloat16_tESG_Li384ELb1ELb1ELb0ELb1EEENS1_36VarlenDynamicPersistentTileSchedulerILi192ELi128ELi384ELi128ELb0ELb1ELb1ELb1ELb1ELb1EEEEEEEEEvNT_6ParamsE)
        /*004c*/ 	.short	0x0380
        /*004e*/ 	.short	0x0a80


	//----- nvinfo : EIATTR_SW_WAR
	.align		4
.L_698:
        /*0050*/ 	.byte	0x04, 0x36
        /*0052*/ 	.short	(.L_700 - .L_699)
.L_699:
        /*0054*/ 	.word	0x00000008
.L_700:


//--------------------- .nv.info._ZN7cutlass13device_kernelIN5flash11enable_sm90INS1_16FlashAttnFwdSm90INS1_25CollectiveMainloopFwdSm90ILi2EN4cute5tupleIJNS5_1CILi1EEES8_S8_EEENS6_IJNS7_ILi192EEENS7_ILi128EEENS7_ILi96EEEEEELi96ENS_12float_e4m3_tEfNS_4arch4Sm90ELb1ELb0ELb0ELb1ELb1ELb1ELb0ELb1ELb1ELb1ELb0ELb0EEENS1_21CollectiveEpilogueFwdINS6_IJSA_SC_SB_EEES9_NS_10bfloat16_tESG_Li384ELb1ELb1ELb0ELb1EEENS1_36VarlenDynamicPersistentTileSchedulerILi192ELi128ELi384ELi128ELb0ELb1ELb1ELb1ELb1ELb1EEEEEEEEEvNT_6ParamsE --------------------------
	.section	.nv.info._ZN7cutlass13device_kernelIN5flash11enable_sm90INS1_16FlashAttnFwdSm90INS1_25CollectiveMainloopFwdSm90ILi2EN4cute5tupleIJNS5_1CILi1EEES8_S8_EEENS6_IJNS7_ILi192EEENS7_ILi128EEENS7_ILi96EEEEEELi96ENS_12float_e4m3_tEfNS_4arch4Sm90ELb1ELb0ELb0ELb1ELb1ELb1ELb0ELb1ELb1ELb1ELb0ELb0EEENS1_21CollectiveEpilogueFwdINS6_IJSA_SC_SB_EEES9_NS_10bfloat16_tESG_Li384ELb1ELb1ELb0ELb1EEENS1_36VarlenDynamicPersistentTileSchedulerILi192ELi128ELi384ELi128ELb0ELb1ELb1ELb1ELb1ELb1EEEEEEEEEvNT_6ParamsE,"",@"SHT_CUDA_INFO"
	.sectionflags	@""
	.align	4


	//----- nvinfo : EIATTR_CUDA_API_VERSION
	.align		4
        /*0000*/ 	.byte	0x04, 0x37
        /*0002*/ 	.short	(.L_702 - .L_701)
.L_701:
        /*0004*/ 	.word	0x00000082


	//----- nvinfo : EIATTR_KPARAM_INFO
	.align		4
.L_702:
        /*0008*/ 	.byte	0x04, 0x17
        /*000a*/ 	.short	(.L_704 - .L_703)
.L_703:
        /*000c*/ 	.word	0x00000000
        /*0010*/ 	.short	0x0000
        /*0012*/ 	.short	0x0000
        /*0014*/ 	.byte	0x00, 0xf0, 0x01, 0x2a


	//----- nvinfo : EIATTR_SPARSE_MMA_MASK
	.align		4
.L_704:
        /*0018*/ 	.byte	0x03, 0x50
        /*001a*/ 	.short	0x0000


	//----- nvinfo : EIATTR_MAXREG_COUNT
	.align		4
        /*001c*/ 	.byte	0x03, 0x1b
        /*001e*/ 	.short	0x0080


	//----- nvinfo : EIATTR_MERCURY_ISA_VERSION
	.align		4
        /*0020*/ 	.byte	0x03, 0x5f
        /*0022*/ 	.short	0x0101


	//----- nvinfo : EIATTR_VRC_CTA_INIT_COUNT
	.align		4
        /*0024*/ 	.byte	0x02, 0x4a
	.zero		1
	.zero		1


	//----- nvinfo : EIATTR_EXIT_INSTR_OFFSETS
	.align		4
        /*0028*/ 	.byte	0x04, 0x1c
        /*002a*/ 	.short	(.L_706 - .L_705)


	//   ....[0]....
.L_705:
        /*002c*/ 	.word	0x00000010


	//----- nvinfo : EIATTR_MAX_THREADS
	.align		4
.L_706:
        /*0030*/ 	.byte	0x04, 0x05
        /*0032*/ 	.short	(.L_708 - .L_707)
.L_707:
        /*0034*/ 	.word	0x00000200
        /*0038*/ 	.word	0x00000001
        /*003c*/ 	.word	0x00000001


	//----- nvinfo : EIATTR_CBANK_PARAM_SIZE
	.align		4
.L_708:
        /*0040*/ 	.byte	0x03, 0x19
        /*0042*/ 	.short	0x0a80


	//----- nvinfo : EIATTR_PARAM_CBANK
	.align		4
        /*0044*/ 	.byte	0x04, 0x0a
        /*0046*/ 	.short	(.L_710 - .L_709)
	.align		4
.L_709:
        /*0048*/ 	.word	index@(.nv.constant0._ZN7cutlass13device_kernelIN5flash11enable_sm90INS1_16FlashAttnFwdSm90INS1_25CollectiveMainloopFwdSm90ILi2EN4cute5tupleIJNS5_1CILi1EEES8_S8_EEENS6_IJNS7_ILi192EEENS7_ILi128EEENS7_ILi96EEEEEELi96ENS_12float_e4m3_tEfNS_4arch4Sm90ELb1ELb0ELb0ELb1ELb1ELb1ELb0ELb1ELb1ELb1ELb0ELb0EEENS1_21CollectiveEpilogueFwdINS6_IJSA_SC_SB_EEES9_NS_10bfloat16_tESG_Li384ELb1ELb1ELb0ELb1EEENS1_36VarlenDynamicPersistentTileSchedulerILi192ELi128ELi384ELi128ELb0ELb1ELb1ELb1ELb1ELb1EEEEEEEEEvNT_6ParamsE)
        /*004c*/ 	.short	0x0380
        /*004e*/ 	.short	0x0a80


	//----- nvinfo : EIATTR_SW_WAR
	.align		4
.L_710:
        /*0050*/ 	.byte	0x04, 0x36
        /*0052*/ 	.short	(.L_712 - .L_711)
.L_711:
        /*0054*/ 	.word	0x00000008
.L_712:


//--------------------- .nv.info._ZN7cutlass13device_kernelIN5flash11enable_sm90INS1_16FlashAttnFwdSm90INS1_25CollectiveMainloopFwdSm90ILi2EN4cute5tupleIJNS5_1CILi1EEES8_S8_EEENS6_IJNS7_ILi192EEENS7_ILi160EEENS7_ILi64EEEEEELi64ENS_12float_e4m3_tEfNS_4arch4Sm90ELb0ELb0ELb0ELb0ELb1ELb0ELb0ELb1ELb1ELb1ELb0ELb0EEENS1_21CollectiveEpilogueFwdINS6_IJSA_SC_SB_EEES9_NS_10bfloat16_tESG_Li384ELb0ELb1ELb0ELb1EEENS1_29StaticPersistentTileSchedulerILb0EEEEEEEEEvNT_6ParamsE --------------------------
	.section	.nv.info._ZN7cutlass13device_kernelIN5flash11enable_sm90INS1_16FlashAttnFwdSm90INS1_25CollectiveMainloopFwdSm90ILi2EN4cute5tupleIJNS5_1CILi1EEES8_S8_EEENS6_IJNS7_ILi192EEENS7_ILi160EEENS7_ILi64EEEEEELi64ENS_12float_e4m3_tEfNS_4arch4Sm90ELb0ELb0ELb0ELb0ELb1ELb0ELb0ELb1ELb1ELb1ELb0ELb0EEENS1_21CollectiveEpilogueFwdINS6_IJSA_SC_SB_EEES9_NS_10bfloat16_tESG_Li384ELb0ELb1ELb0ELb1EEENS1_29StaticPersistentTileSchedulerILb0EEEEEEEEEvNT_6ParamsE,"",@"SHT_CUDA_INFO"
	.sectionflags	@""
	.align	4


	//----- nvinfo : EIATTR_CUDA_API_VERSION
	.align		4
        /*0000*/ 	.byte	0x04, 0x37
        /*0002*/ 	.short	(.L_714 - .L_713)
.L_713:
        /*0004*/ 	.word	0x00000082


	//----- nvinfo : EIATTR_KPARAM_INFO
	.align		4
.L_714:
        /*0008*/ 	.byte	0x04, 0x17
        /*000a*/ 	.short	(.L_716 - .L_715)
.L_715:
        /*000c*/ 	.word	0x00000000
        /*0010*/ 	.short	0x0000
        /*0012*/ 	.short	0x0000
        /*0014*/ 	.byte	0x00, 0xf0, 0x01, 0x28


	//----- nvinfo : EIATTR_SPARSE_MMA_MASK
	.align		4
.L_716:
        /*0018*/ 	.byte	0x03, 0x50
        /*001a*/ 	.short	0x0000


	//----- nvinfo : EIATTR_MAXREG_COUNT
	.align		4
        /*001c*/ 	.byte	0x03, 0x1b
        /*001e*/ 	.short	0x0080


	//----- nvinfo : EIATTR_MERCURY_ISA_VERSION
	.align		4
        /*0020*/ 	.byte	0x03, 0x5f
        /*0022*/ 	.short	0x0101


	//----- nvinfo : EIATTR_VRC_CTA_INIT_COUNT
	.align		4
        /*0024*/ 	.byte	0x02, 0x4a
	.zero		1
	.zero		1


	//----- nvinfo : EIATTR_EXIT_INSTR_OFFSETS
	.align		4
        /*0028*/ 	.byte	0x04, 0x1c
        /*002a*/ 	.short	(.L_718 - .L_717)


	//   ....[0]....
.L_717:
        /*002c*/ 	.word	0x00000010


	//----- nvinfo : EIATTR_MAX_THREADS
	.align		4
.L_718:
        /*0030*/ 	.byte	0x04, 0x05
        /*0032*/ 	.short	(.L_720 - .L_719)
.L_719:
        /*0034*/ 	.word	0x00000200
        /*0038*/ 	.word	0x00000001
        /*003c*/ 	.word	0x00000001


	//----- nvinfo : EIATTR_CBANK_PARAM_SIZE
	.align		4
.L_720:
        /*0040*/ 	.byte	0x03, 0x19
        /*0042*/ 	.short	0x0a00


	//----- nvinfo : EIATTR_PARAM_CBANK
	.align		4
        /*0044*/ 	.byte	0x04, 0x0a
        /*0046*/ 	.short	(.L_722 - .L_721)
	.align		4
.L_721:
        /*0048*/ 	.word	index@(.nv.constant0._ZN7cutlass13device_kernelIN5flash11enable_sm90INS1_16FlashAttnFwdSm90INS1_25CollectiveMainloopFwdSm90ILi2EN4cute5tupleIJNS5_1CILi1EEES8_S8_EEENS6_IJNS7_ILi192EEENS7_ILi160EEENS7_ILi64EEEEEELi64ENS_12float_e4m3_tEfNS_4arch4Sm90ELb0ELb0ELb0ELb0ELb1ELb0ELb0ELb1ELb1ELb1ELb0ELb0EEENS1_21CollectiveEpilogueFwdINS6_IJSA_SC_SB_EEES9_NS_10bfloat16_tESG_Li384ELb0ELb1ELb0ELb1EEENS1_29StaticPersistentTileSchedulerILb0EEEEEEEEEvNT_6ParamsE)
        /*004c*/ 	.short	0x0380
        /*004e*/ 	.short	0x0a00


	//----- nvinfo : EIATTR_SW_WAR
	.align		4
.L_722:
        /*0050*/ 	.byte	0x04, 0x36
        /*0052*/ 	.short	(.L_724 - .L_723)
.L_723:
        /*0054*/ 	.word	0x00000008
.L_724:


//--------------------- .nv.info._ZN7cutlass13device_kernelIN5flash11enable_sm90INS1_16FlashAttnFwdSm90INS1_25CollectiveMainloopFwdSm90ILi2EN4cute5tupleIJNS5_1CILi1EEES8_S8_EEENS6_IJNS7_ILi192EEENS7_ILi160EEENS7_ILi64EEEEEELi64ENS_12float_e4m3_tEfNS_4arch4Sm90ELb0ELb0ELb0ELb1ELb1ELb0ELb0ELb1ELb1ELb1ELb0ELb0EEENS1_21CollectiveEpilogueFwdINS6_IJSA_SC_SB_EEES9_NS_10bfloat16_tESG_Li384ELb1ELb1ELb0ELb1EEENS1_36VarlenDynamicPersistentTileSchedulerILi192ELi160ELi384ELi128ELb0ELb1ELb1ELb0ELb1ELb1EEEEEEEEEvNT_6ParamsE --------------------------
	.section	.nv.info._ZN7cutlass13device_kernelIN5flash11enable_sm90INS1_16FlashAttnFwdSm90INS1_25CollectiveMainloopFwdSm90ILi2EN4cute5tupleIJNS5_1CILi1EEES8_S8_EEENS6_IJNS7_ILi192EEENS7_ILi160EEENS7_ILi64EEEEEELi64ENS_12float_e4m3_tEfNS_4arch4Sm90ELb0ELb0ELb0ELb1ELb1ELb0ELb0ELb1ELb1ELb1ELb0ELb0EEENS1_21CollectiveEpilogueFwdINS6_IJSA_SC_SB_EEES9_NS_10bfloat16_tESG_Li384ELb1ELb1ELb0ELb1EEENS1_36VarlenDynamicPersistentTileSchedulerILi192ELi160ELi384ELi128ELb0ELb1ELb1ELb0ELb1ELb1EEEEEEEEEvNT_6ParamsE,"",@"SHT_CUDA_INFO"
	.sectionflags	@""
	.align	4


	//----- nvinfo : EIATTR_CUDA_API_VERSION
	.align		4
        /*0000*/ 	.byte	0x04, 0x37
        /*0002*/ 	.short	(.L_726 - .L_725)
.L_725:
        /*0004*/ 	.word	0x00000082


	//----- nvinfo : EIATTR_KPARAM_INFO
	.align		4
.L_726:
        /*0008*/ 	.byte	0x04, 0x17
        /*000a*/ 	.short	(.L_728 - .L_727)
.L_727:
        /*000c*/ 	.word	0x00000000
        /*0010*/ 	.short	0x0000
        /*0012*/ 	.short	0x0000
        /*0014*/ 	.byte	0x00, 0xf0, 0x01, 0x2a


	//----- nvinfo : EIATTR_SPARSE_MMA_MASK
	.align		4
.L_728:
        /*0018*/ 	.byte	0x03, 0x50
        /*001a*/ 	.short	0x0000


	//----- nvinfo : EIATTR_MAXREG_COUNT
	.align		4
        /*001c*/ 	.byte	0x03, 0x1b
        /*001e*/ 	.short	0x0080


	//----- nvinfo : EIATTR_MERCURY_ISA_VERSION
	.align		4
        /*0020*/ 	.byte	0x03, 0x5f
        /*0022*/ 	.short	0x0101


	//----- nvinfo : EIATTR_VRC_CTA_INIT_COUNT
	.align		4
        /*0024*/ 	.byte	0x02, 0x4a
	.zero		1
	.zero		1


	//----- nvinfo : EIATTR_EXIT_INSTR_OFFSETS
	.align		4
        /*0028*/ 	.byte	0x04, 0x1c
        /*002a*/ 	.short	(.L_730 - .L_729)


	//   ....[0]....
.L_729:
        /*002c*/ 	.word	0x00000010


	//----- nvinfo : EIATTR_MAX_THREADS
	.align		4
.L_730:
        /*0030*/ 	.byte	0x04, 0x05
        /*0032*/ 	.short	(.L_732 - .L_731)
.L_731:
        /*0034*/ 	.word	0x00000200
        /*0038*/ 	.word	0x00000001
        /*003c*/ 	.word	0x00000001


	//----- nvinfo : EIATTR_CBANK_PARAM_SIZE
	.align		4
.L_732:
        /*0040*/ 	.byte	0x03, 0x19
        /*0042*/ 	.short	0x0a80


	//----- nvinfo : EIATTR_PARAM_CBANK
	.align		4
        /*0044*/ 	.byte	0x04, 0x0a
        /*0046*/ 	.short	(.L_734 - .L_733)
	.align		4
.L_733:
        /*0048*/ 	.word	index@(.nv.constant0._ZN7cutlass13device_kernelIN5flash11enable_sm90INS1_16FlashAttnFwdSm90INS1_25CollectiveMainloopFwdSm90ILi2EN4cute5tupleIJNS5_1CILi1EEES8_S8_EEENS6_IJNS7_ILi192EEENS7_ILi160EEENS7_ILi64EEEEEELi64ENS_12float_e4m3_tEfNS_4arch4Sm90ELb0ELb0ELb0ELb1ELb1ELb0ELb0ELb1ELb1ELb1ELb0ELb0EEENS1_21CollectiveEpilogueFwdINS6_IJSA_SC_SB_EEES9_NS_10bfloat16_tESG_Li384ELb1ELb1ELb0ELb1EEENS1_36VarlenDynamicPersistentTileSchedulerILi192ELi160ELi384ELi128ELb0ELb1ELb1ELb0ELb1ELb1EEEEEEEEEvNT_6ParamsE)
        /*004c*/ 	.short	0x0380
        /*004e*/ 	.short	0x0a80


	//----- nvinfo : EIATTR_SW_WAR
	.align		4
.L_734:
        /*0050*/ 	.byte	0x04, 0x36
        /*0052*/ 	.short	(.L_736 - .L_735)
.L_735:
        /*0054*/ 	.word	0x00000008
.L_736:


//--------------------- .nv.info._ZN7cutlass13device_kernelIN5flash11enable_sm90INS1_16FlashAttnFwdSm90INS1_25CollectiveMainloopFwdSm90ILi2EN4cute5tupleIJNS5_1CILi1EEES8_S8_EEENS6_IJNS7_ILi192EEENS7_ILi160EEENS7_ILi64EEEEEELi64ENS_12float_e4m3_tEfNS_4arch4Sm90ELb0ELb0ELb0ELb1ELb1ELb1ELb0ELb1ELb1ELb1ELb0ELb0EEENS1_21CollectiveEpilogueFwdINS6_IJSA_SC_SB_EEES9_NS_10bfloat16_tESG_Li384ELb1ELb1ELb0ELb1EEENS1_36VarlenDynamicPersistentTileSchedulerILi192ELi160ELi384ELi128ELb0ELb1ELb1ELb0ELb1ELb1EEEEEEEEEvNT_6ParamsE --------------------------
	.section	.nv.info._ZN7cutlass13device_kernelIN5flash11enable_sm90INS1_16FlashAttnFwdSm90INS1_25CollectiveMainloopFwdSm90ILi2EN4cute5tupleIJNS5_1CILi1EEES8_S8_EEENS6_IJNS7_ILi192EEENS7_ILi160EEENS7_ILi64EEEEEELi64ENS_12float_e4m3_tEfNS_4arch4Sm90ELb0ELb0ELb0ELb1ELb1ELb1ELb0ELb1ELb1ELb1ELb0ELb0EEENS1_21CollectiveEpilogueFwdINS6_IJSA_SC_SB_EEES9_NS_10bfloat16_tESG_Li384ELb1ELb1ELb0ELb1EEENS1_36VarlenDynamicPersistentTileSchedulerILi192ELi160ELi384ELi128ELb0ELb1ELb1ELb0ELb1ELb1EEEEEEEEEvNT_6ParamsE,"",@"SHT_CUDA_INFO"
	.sectionflags	@""
	.align	4


	//----- nvinfo : EIATTR_CUDA_API_VERSION
	.align		4
        /*0000*/ 	.byte	0x04, 0x37
        /*0002*/ 	.short	(.L_738 - .L_737)
.L_737:
        /*0004*/ 	.word	0x00000082


	//----- nvinfo : EIATTR_KPARAM_INFO
	.align		4
.L_738:
        /*0008*/ 	.byte	0x04, 0x17
        /*000a*/ 	.short	(.L_740 - .L_739)
.L_739:
        /*000c*/ 	.word	0x00000000
        /*0010*/ 	.short	0x0000
        /*0012*/ 	.short	0x0000
        /*0014*/ 	.byte	0x00, 0xf0, 0x01, 0x2a


	//----- nvinfo : EIATTR_SPARSE_MMA_MASK
	.align		4
.L_740:
        /*0018*/ 	.byte	0x03, 0x50
        /*001a*/ 	.short	0x0000


	//----- nvinfo : EIATTR_MAXREG_COUNT
	.align		4
        /*001c*/ 	.byte	0x03, 0x1b
        /*001e*/ 	.short	0x0080


	//----- nvinfo : EIATTR_MERCURY_ISA_VERSION
	.align		4
        /*0020*/ 	.byte	0x03, 0x5f
        /*0022*/ 	.short	0x0101


	//----- nvinfo : EIATTR_VRC_CTA_INIT_COUNT
	.align		4
        /*0024*/ 	.byte	0x02, 0x4a
	.zero		1
	.zero		1


	//----- nvinfo : EIATTR_EXIT_INSTR_OFFSETS
	.align		4
        /*0028*/ 	.byte	0x04, 0x1c
        /*002a*/ 	.short	(.L_742 - .L_741)


	//   ....[0]....
.L_741:
        /*002c*/ 	.word	0x00000010


	//----- nvinfo : EIATTR_MAX_THREADS
	.align		4
.L_742:
        /*0030*/ 	.byte	0x04, 0x05
        /*0032*/ 	.short	(.L_744 - .L_743)
.L_743:
        /*0034*/ 	.word	0x00000200
        /*0038*/ 	.word	0x00000001
        /*003c*/ 	.word	0x00000001


	//----- nvinfo : EIATTR_CBANK_PARAM_SIZE
	.align		4
.L_744:
        /*0040*/ 	.byte	0x03, 0x19
        /*0042*/ 	.short	0x0a80


	//----- nvinfo : EIATTR_PARAM_CBANK
	.align		4
        /*0044*/ 	.byte	0x04, 0x0a
        /*0046*/ 	.short	(.L_746 - .L_745)
	.align		4
.L_745:
        /*0048*/ 	.word	index@(.nv.constant0._ZN7cutlass13device_kernelIN5flash11enable_sm90INS1_16FlashAttnFwdSm90INS1_25CollectiveMainloopFwdSm90ILi2EN4cute5tupleIJNS5_1CILi1EEES8_S8_EEENS6_IJNS7_ILi192EEENS7_ILi160EEENS7_ILi64EEEEEELi64ENS_12float_e4m3_tEfNS_4arch4Sm90ELb0ELb0ELb0ELb1ELb1ELb1ELb0ELb1ELb1ELb1ELb0ELb0EEENS1_21CollectiveEpilogueFwdINS6_IJSA_SC_SB_EEES9_NS_10bfloat16_tESG_Li384ELb1ELb1ELb0ELb1EEENS1_36VarlenDynamicPersistentTileSchedulerILi192ELi160ELi384ELi128ELb0ELb1ELb1ELb0ELb1ELb1EEEEEEEEEvNT_6ParamsE)
        /*004c*/ 	.short	0x0380
        /*004e*/ 	.short	0x0a80


	//----- nvinfo : EIATTR_SW_WAR
	.align		4
.L_746:
        /*0050*/ 	.byte	0x04, 0x36
        /*0052*/ 	.short	(.L_748 - .L_747)
.L_747:
        /*0054*/ 	.word	0x00000008
.L_748:


//--------------------- .nv.info._ZN7cutlass13device_kernelIN5flash11enable_sm90INS1_16FlashAttnFwdSm90INS1_25CollectiveMainloopFwdSm90ILi2EN4cute5tupleIJNS5_1CILi1EEES8_S8_EEENS6_IJNS7_ILi192EEENS7_ILi160EEENS7_ILi64EEEEEELi64ENS_12float_e4m3_tEfNS_4arch4Sm90ELb0ELb1ELb0ELb0ELb1ELb0ELb0ELb1ELb1ELb1ELb0ELb0EEENS1_21CollectiveEpilogueFwdINS6_IJSA_SC_SB_EEES9_NS_10bfloat16_tESG_Li384ELb0ELb1ELb0ELb1EEENS1_30DynamicPersistentTileSchedulerILi384ELi128ELb0ELb1ELb1EEEEEEEEEvNT_6ParamsE --------------------------
	.section	.nv.info._ZN7cutlass13device_kernelIN5flash11enable_sm90INS1_16FlashAttnFwdSm90INS1_25CollectiveMainloopFwdSm90ILi2EN4cute5tupleIJNS5_1CILi1EEES8_S8_EEENS6_IJNS7_ILi192EEENS7_ILi160EEENS7_ILi64EEEEEELi64ENS_12float_e4m3_tEfNS_4arch4Sm90ELb0ELb1ELb0ELb0ELb1ELb0ELb0ELb1ELb1ELb1ELb0ELb0EEENS1_21CollectiveEpilogueFwdINS6_IJSA_SC_SB_EEES9_NS_10bfloat16_tESG_Li384ELb0ELb1ELb0ELb1EEENS1_30DynamicPersistentTileSchedulerILi384ELi128ELb0ELb1ELb1EEEEEEEEEvNT_6ParamsE,"",@"SHT_CUDA_INFO"
	.sectionflags	@""
	.align	4


	//----- nvinfo : EIATTR_CUDA_API_VERSION
	.align		4
        /*0000*/ 	.byte	0x04, 0x37
        /*0002*/ 	.short	(.L_750 - .L_749)
.L_749:
        /*0004*/ 	.word	0x00000082


	//----- nvinfo : EIATTR_KPARAM_INFO
	.align		4
.L_750:
        /*0008*/ 	.byte	0x04, 0x17
        /*000a*/ 	.short	(.L_752 - .L_751)
.L_751:
        /*000c*/ 	.word	0x00000000
        /*0010*/ 	.short	0x0000
        /*0012*/ 	.short	0x0000
        /*0014*/ 	.byte	0x00, 0xf0, 0x01, 0x2a


	//----- nvinfo : EIATTR_SPARSE_MMA_MASK
	.align		4
.L_752:
        /*0018*/ 	.byte	0x03, 0x50
        /*001a*/ 	.short	0x0000


	//----- nvinfo : EIATTR_MAXREG_COUNT
	.align		4
        /*001c*/ 	.byte	0x03, 0x1b
        /*001e*/ 	.short	0x0080


	//----- nvinfo : EIATTR_MERCURY_ISA_VERSION
	.align		4
        /*0020*/ 	.byte	0x03, 0x5f
        /*0022*/ 	.short	0x0101


	//----- nvinfo : EIATTR_VRC_CTA_INIT_COUNT
	.align		4
        /*0024*/ 	.byte	0x02, 0x4a
	.zero		1
	.zero		1


	//----- nvinfo : EIATTR_EXIT_INSTR_OFFSETS
	.align		4
        /*0028*/ 	.byte	0x04, 0x1c
        /*002a*/ 	.short	(.L_754 - .L_753)


	//   ....[0]....
.L_753:
        /*002c*/ 	.word	0x00000010


	//----- nvinfo : EIATTR_MAX_THREADS
	.align		4
.L_754:
        /*0030*/ 	.byte	0x04, 0x05
        /*0032*/ 	.short	(.L_756 - .L_755)
.L_755:
        /*0034*/ 	.word	0x00000200
        /*0038*/ 	.word	0x00000001
        /*003c*/ 	.word	0x00000001


	//----- nvinfo : EIATTR_CBANK_PARAM_SIZE
	.align		4
.L_756:
        /*0040*/ 	.byte	0x03, 0x19
        /*0042*/ 	.short	0x0a80


	//----- nvinfo : EIATTR_PARAM_CBANK
	.align		4
        /*0044*/ 	.byte	0x04, 0x0a
        /*0046*/ 	.short	(.L_758 - .L_757)
	.align		4
.L_757:
        /*0048*/ 	.word	index@(.nv.constant0._ZN7cutlass13device_kernelIN5flash11enable_sm90INS1_16FlashAttnFwdSm90INS1_25CollectiveMainloopFwdSm90ILi2EN4cute5tupleIJNS5_1CILi1EEES8_S8_EEENS6_IJNS7_ILi192EEENS7_ILi160EEENS7_ILi64EEEEEELi64ENS_12float_e4m3_tEfNS_4arch4Sm90ELb0ELb1ELb0ELb0ELb1ELb0ELb0ELb1ELb1ELb1ELb0ELb0EEENS1_21CollectiveEpilogueFwdINS6_IJSA_SC_SB_EEES9_NS_10bfloat16_tESG_Li384ELb0ELb1ELb0ELb1EEENS1_30DynamicPersistentTileSchedulerILi384ELi128ELb0ELb1ELb1EEEEEEEEEvNT_6ParamsE)
        /*004c*/ 	.short	0x0380
        /*004e*/ 	.short	0x0a80


	//----- nvinfo : EIATTR_SW_WAR
	.align		4
.L_758:
        /*0050*/ 	.byte	0x04, 0x36
        /*0052*/ 	.short	(.L_760 - .L_759)
.L_759:
        /*0054*/ 	.word	0x00000008
.L_760:


//--------------------- .nv.info._ZN7cutlass13device_kernelIN5flash11enable_sm90INS1_16FlashAttnFwdSm90INS1_25CollectiveMainloopFwdSm90ILi2EN4cute5tupleIJNS5_1CILi1EEES8_S8_EEENS6_IJNS7_ILi192EEENS7_ILi160EEENS7_ILi64EEEEEELi64ENS_12float_e4m3_tEfNS_4arch4Sm90ELb0ELb1ELb0ELb1ELb1ELb0ELb0ELb1ELb1ELb1ELb0ELb0EEENS1_21CollectiveEpilogueFwdINS6_IJSA_SC_SB_EEES9_NS_10bfloat16_tESG_Li384ELb1ELb1ELb0ELb1EEENS1_36VarlenDynamicPersistentTileSchedulerILi192ELi160ELi384ELi128ELb0ELb1ELb1ELb1ELb0ELb1EEEEEEEEEvNT_6ParamsE --------------------------
	.section	.nv.info._ZN7cutlass13device_kernelIN5flash11enable_sm90INS1_16FlashAttnFwdSm90INS1_25CollectiveMainloopFwdSm90ILi2EN4cute5tupleIJNS5_1CILi1EEES8_S8_EEENS6_IJNS7_ILi192EEENS7_ILi160EEENS7_ILi64EEEEEELi64ENS_12float_e4m3_tEfNS_4arch4Sm90ELb0ELb1ELb0ELb1ELb1ELb0ELb0ELb1ELb1ELb1ELb0ELb0EEENS1_21CollectiveEpilogueFwdINS6_IJSA_SC_SB_EEES9_NS_10bfloat16_tESG_Li384ELb1ELb1ELb0ELb1EEENS1_36VarlenDynamicPersistentTileSchedulerILi192ELi160ELi384ELi128ELb0ELb1ELb1ELb1ELb0ELb1EEEEEEEEEvNT_6ParamsE,"",@"SHT_CUDA_INFO"
	.sectionflags	@""
	.align	4


	//----- nvinfo : EIATTR_CUDA_API_VERSION
	.align		4
        /*0000*/ 	.byte	0x04, 0x37
        /*0002*/ 	.short	(.L_762 - .L_761)
.L_761:
        /*0004*/ 	.word	0x00000082


	//----- nvinfo : EIATTR_KPARAM_INFO
	.align		4
.L_762:
        /*0008*/ 	.byte	0x04, 0x17
        /*000a*/ 	.short	(.L_764 - .L_763)
.L_763:
        /*000c*/ 	.word	0x00000000
        /*0010*/ 	.short	0x0000
        /*0012*/ 	.short	0x0000
        /*0014*/ 	.byte	0x00, 0xf0, 0x01, 0x2a


	//----- nvinfo : EIATTR_SPARSE_MMA_MASK
	.align		4
.L_764:
        /*0018*/ 	.byte	0x03, 0x50
        /*001a*/ 	.short	0x0000


	//----- nvinfo : EIATTR_MAXREG_COUNT
	.align		4
        /*001c*/ 	.byte	0x03, 0x1b
        /*001e*/ 	.short	0x0080


	//----- nvinfo : EIATTR_MERCURY_ISA_VERSION
	.align		4
        /*0020*/ 	.byte	0x03, 0x5f
        /*0022*/ 	.short	0x0101


	//----- nvinfo : EIATTR_VRC_CTA_INIT_COUNT
	.align		4
        /*0024*/ 	.byte	0x02, 0x4a
	.zero		1
	.zero		1


	//----- nvinfo : EIATTR_EXIT_INSTR_OFFSETS
	.align		4
        /*0028*/ 	.byte	0x04, 0x1c
        /*002a*/ 	.short	(.L_766 - .L_765)


	//   ....[0]....
.L_765:
        /*002c*/ 	.word	0x00000010


	//----- nvinfo : EIATTR_MAX_THREADS
	.align		4
.L_766:
        /*0030*/ 	.byte	0x04, 0x05
        /*0032*/ 	.short	(.L_768 - .L_767)
.L_767:
        /*0034*/ 	.word	0x00000200
        /*0038*/ 	.word	0x00000001
        /*003c*/ 	.word	0x00000001


	//----- nvinfo : EIATTR_CBANK_PARAM_SIZE
	.align		4
.L_768:
        /*0040*/ 	.byte	0x03, 0x19
        /*0042*/ 	.short	0x0a80


	//----- nvinfo : EIATTR_PARAM_CBANK
	.align		4
        /*0044*/ 	.byte	0x04, 0x0a
        /*0046*/ 	.short	(.L_770 - .L_769)
	.align		4
.L_769:
        /*0048*/ 	.word	index@(.nv.constant0._ZN7cutlass13device_kernelIN5flash11enable_sm90INS1_16FlashAttnFwdSm90INS1_25CollectiveMainloopFwdSm90ILi2EN4cute5tupleIJNS5_1CILi1EEES8_S8_EEENS6_IJNS7_ILi192EEENS7_ILi160EEENS7_ILi64EEEEEELi64ENS_12float_e4m3_tEfNS_4arch4Sm90ELb0ELb1ELb0ELb1ELb1ELb0ELb0ELb1ELb1ELb1ELb0ELb0EEENS1_21CollectiveEpilogueFwdINS6_IJSA_SC_SB_EEES9_NS_10bfloat16_tESG_Li384ELb1ELb1ELb0ELb1EEENS1_36VarlenDynamicPersistentTileSchedulerILi192ELi160ELi384ELi128ELb0ELb1ELb1ELb1ELb0ELb1EEEEEEEEEvNT_6ParamsE)
        /*004c*/ 	.short	0x0380
        /*004e*/ 	.short	0x0a80


	//----- nvinfo : EIATTR_SW_WAR
	.align		4
.L_770:
        /*0050*/ 	.byte	0x04, 0x36
        /*0052*/ 	.short	(.L_772 - .L_771)
.L_771:
        /*0054*/ 	.word	0x00000008
.L_772:


//--------------------- .nv.info._ZN7cutlass13device_kernelIN5flash11enable_sm90INS1_16FlashAttnFwdSm90INS1_25CollectiveMainloopFwdSm90ILi2EN4cute5tupleIJNS5_1CILi1EEES8_S8_EEENS6_IJNS7_ILi192EEENS7_ILi160EEENS7_ILi64EEEEEELi64ENS_12float_e4m3_tEfNS_4arch4Sm90ELb0ELb1ELb0ELb1ELb1ELb1ELb0ELb1ELb1ELb1ELb0ELb0EEENS1_21CollectiveEpilogueFwdINS6_IJSA_SC_SB_EEES9_NS_10bfloat16_tESG_Li384ELb1ELb1ELb0ELb1EEENS1_36VarlenDynamicPersistentTileSchedulerILi192ELi160ELi384ELi128ELb0ELb1ELb1ELb1ELb0ELb1EEEEEEEEEvNT_6ParamsE --------------------------
	.section	.nv.info._ZN7cutlass13device_kernelIN5flash11enable_sm90INS1_16FlashAttnFwdSm90INS1_25CollectiveMainloopFwdSm90ILi2EN4cute5tupleIJNS5_1CILi1EEES8_S8_EEENS6_IJNS7_ILi192EEENS7_ILi160EEENS7_ILi64EEEEEELi64ENS_12float_e4m3_tEfNS_4arch4Sm90ELb0ELb1ELb0ELb1ELb1ELb1ELb0ELb1ELb1ELb1ELb0ELb0EEENS1_21CollectiveEpilogueFwdINS6_IJSA_SC_SB_EEES9_NS_10bfloat16_tESG_Li384ELb1ELb1ELb0ELb1EEENS1_36VarlenDynamicPersistentTileSchedulerILi192ELi160ELi384ELi128ELb0ELb1ELb1ELb1ELb0ELb1EEEEEEEEEvNT_6ParamsE,"",@"SHT_CUDA_INFO"
	.sectionflags	@""
	.align	4


	//----- nvinfo : EIATTR_CUDA_API_VERSION
	.align		4
        /*0000*/ 	.byte	0x04, 0x37
        /*0002*/ 	.short	(.L_774 - .L_773)
.L_773:
        /*0004*/ 	.word	0x00000082


	//----- nvinfo : EIATTR_KPARAM_INFO
	.align		4
.L_774:
        /*0008*/ 	.byte	0x04, 0x17
        /*000a*/ 	.short	(.L_776 - .L_775)
.L_775:
        /*000c*/ 	.word	0x00000000
        /*0010*/ 	.short	0x0000
        /*0012*/ 	.short	0x0000
        /*0014*/ 	.byte	0x00, 0xf0, 0x01, 0x2a


	//----- nvinfo : EIATTR_SPARSE_MMA_MASK
	.align		4
.L_776:
        /*0018*/ 	.byte	0x03, 0x50
        /*001a*/ 	.short	0x0000


	//----- nvinfo : EIATTR_MAXREG_COUNT
	.align		4
        /*001c*/ 	.byte	0x03, 0x1b
        /*001e*/ 	.short	0x0080


	//----- nvinfo : EIATTR_MERCURY_ISA_VERSION
	.align		4
        /*0020*/ 	.byte	0x03, 0x5f
        /*0022*/ 	.short	0x0101


	//----- nvinfo : EIATTR_VRC_CTA_INIT_COUNT
	.align		4
        /*0024*/ 	.byte	0x02, 0x4a
	.zero		1
	.zero		1


	//----- nvinfo : EIATTR_EXIT_INSTR_OFFSETS
	.align		4
        /*0028*/ 	.byte	0x04, 0x1c
        /*002a*/ 	.short	(.L_778 - .L_777)


	//   ....[0]....
.L_777:
        /*002c*/ 	.word	0x00000010


	//----- nvinfo : EIATTR_MAX_THREADS
	.align		4
.L_778:
        /*0030*/ 	.byte	0x04, 0x05
        /*0032*/ 	.short	(.L_780 - .L_779)
.L_779:
        /*0034*/ 	.word	0x00000200
        /*0038*/ 	.word	0x00000001
        /*003c*/ 	.word	0x00000001


	//----- nvinfo : EIATTR_CBANK_PARAM_SIZE
	.align		4
.L_780:
        /*0040*/ 	.byte	0x03, 0x19
        /*0042*/ 	.short	0x0a80


	//----- nvinfo : EIATTR_PARAM_CBANK
	.align		4
        /*0044*/ 	.byte	0x04, 0x0a
        /*0046*/ 	.short	(.L_782 - .L_781)
	.align		4
.L_781:
        /*0048*/ 	.word	index@(.nv.constant0._ZN7cutlass13device_kernelIN5flash11enable_sm90INS1_16FlashAttnFwdSm90INS1_25CollectiveMainloopFwdSm90ILi2EN4cute5tupleIJNS5_1CILi1EEES8_S8_EEENS6_IJNS7_ILi192EEENS7_ILi160EEENS7_ILi64EEEEEELi64ENS_12float_e4m3_tEfNS_4arch4Sm90ELb0ELb1ELb0ELb1ELb1ELb1ELb0ELb1ELb1ELb1ELb0ELb0EEENS1_21CollectiveEpilogueFwdINS6_IJSA_SC_SB_EEES9_NS_10bfloat16_tESG_Li384ELb1ELb1ELb0ELb1EEENS1_36VarlenDynamicPersistentTileSchedulerILi192ELi160ELi384ELi128ELb0ELb1ELb1ELb1ELb0ELb1EEEEEEEEEvNT_6ParamsE)
        /*004c*/ 	.short	0x0380
        /*004e*/ 	.short	0x0a80


	//----- nvinfo : EIATTR_SW_WAR
	.align		4
.L_782:
        /*0050*/ 	.byte	0x04, 0x36
        /*0052*/ 	.short	(.L_784 - .L_783)
.L_783:
        /*0054*/ 	.word	0x00000008
.L_784:


//--------------------- .nv.info._ZN7cutlass13device_kernelIN5flash11enable_sm90INS1_16FlashAttnFwdSm90INS1_25CollectiveMainloopFwdSm90ILi2EN4cute5tupleIJNS5_1CILi1EEES8_S8_EEENS6_IJNS7_ILi192EEENS7_ILi160EEENS7_ILi64EEEEEELi64ENS_12float_e4m3_tEfNS_4arch4Sm90ELb1ELb0ELb0ELb0ELb1ELb0ELb0ELb1ELb1ELb1ELb0ELb0EEENS1_21CollectiveEpilogueFwdINS6_IJSA_SC_SB_EEES9_NS_10bfloat16_tESG_Li384ELb0ELb1ELb0ELb1EEENS1_30DynamicPersistentTileSchedulerILi384ELi128ELb0ELb1ELb1EEEEEEEEEvNT_6ParamsE --------------------------
	.section	.nv.info._ZN7cutlass13device_kernelIN5flash11enable_sm90INS1_16FlashAttnFwdSm90INS1_25CollectiveMainloopFwdSm90ILi2EN4cute5tupleIJNS5_1CILi1EEES8_S8_EEENS6_IJNS7_ILi192EEENS7_ILi160EEENS7_ILi64EEEEEELi64ENS_12float_e4m3_tEfNS_4arch4Sm90ELb1ELb0ELb0ELb0ELb1ELb0ELb0ELb1ELb1ELb1ELb0ELb0EEENS1_21CollectiveEpilogueFwdINS6_IJSA_SC_SB_EEES9_NS_10bfloat16_tESG_Li384ELb0ELb1ELb0ELb1EEENS1_30DynamicPersistentTileSchedulerILi384ELi128ELb0ELb1ELb1EEEEEEEEEvNT_6ParamsE,"",@"SHT_CUDA_INFO"
	.sectionflags	@""
	.align	4


	//----- nvinfo : EIATTR_CUDA_API_VERSION
	.align		4
        /*0000*/ 	.byte	0x04, 0x37
        /*0002*/ 	.short	(.L_786 - .L_785)
.L_785:
        /*0004*/ 	.word	0x00000082


	//----- nvinfo : EIATTR_KPARAM_INFO
	.align		4
.L_786:
        /*0008*/ 	.byte	0x04, 0x17
        /*000a*/ 	.short	(.L_788 - .L_787)
.L_787:
        /*000c*/ 	.word	0x00000000
        /*0010*/ 	.short	0x0000
        /*0012*/ 	.short	0x0000
        /*0014*/ 	.byte	0x00, 0xf0, 0x01, 0x2a


	//----- nvinfo : EIATTR_SPARSE_MMA_MASK
	.align		4
.L_788:
        /*0018*/ 	.byte	0x03, 0x50
        /*001a*/ 	.short	0x0000


	//----- nvinfo : EIATTR_MAXREG_COUNT
	.align		4
        /*001c*/ 	.byte	0x03, 0x1b
        /*001e*/ 	.short	0x0080


	//----- nvinfo : EIATTR_MERCURY_ISA_VERSION
	.align		4
        /*0020*/ 	.byte	0x03, 0x5f
        /*0022*/ 	.short	0x0101


	//----- nvinfo : EIATTR_VRC_CTA_INIT_COUNT
	.align		4
        /*0024*/ 	.byte	0x02, 0x4a
	.zero		1
	.zero		1


	//----- nvinfo : EIATTR_EXIT_INSTR_OFFSETS
	.align		4
        /*0028*/ 	.byte	0x04, 0x1c
        /*002a*/ 	.short	(.L_790 - .L_789)


	//   ....[0]....
.L_789:
        /*002c*/ 	.word	0x00000010


	//----- nvinfo : EIATTR_MAX_THREADS
	.align		4
.L_790:
        /*0030*/ 	.byte	0x04, 0x05
        /*0032*/ 	.short	(.L_792 - .L_791)
.L_791:
        /*0034*/ 	.word	0x00000200
        /*0038*/ 	.word	0x00000001
        /*003c*/ 	.word	0x00000001


	//----- nvinfo : EIATTR_CBANK_PARAM_SIZE
	.align		4
.L_792:
        /*0040*/ 	.byte	0x03, 0x19
        /*0042*/ 	.short	0x0a80


	//----- nvinfo : EIATTR_PARAM_CBANK
	.align		4
        /*0044*/ 	.byte	0x04, 0x0a
        /*0046*/ 	.short	(.L_794 - .L_793)
	.align		4
.L_793:
        /*0048*/ 	.word	index@(.nv.constant0._ZN7cutlass13device_kernelIN5flash11enable_sm90INS1_16FlashAttnFwdSm90INS1_25CollectiveMainloopFwdSm90ILi2EN4cute5tupleIJNS5_1CILi1EEES8_S8_EEENS6_IJNS7_ILi192EEENS7_ILi160EEENS7_ILi64EEEEEELi64ENS_12float_e4m3_tEfNS_4arch4Sm90ELb1ELb0ELb0ELb0ELb1ELb0ELb0ELb1ELb1ELb1ELb0ELb0EEENS1_21CollectiveEpilogueFwdINS6_IJSA_SC_SB_EEES9_NS_10bfloat16_tESG_Li384ELb0ELb1ELb0ELb1EEENS1_30DynamicPersistentTileSchedulerILi384ELi128ELb0ELb1ELb1EEEEEEEEEvNT_6ParamsE)
        /*004c*/ 	.short	0x0380
        /*004e*/ 	.short	0x0a80


	//----- nvinfo : EIATTR_SW_WAR
	.align		4
.L_794:
        /*0050*/ 	.byte	0x04, 0x36
        /*0052*/ 	.short	(.L_796 - .L_795)
.L_795:
        /*0054*/ 	.word	0x00000008
.L_796:


//--------------------- .nv.info._ZN7cutlass13device_kernelIN5flash11enable_sm90INS1_16FlashAttnFwdSm90INS1_25CollectiveMainloopFwdSm90ILi2EN4cute5tupleIJNS5_1CILi1EEES8_S8_EEENS6_IJNS7_ILi192EEENS7_ILi160EEENS7_ILi64EEEEEELi64ENS_12float_e4m3_tEfNS_4arch4Sm90ELb1ELb0ELb0ELb1ELb1ELb0ELb0ELb1ELb1ELb1ELb0ELb0EEENS1_21CollectiveEpilogueFwdINS6_IJSA_SC_SB_EEES9_NS_10bfloat16_tESG_Li384ELb1ELb1ELb0ELb1EEENS1_36VarlenDynamicPersistentTileSchedulerILi192ELi160ELi384ELi128ELb0ELb1ELb1ELb1ELb1ELb1EEEEEEEEEvNT_6ParamsE --------------------------
	.section	.nv.info._ZN7cutlass13device_kernelIN5flash11enable_sm90INS1_16FlashAttnFwdSm90INS1_25CollectiveMainloopFwdSm90ILi2EN4cute5tupleIJNS5_1CILi1EEES8_S8_EEENS6_IJNS7_ILi192EEENS7_ILi160EEENS7_ILi64EEEEEELi64ENS_12float_e4m3_tEfNS_4arch4Sm90ELb1ELb0ELb0ELb1ELb1ELb0ELb0ELb1ELb1ELb1ELb0ELb0EEENS1_21CollectiveEpilogueFwdINS6_IJSA_SC_SB_EEES9_NS_10bfloat16_tESG_Li384ELb1ELb1ELb0ELb1EEENS1_36VarlenDynamicPersistentTileSchedulerILi192ELi160ELi384ELi128ELb0ELb1ELb1ELb1ELb1ELb1EEEEEEEEEvNT_6ParamsE,"",@"SHT_CUDA_INFO"
	.sectionflags	@""
	.align	4


	//----- nvinfo : EIATTR_CUDA_API_VERSION
	.align		4
        /*0000*/ 	.byte	0x04, 0x37
        /*0002*/ 	.short	(.L_798 - .L_797)
.L_797:
        /*0004*/ 	.word	0x00000082


	//----- nvinfo : EIATTR_KPARAM_INFO
	.align		4
.L_798:
        /*0008*/ 	.byte	0x04, 0x17
        /*000a*/ 	.short	(.L_800 - .L_799)
.L_799:
        /*000c*/ 	.word	0x00000000
        /*0010*/ 	.short	0x0000
        /*0012*/ 	.short	0x0000
        /*0014*/ 	.byte	0x00, 0xf0, 0x01, 0x2a


	//----- nvinfo : EIATTR_SPARSE_MMA_MASK
	.align		4
.L_800:
        /*0018*/ 	.byte	0x03, 0x50
        /*001a*/ 	.short	0x0000


	//----- nvinfo : EIATTR_MAXREG_COUNT
	.align		4
        /*001c*/ 	.byte	0x03, 0x1b
        /*001e*/ 	.short	0x0080


	//----- nvinfo : EIATTR_MERCURY_ISA_VERSION
	.align		4
        /*0020*/ 	.byte	0x03, 0x5f
        /*0022*/ 	.short	0x0101


	//----- nvinfo : EIATTR_VRC_CTA_INIT_COUNT
	.align		4
        /*0024*/ 	.byte	0x02, 0x4a
	.zero		1
	.zero		1


	//----- nvinfo : EIATTR_EXIT_INSTR_OFFSETS
	.align		4
        /*0028*/ 	.byte	0x04, 0x1c
        /*002a*/ 	.short	(.L_802 - .L_801)


	//   ....[0]....
.L_801:
        /*002c*/ 	.word	0x00000010


	//----- nvinfo : EIATTR_MAX_THREADS
	.align		4
.L_802:
        /*0030*/ 	.byte	0x04, 0x05
        /*0032*/ 	.short	(.L_804 - .L_803)
.L_803:
        /*0034*/ 	.word	0x00000200
        /*0038*/ 	.word	0x00000001
        /*003c*/ 	.word	0x00000001


	//----- nvinfo : EIATTR_CBANK_PARAM_SIZE
	.align		4
.L_804:
        /*0040*/ 	.byte	0x03, 0x19
        /*0042*/ 	.short	0x0a80


	//----- nvinfo : EIATTR_PARAM_CBANK
	.align		4
        /*0044*/ 	.byte	0x04, 0x0a
        /*0046*/ 	.short	(.L_806 - .L_805)
	.align		4
.L_805:
        /*0048*/ 	.word	index@(.nv.constant0._ZN7cutlass13device_kernelIN5flash11enable_sm90INS1_16FlashAttnFwdSm90INS1_25CollectiveMainloopFwdSm90ILi2EN4cute5tupleIJNS5_1CILi1EEES8_S8_EEENS6_IJNS7_ILi192EEENS7_ILi160EEENS7_ILi64EEEEEELi64ENS_12float_e4m3_tEfNS_4arch4Sm90ELb1ELb0ELb0ELb1ELb1ELb0ELb0ELb1ELb1ELb1ELb0ELb0EEENS1_21CollectiveEpilogueFwdINS6_IJSA_SC_SB_EEES9_NS_10bfloat16_tESG_Li384ELb1ELb1ELb0ELb1EEENS1_36VarlenDynamicPersistentTileSchedulerILi192ELi160ELi384ELi128ELb0ELb1ELb1ELb1ELb1ELb1EEEEEEEEEvNT_6ParamsE)
        /*004c*/ 	.short	0x0380
        /*004e*/ 	.short	0x0a80


	//----- nvinfo : EIATTR_SW_WAR
	.align		4
.L_806:
        /*0050*/ 	.byte	0x04, 0x36
        /*0052*/ 	.short	(.L_808 - .L_807)
.L_807:
        /*0054*/ 	.word	0x00000008
.L_808:


//--------------------- .nv.info._ZN7cutlass13device_kernelIN5flash11enable_sm90INS1_16FlashAttnFwdSm90INS1_25CollectiveMainloopFwdSm90ILi2EN4cute5tupleIJNS5_1CILi1EEES8_S8_EEENS6_IJNS7_ILi192EEENS7_ILi160EEENS7_ILi64EEEEEELi64ENS_12float_e4m3_tEfNS_4arch4Sm90ELb1ELb0ELb0ELb1ELb1ELb1ELb0ELb1ELb1ELb1ELb0ELb0EEENS1_21CollectiveEpilogueFwdINS6_IJSA_SC_SB_EEES9_NS_10bfloat16_tESG_Li384ELb1ELb1ELb0ELb1EEENS1_36VarlenDynamicPersistentTileSchedulerILi192ELi160ELi384ELi128ELb0ELb1ELb1ELb1ELb1ELb1EEEEEEEEEvNT_6ParamsE --------------------------
	.section	.nv.info._ZN7cutlass13device_kernelIN5flash11enable_sm90INS1_16FlashAttnFwdSm90INS1_25CollectiveMainloopFwdSm90ILi2EN4cute5tupleIJNS5_1CILi1EEES8_S8_EEENS6_IJNS7_ILi192EEENS7_ILi160EEENS7_ILi64EEEEEELi64ENS_12float_e4m3_tEfNS_4arch4Sm90ELb1ELb0ELb0ELb1ELb1ELb1ELb0ELb1ELb1ELb1ELb0ELb0EEENS1_21CollectiveEpilogueFwdINS6_IJSA_SC_SB_EEES9_NS_10bfloat16_tESG_Li384ELb1ELb1ELb0ELb1EEENS1_36VarlenDynamicPersistentTileSchedulerILi192ELi160ELi384ELi128ELb0ELb1ELb1ELb1ELb1ELb1EEEEEEEEEvNT_6ParamsE,"",@"SHT_CUDA_INFO"
	.sectionflags	@""
	.align	4


	//----- nvinfo : EIATTR_CUDA_API_VERSION
	.align		4
        /*0000*/ 	.byte	0x04, 0x37
        /*0002*/ 	.short	(.L_810 - .L_809)
.L_809:
        /*0004*/ 	.word	0x00000082


	//----- nvinfo : EIATTR_KPARAM_INFO
	.align		4
.L_810:
        /*0008*/ 	.byte	0x04, 0x17
        /*000a*/ 	.short	(.L_812 - .L_811)
.L_811:
        /*000c*/ 	.word	0x00000000
        /*0010*/ 	.short	0x0000
        /*0012*/ 	.short	0x0000
        /*0014*/ 	.byte	0x00, 0xf0, 0x01, 0x2a


	//----- nvinfo : EIATTR_SPARSE_MMA_MASK
	.align		4
.L_812:
        /*0018*/ 	.byte	0x03, 0x50
        /*001a*/ 	.short	0x0000


	//----- nvinfo : EIATTR_MAXREG_COUNT
	.align		4
        /*001c*/ 	.byte	0x03, 0x1b
        /*001e*/ 	.short	0x0080


	//----- nvinfo : EIATTR_MERCURY_ISA_VERSION
	.align		4
        /*0020*/ 	.byte	0x03, 0x5f
        /*0022*/ 	.short	0x0101


	//----- nvinfo : EIATTR_VRC_CTA_INIT_COUNT
	.align		4
        /*0024*/ 	.byte	0x02, 0x4a
	.zero		1
	.zero		1


	//----- nvinfo : EIATTR_EXIT_INSTR_OFFSETS
	.align		4
        /*0028*/ 	.byte	0x04, 0x1c
        /*002a*/ 	.short	(.L_814 - .L_813)


	//   ....[0]....
.L_813:
        /*002c*/ 	.word	0x00000010


	//----- nvinfo : EIATTR_MAX_THREADS
	.align		4
.L_814:
        /*0030*/ 	.byte	0x04, 0x05
        /*0032*/ 	.short	(.L_816 - .L_815)
.L_815:
        /*0034*/ 	.word	0x00000200
        /*0038*/ 	.word	0x00000001
        /*003c*/ 	.word	0x00000001


	//----- nvinfo : EIATTR_CBANK_PARAM_SIZE
	.align		4
.L_816:
        /*0040*/ 	.byte	0x03, 0x19
        /*0042*/ 	.short	0x0a80


	//----- nvinfo : EIATTR_PARAM_CBANK
	.align		4
        /*0044*/ 	.byte	0x04, 0x0a
        /*0046*/ 	.short	(.L_818 - .L_817)
	.align		4
.L_817:
        /*0048*/ 	.word	index@(.nv.constant0._ZN7cutlass13device_kernelIN5flash11enable_sm90INS1_16FlashAttnFwdSm90INS1_25CollectiveMainloopFwdSm90ILi2EN4cute5tupleIJNS5_1CILi1EEES8_S8_EEENS6_IJNS7_ILi192EEENS7_ILi160EEENS7_ILi64EEEEEELi64ENS_12float_e4m3_tEfNS_4arch4Sm90ELb1ELb0ELb0ELb1ELb1ELb1ELb0ELb1ELb1ELb1ELb0ELb0EEENS1_21CollectiveEpilogueFwdINS6_IJSA_SC_SB_EEES9_NS_10bfloat16_tESG_Li384ELb1ELb1ELb0ELb1EEENS1_36VarlenDynamicPersistentTileSchedulerILi192ELi160ELi384ELi128ELb0ELb1ELb1ELb1ELb1ELb1EEEEEEEEEvNT_6ParamsE)
        /*004c*/ 	.short	0x0380
        /*004e*/ 	.short	0x0a80


	//----- nvinfo : EIATTR_SW_WAR
	.align		4
.L_818:
        /*0050*/ 	.byte	0x04, 0x36
        /*0052*/ 	.short	(.L_820 - .L_819)
.L_819:
        /*0054*/ 	.word	0x00000008
.L_820:


//--------------------- .nv.callgraph             --------------------------
	.section	.nv.callgraph,"",@"SHT_CUDA_CALLGRAPH"
	.align	4
	.sectionentsize	8
	.align		4
        /*0000*/ 	.word	0x00000000
	.align		4
        /*0004*/ 	.word	0xffffffff
	.align		4
        /*0008*/ 	.word	0x00000000
	.align		4
        /*000c*/ 	.word	0xfffffffe
	.align		4
        /*0010*/ 	.word	0x00000000
	.align		4
        /*0014*/ 	.word	0xfffffffd
	.align		4
        /*0018*/ 	.word	0x00000000
	.align		4
        /*001c*/ 	.word	0xfffffffc


//--------------------- .nv.constant4             --------------------------
	.section	.nv.constant4,"a",@progbits
	.align	8
	.align		8
.nv.constant4:
        /*0000*/ 	.dword	_ZN72_INTERNAL_39bee7f1_36_flash_fwd_hdimall_e4m3_paged_sm90_cu_49158569_37944cuda3std3__45__cpo5beginE
	.align		8
        /*0008*/ 	.dword	_ZN72_INTERNAL_39bee7f1_36_flash_fwd_hdimall_e4m3_paged_sm90_cu_49158569_37944cuda3std3__45__cpo3endE
	.align		8
        /*0010*/ 	.dword	_ZN72_INTERNAL_39bee7f1_36_flash_fwd_hdimall_e4m3_paged_sm90_cu_49158569_37944cuda3std3__45__cpo6cbeginE
	.align		8
        /*0018*/ 	.dword	_ZN72_INTERNAL_39bee7f1_36_flash_fwd_hdimall_e4m3_paged_sm90_cu_49158569_37944cuda3std3__45__cpo4cendE
	.align		8
        /*0020*/ 	.dword	_ZN72_INTERNAL_39bee7f1_36_flash_fwd_hdimall_e4m3_paged_sm90_cu_49158569_37944cuda3std3__474_GLOBAL__N__39bee7f1_36_flash_fwd_hdimall_e4m3_paged_sm90_cu_49158569_37946ignoreE
	.align		8
        /*0028*/ 	.dword	_ZN72_INTERNAL_39bee7f1_36_flash_fwd_hdimall_e4m3_paged_sm90_cu_49158569_37944cuda3std3__419piecewise_constructE
	.align		8
        /*0030*/ 	.dword	_ZN72_INTERNAL_39bee7f1_36_flash_fwd_hdimall_e4m3_paged_sm90_cu_49158569_37944cuda3std3__48in_placeE
	.align		8
        /*0038*/ 	.dword	_ZN72_INTERNAL_39bee7f1_36_flash_fwd_hdimall_e4m3_paged_sm90_cu_49158569_37944cuda3std6ranges3__45__cpo4swapE
	.align		8
        /*0040*/ 	.dword	_ZN72_INTERNAL_39bee7f1_36_flash_fwd_hdimall_e4m3_paged_sm90_cu_49158569_37944cuda3std6ranges3__45__cpo9iter_moveE
	.align		8
        /*0048*/ 	.dword	_ZN72_INTERNAL_39bee7f1_36_flash_fwd_hdimall_e4m3_paged_sm90_cu_49158569_37944cute7productE
	.align		8
        /*0050*/ 	.dword	_ZN72_INTERNAL_39bee7f1_36_flash_fwd_hdimall_e4m3_paged_sm90_cu_49158569_37944cute1_E


//--------------------- .text._ZN7cutlass13device_kernelIN5flash11enable_sm90INS1_16FlashAttnFwdSm90INS1_25CollectiveMainloopFwdSm90ILi2EN4cute5tupleIJNS5_1CILi1EEES8_S8_EEENS6_IJNS7_ILi128EEESA_NS7_ILi256EEEEEELi256ENS_12float_e4m3_tEfNS_4arch4Sm90ELb0ELb0ELb0ELb0ELb1ELb0ELb0ELb1ELb0ELb1ELb0ELb0EEENS1_21CollectiveEpilogueFwdINS6_IJSA_SB_SA_EEES9_NS_10bfloat16_tESF_Li256ELb0ELb1ELb0ELb1EEENS1_29StaticPersistentTileSchedulerILb0EEEEEEEEEvNT_6ParamsE --------------------------
	.section	.text._ZN7cutlass13device_kernelIN5flash11enable_sm90INS1_16FlashAttnFwdSm90INS1_25CollectiveMainloopFwdSm90ILi2EN4cute5tupleIJNS5_1CILi1EEES8_S8_EEENS6_IJNS7_ILi128EEESA_NS7_ILi256EEEEEELi256ENS_12float_e4m3_tEfNS_4arch4Sm90ELb0ELb0ELb0ELb0ELb1ELb0ELb0ELb1ELb0ELb1ELb0ELb0EEENS1_21CollectiveEpilogueFwdINS6_IJSA_SB_SA_EEES9_NS_10bfloat16_tESF_Li256ELb0ELb1ELb0ELb1EEENS1_29StaticPersistentTileSchedulerILb0EEEEEEEEEvNT_6ParamsE,"ax",@progbits
	.align	128
.text._ZN7cutlass13device_kernelIN5flash11enable_sm90INS1_16FlashAttnFwdSm90INS1_25CollectiveMainloopFwdSm90ILi2EN4cute5tupleIJNS5_1CILi1EEES8_S8_EEENS6_IJNS7_ILi128EEESA_NS7_ILi256EEEEEELi256ENS_12float_e4m3_tEfNS_4arch4Sm90ELb0ELb0ELb0ELb0ELb1ELb0ELb0ELb1ELb0ELb1ELb0ELb0EEENS1_21CollectiveEpilogueFwdINS6_IJSA_SB_SA_EEES9_NS_10bfloat16_tESF_Li256ELb0ELb1ELb0ELb1EEENS1_29StaticPersistentTileSchedulerILb0EEEEEEEEEvNT_6ParamsE:
        .type           _ZN7cutlass13device_kernelIN5flash11enable_sm90INS1_16FlashAttnFwdSm90INS1_25CollectiveMainloopFwdSm90ILi2EN4cute5tupleIJNS5_1CILi1EEES8_S8_EEENS6_IJNS7_ILi128EEESA_NS7_ILi256EEEEEELi256ENS_12float_e4m3_tEfNS_4arch4Sm90ELb0ELb0ELb0ELb0ELb1ELb0ELb0ELb1ELb0ELb1ELb0ELb0EEENS1_21CollectiveEpilogueFwdINS6_IJSA_SB_SA_EEES9_NS_10bfloat16_tESF_Li256ELb0ELb1ELb0ELb1EEENS1_29StaticPersistentTileSchedulerILb0EEEEEEEEEvNT_6ParamsE,@function
        .size           _ZN7cutlass13device_kernelIN5flash11enable_sm90INS1_16FlashAttnFwdSm90INS1_25CollectiveMainloopFwdSm90ILi2EN4cute5tupleIJNS5_1CILi1EEES8_S8_EEENS6_IJNS7_ILi128EEESA_NS7_ILi256EEEEEELi256ENS_12float_e4m3_tEfNS_4arch4Sm90ELb0ELb0ELb0ELb0ELb1ELb0ELb0ELb1ELb0ELb1ELb0ELb0EEENS1_21CollectiveEpilogueFwdINS6_IJSA_SB_SA_EEES9_NS_10bfloat16_tESF_Li256ELb0ELb1ELb0ELb1EEENS1_29StaticPersistentTileSchedulerILb0EEEEEEEEEvNT_6ParamsE,(.L_x_45 - _ZN7cutlass13device_kernelIN5flash11enable_sm90INS1_16FlashAttnFwdSm90INS1_25CollectiveMainloopFwdSm90ILi2EN4cute5tupleIJNS5_1CILi1EEES8_S8_EEENS6_IJNS7_ILi128EEESA_NS7_ILi256EEEEEELi256ENS_12float_e4m3_tEfNS_4arch4Sm90ELb0ELb0ELb0ELb0ELb1ELb0ELb0ELb1ELb0ELb1ELb0ELb0EEENS1_21CollectiveEpilogueFwdINS6_IJSA_SB_SA_EEES9_NS_10bfloat16_tESF_Li256ELb0ELb1ELb0ELb1EEENS1_29StaticPersistentTileSchedulerILb0EEEEEEEEEvNT_6ParamsE)
        .other          _ZN7cutlass13device_kernelIN5flash11enable_sm90INS1_16FlashAttnFwdSm90INS1_25CollectiveMainloopFwdSm90ILi2EN4cute5tupleIJNS5_1CILi1EEES8_S8_EEENS6_IJNS7_ILi128EEESA_NS7_ILi256EEEEEELi256ENS_12float_e4m3_tEfNS_4arch4Sm90ELb0ELb0ELb0ELb0ELb1ELb0ELb0ELb1ELb0ELb1ELb0ELb0EEENS1_21CollectiveEpilogueFwdINS6_IJSA_SB_SA_EEES9_NS_10bfloat16_tESF_Li256ELb0ELb1ELb0ELb1EEENS1_29StaticPersistentTileSchedulerILb0EEEEEEEEEvNT_6ParamsE,@"STO_CUDA_ENTRY STV_DEFAULT"
_ZN7cutlass13device_kernelIN5flash11enable_sm90INS1_16FlashAttnFwdSm90INS1_25CollectiveMainloopFwdSm90ILi2EN4cute5tupleIJNS5_1CILi1EEES8_S8_EEENS6_IJNS7_ILi128EEESA_NS7_ILi256EEEEEELi256ENS_12float_e4m3_tEfNS_4arch4Sm90ELb0ELb0ELb0ELb0ELb1ELb0ELb0ELb1ELb0ELb1ELb0ELb0EEENS1_21CollectiveEpilogueFwdINS6_IJSA_SB_SA_EEES9_NS_10bfloat16_tESF_Li256ELb0ELb1ELb0ELb1EEENS1_29StaticPersistentTileSchedulerILb0EEEEEEEEEvNT_6ParamsE:
[----:B------:R-:W-:Y:S01]  /*0000*/  LDC R1, c[0x0][0x37c] ;  /* 0x0000df00ff017b82 */ /* 0x000fe20000000800 */
[----:B------:R-:W-:Y:S05]  /*0010*/  EXIT ;  /* 0x000000000000794d */ /* 0x000fea0003800000 */
.L_x_0:
[----:B------:R-:W-:-:S00]  /*0020*/  BRA `(.L_x_0) ;  /* 0xfffffffc00fc7947 */ /* 0x000fc0000383ffff */
[----:B------:R-:W-:-:S00]  /*0030*/  NOP ;  /* 0x0000000000007918 */ /* 0x000fc00000000000 */
        /* <DEDUP_REMOVED lines=12> */
.L_x_45:


//--------------------- .text._ZN7cutlass13device_kernelIN5flash11enable_sm90INS1_16FlashAttnFwdSm90INS1_25CollectiveMainloopFwdSm90ILi2EN4cute5tupleIJNS5_1CILi1EEES8_S8_EEENS6_IJNS7_ILi128EEESA_NS7_ILi256EEEEEELi256ENS_12float_e4m3_tEfNS_4arch4Sm90ELb0ELb0ELb0ELb1ELb1ELb0ELb0ELb1ELb0ELb1ELb0ELb0EEENS1_21CollectiveEpilogueFwdINS6_IJSA_SB_SA_EEES9_NS_10bfloat16_tESF_Li256ELb1ELb1ELb0ELb1EEENS1_36VarlenDynamicPersistentTileSchedulerILi128ELi128ELi256ELi128ELb0ELb1ELb1ELb0ELb1ELb1EEEEEEEEEvNT_6ParamsE --------------------------
	.section	.text._ZN7cutlass13device_kernelIN5flash11enable_sm90INS1_16FlashAttnFwdSm90INS1_25CollectiveMainloopFwdSm90ILi2EN4cute5tupleIJNS5_1CILi1EEES8_S8_EEENS6_IJNS7_ILi128EEESA_NS7_ILi256EEEEEELi256ENS_12float_e4m3_tEfNS_4arch4Sm90ELb0ELb0ELb0ELb1ELb1ELb0ELb0ELb1ELb0ELb1ELb0ELb0EEENS1_21CollectiveEpilogueFwdINS6_IJSA_SB_SA_EEES9_NS_10bfloat16_tESF_Li256ELb1ELb1ELb0ELb1EEENS1_36VarlenDynamicPersistentTileSchedulerILi128ELi128ELi256ELi128ELb0ELb1ELb1ELb0ELb1ELb1EEEEEEEEEvNT_6ParamsE,"ax",@progbits
	.align	128
.text._ZN7cutlass13device_kernelIN5flash11enable_sm90INS1_16FlashAttnFwdSm90INS1_25CollectiveMainloopFwdSm90ILi2EN4cute5tupleIJNS5_1CILi1EEES8_S8_EEENS6_IJNS7_ILi128EEESA_NS7_ILi256EEEEEELi256ENS_12float_e4m3_tEfNS_4arch4Sm90ELb0ELb0ELb0ELb1ELb1ELb0ELb0ELb1ELb0ELb1ELb0ELb0EEENS1_21CollectiveEpilogueFwdINS6_IJSA_SB_SA_EEES9_NS_10bfloat16_tESF_Li256ELb1ELb1ELb0ELb1EEENS1_36VarlenDynamicPersistentTileSchedulerILi128ELi128ELi256ELi128ELb0ELb1ELb1ELb0ELb1ELb1EEEEEEEEEvNT_6ParamsE:
        .type           _ZN7cutlass13device_kernelIN5flash11enable_sm90INS1_16FlashAttnFwdSm90INS1_25CollectiveMainloopFwdSm90ILi2EN4cute5tupleIJNS5_1CILi1EEES8_S8_EEENS6_IJNS7_ILi128EEESA_NS7_ILi256EEEEEELi256ENS_12float_e4m3_tEfNS_4arch4Sm90ELb0ELb0ELb0ELb1ELb1ELb0ELb0ELb1ELb0ELb1ELb0ELb0EEENS1_21CollectiveEpilogueFwdINS6_IJSA_SB_SA_EEES9_NS_10bfloat16_tESF_Li256ELb1ELb1ELb0ELb1EEENS1_36VarlenDynamicPersistentTileSchedulerILi128ELi128ELi256ELi128ELb0ELb1ELb1ELb0ELb1ELb1EEEEEEEEEvNT_6ParamsE,@function
        .size           _ZN7cutlass13device_kernelIN5flash11enable_sm90INS1_16FlashAttnFwdSm90INS1_25CollectiveMainloopFwdSm90ILi2EN4cute5tupleIJNS5_1CILi1EEES8_S8_EEENS6_IJNS7_ILi128EEESA_NS7_ILi256EEEEEELi256ENS_12float_e4m3_tEfNS_4arch4Sm90ELb0ELb0ELb0ELb1ELb1ELb0ELb0ELb1ELb0ELb1ELb0ELb0EEENS1_21CollectiveEpilogueFwdINS6_IJSA_SB_SA_EEES9_NS_10bfloat16_tESF_Li256ELb1ELb1ELb0ELb1EEENS1_36VarlenDynamicPersistentTileSchedulerILi128ELi128ELi256ELi128ELb0ELb1ELb1ELb0ELb1ELb1EEEEEEEEEvNT_6ParamsE,(.L_x_46 - _ZN7cutlass13device_kernelIN5flash11enable_sm90INS1_16FlashAttnFwdSm90INS1_25CollectiveMainloopFwdSm90ILi2EN4cute5tupleIJNS5_1CILi1EEES8_S8_EEENS6_IJNS7_ILi128EEESA_NS7_ILi256EEEEEELi256ENS_12float_e4m3_tEfNS_4arch4Sm90ELb0ELb0ELb0ELb1ELb1ELb0ELb0ELb1ELb0ELb1ELb0ELb0EEENS1_21CollectiveEpilogueFwdINS6_IJSA_SB_SA_EEES9_NS_10bfloat16_tESF_Li256ELb1ELb1ELb0ELb1EEENS1_36VarlenDynamicPersistentTileSchedulerILi128ELi128ELi256ELi128ELb0ELb1ELb1ELb0ELb1ELb1EEEEEEEEEvNT_6ParamsE)
        .other          _ZN7cutlass13device_kernelIN5flash11enable_sm90INS1_16FlashAttnFwdSm90INS1_25CollectiveMainloopFwdSm90ILi2EN4cute5tupleIJNS5_1CILi1EEES8_S8_EEENS6_IJNS7_ILi128EEESA_NS7_ILi256EEEEEELi256ENS_12float_e4m3_tEfNS_4arch4Sm90ELb0ELb0ELb0ELb1ELb1ELb0ELb0ELb1ELb0ELb1ELb0ELb0EEENS1_21CollectiveEpilogueFwdINS6_IJSA_SB_SA_EEES9_NS_10bfloat16_tESF_Li256ELb1ELb1ELb0ELb1EEENS1_36VarlenDynamicPersistentTileSchedulerILi128ELi128ELi256ELi128ELb0ELb1ELb1ELb0ELb1ELb1EEEEEEEEEvNT_6ParamsE,@"STO_CUDA_ENTRY STV_DEFAULT"
_ZN7cutlass13device_kernelIN5flash11enable_sm90INS1_16FlashAttnFwdSm90INS1_25CollectiveMainloopFwdSm90ILi2EN4cute5tupleIJNS5_1CILi1EEES8_S8_EEENS6_IJNS7_ILi128EEESA_NS7_ILi256EEEEEELi256ENS_12float_e4m3_tEfNS_4arch4Sm90ELb0ELb0ELb0ELb1ELb1ELb0ELb0ELb1ELb0ELb1ELb0ELb0EEENS1_21CollectiveEpilogueFwdINS6_IJSA_SB_SA_EEES9_NS_10bfloat16_tESF_Li256ELb1ELb1ELb0ELb1EEENS1_36VarlenDynamicPersistentTileSchedulerILi128ELi128ELi256ELi128ELb0ELb1ELb1ELb0ELb1ELb1EEEEEEEEEvNT_6ParamsE:
[----:B------:R-:W-:Y:S01]  /*0000*/  LDC R1, c[0x0][0x37c] ;  /* 0x0000df00ff017b82 */ /* 0x000fe20000000800 */
[----:B------:R-:W-:Y:S05]  /*0010*/  EXIT ;  /* 0x000000000000794d */ /* 0x000fea0003800000 */
.L_x_1:
        /* <DEDUP_REMOVED lines=14> */
.L_x_46:


//--------------------- .text._ZN7cutlass13device_kernelIN5flash11enable_sm90INS1_16FlashAttnFwdSm90INS1_25CollectiveMainloopFwdSm90ILi2EN4cute5tupleIJNS5_1CILi1EEES8_S8_EEENS6_IJNS7_ILi128EEESA_NS7_ILi256EEEEEELi256ENS_12float_e4m3_tEfNS_4arch4Sm90ELb0ELb0ELb0ELb1ELb1ELb1ELb0ELb1ELb0ELb1ELb0ELb0EEENS1_21CollectiveEpilogueFwdINS6_IJSA_SB_SA_EEES9_NS_10bfloat16_tESF_Li256ELb1ELb1ELb0ELb1EEENS1_36VarlenDynamicPersistentTileSchedulerILi128ELi128ELi256ELi128ELb0ELb1ELb1ELb0ELb1ELb1EEEEEEEEEvNT_6ParamsE --------------------------
	.section	.text._ZN7cutlass13device_kernelIN5flash11enable_sm90INS1_16FlashAttnFwdSm90INS1_25CollectiveMainloopFwdSm90ILi2EN4cute5tupleIJNS5_1CILi1EEES8_S8_EEENS6_IJNS7_ILi128EEESA_NS7_ILi256EEEEEELi256ENS_12float_e4m3_tEfNS_4arch4Sm90ELb0ELb0ELb0ELb1ELb1ELb1ELb0ELb1ELb0ELb1ELb0ELb0EEENS1_21CollectiveEpilogueFwdINS6_IJSA_SB_SA_EEES9_NS_10bfloat16_tESF_Li256ELb1ELb1ELb0ELb1EEENS1_36VarlenDynamicPersistentTileSchedulerILi128ELi128ELi256ELi128ELb0ELb1ELb1ELb0ELb1ELb1EEEEEEEEEvNT_6ParamsE,"ax",@progbits
	.align	128
.text._ZN7cutlass13device_kernelIN5flash11enable_sm90INS1_16FlashAttnFwdSm90INS1_25CollectiveMainloopFwdSm90ILi2EN4cute5tupleIJNS5_1CILi1EEES8_S8_EEENS6_IJNS7_ILi128EEESA_NS7_ILi256EEEEEELi256ENS_12float_e4m3_tEfNS_4arch4Sm90ELb0ELb0ELb0ELb1ELb1ELb1ELb0ELb1ELb0ELb1ELb0ELb0EEENS1_21CollectiveEpilogueFwdINS6_IJSA_SB_SA_EEES9_NS_10bfloat16_tESF_Li256ELb1ELb1ELb0ELb1EEENS1_36VarlenDynamicPersistentTileSchedulerILi128ELi128ELi256ELi128ELb0ELb1ELb1ELb0ELb1ELb1EEEEEEEEEvNT_6ParamsE:
        .type           _ZN7cutlass13device_kernelIN5flash11enable_sm90INS1_16FlashAttnFwdSm90INS1_25CollectiveMainloopFwdSm90ILi2EN4cute5tupleIJNS5_1CILi1EEES8_S8_EEENS6_IJNS7_ILi128EEESA_NS7_ILi256EEEEEELi256ENS_12float_e4m3_tEfNS_4arch4Sm90ELb0ELb0ELb0ELb1ELb1ELb1ELb0ELb1ELb0ELb1ELb0ELb0EEENS1_21CollectiveEpilogueFwdINS6_IJSA_SB_SA_EEES9_NS_10bfloat16_tESF_Li256ELb1ELb1ELb0ELb1EEENS1_36VarlenDynamicPersistentTileSchedulerILi128ELi128ELi256ELi128ELb0ELb1ELb1ELb0ELb1ELb1EEEEEEEEEvNT_6ParamsE,@function
        .size           _ZN7cutlass13device_kernelIN5flash11enable_sm90INS1_16FlashAttnFwdSm90INS1_25CollectiveMainloopFwdSm90ILi2EN4cute5tupleIJNS5_1CILi1EEES8_S8_EEENS6_IJNS7_ILi128EEESA_NS7_ILi256EEEEEELi256ENS_12float_e4m3_tEfNS_4arch4Sm90ELb0ELb0ELb0ELb1ELb1ELb1ELb0ELb1ELb0ELb1ELb0ELb0EEENS1_21CollectiveEpilogueFwdINS6_IJSA_SB_SA_EEES9_NS_10bfloat16_tESF_Li256ELb1ELb1ELb0ELb1EEENS1_36VarlenDynamicPersistentTileSchedulerILi128ELi128ELi256ELi128ELb0ELb1ELb1ELb0ELb1ELb1EEEEEEEEEvNT_6ParamsE,(.L_x_47 - _ZN7cutlass13device_kernelIN5flash11enable_sm90INS1_16FlashAttnFwdSm90INS1_25CollectiveMainloopFwdSm90ILi2EN4cute5tupleIJNS5_1CILi1EEES8_S8_EEENS6_IJNS7_ILi128EEESA_NS7_ILi256EEEEEELi256ENS_12float_e4m3_tEfNS_4arch4Sm90ELb0ELb0ELb0ELb1ELb1ELb1ELb0ELb1ELb0ELb1ELb0ELb0EEENS1_21CollectiveEpilogueFwdINS6_IJSA_SB_SA_EEES9_NS_10bfloat16_tESF_Li256ELb1ELb1ELb0ELb1EEENS1_36VarlenDynamicPersistentTileSchedulerILi128ELi128ELi256ELi128ELb0ELb1ELb1ELb0ELb1ELb1EEEEEEEEEvNT_6ParamsE)
        .other          _ZN7cutlass13device_kernelIN5flash11enable_sm90INS1_16FlashAttnFwdSm90INS1_25CollectiveMainloopFwdSm90ILi2EN4cute5tupleIJNS5_1CILi1EEES8_S8_EEENS6_IJNS7_ILi128EEESA_NS7_ILi256EEEEEELi256ENS_12float_e4m3_tEfNS_4arch4Sm90ELb0ELb0ELb0ELb1ELb1ELb1ELb0ELb1ELb0ELb1ELb0ELb0EEENS1_21CollectiveEpilogueFwdINS6_IJSA_SB_SA_EEES9_NS_10bfloat16_tESF_Li256ELb1ELb1ELb0ELb1EEENS1_36VarlenDynamicPersistentTileSchedulerILi128ELi128ELi256ELi128ELb0ELb1ELb1ELb0ELb1ELb1EEEEEEEEEvNT_6ParamsE,@"STO_CUDA_ENTRY STV_DEFAULT"
_ZN7cutlass13device_kernelIN5flash11enable_sm90INS1_16FlashAttnFwdSm90INS1_25CollectiveMainloopFwdSm90ILi2EN4cute5tupleIJNS5_1CILi1EEES8_S8_EEENS6_IJNS7_ILi128EEESA_NS7_ILi256EEEEEELi256ENS_12float_e4m3_tEfNS_4arch4Sm90ELb0ELb0ELb0ELb1ELb1ELb1ELb0ELb1ELb0ELb1ELb0ELb0EEENS1_21CollectiveEpilogueFwdINS6_IJSA_SB_SA_EEES9_NS_10bfloat16_tESF_Li256ELb1ELb1ELb0ELb1EEENS1_36VarlenDynamicPersistentTileSchedulerILi128ELi128ELi256ELi128ELb0ELb1ELb1ELb0ELb1ELb1EEEEEEEEEvNT_6ParamsE:
[----:B------:R-:W-:Y:S01]  /*0000*/  LDC R1, c[0x0][0x37c] ;  /* 0x0000df00ff017b82 */ /* 0x000fe20000000800 */
[----:B------:R-:W-:Y:S05]  /*0010*/  EXIT ;  /* 0x000000000000794d */ /* 0x000fea0003800000 */
.L_x_2:
        /* <DEDUP_REMOVED lines=14> */
.L_x_47:


//--------------------- .text._ZN7cutlass13device_kernelIN5flash11enable_sm90INS1_16FlashAttnFwdSm90INS1_25CollectiveMainloopFwdSm90ILi2EN4cute5tupleIJNS5_1CILi1EEES8_S8_EEENS6_IJNS7_ILi128EEENS7_ILi64EEENS7_ILi256EEEEEELi256ENS_12float_e4m3_tEfNS_4arch4Sm90ELb0ELb1ELb0ELb0ELb1ELb0ELb0ELb1ELb0ELb1ELb0ELb0EEENS1_21CollectiveEpilogueFwdINS6_IJSA_SC_SB_EEES9_NS_10bfloat16_tESG_Li256ELb0ELb1ELb0ELb1EEENS1_30DynamicPersistentTileSchedulerILi256ELi128ELb0ELb1ELb1EEEEEEEEEvNT_6ParamsE --------------------------
	.section	.text._ZN7cutlass13device_kernelIN5flash11enable_sm90INS1_16FlashAttnFwdSm90INS1_25CollectiveMainloopFwdSm90ILi2EN4cute5tupleIJNS5_1CILi1EEES8_S8_EEENS6_IJNS7_ILi128EEENS7_ILi64EEENS7_ILi256EEEEEELi256ENS_12float_e4m3_tEfNS_4arch4Sm90ELb0ELb1ELb0ELb0ELb1ELb0ELb0ELb1ELb0ELb1ELb0ELb0EEENS1_21CollectiveEpilogueFwdINS6_IJSA_SC_SB_EEES9_NS_10bfloat16_tESG_Li256ELb0ELb1ELb0ELb1EEENS1_30DynamicPersistentTileSchedulerILi256ELi128ELb0ELb1ELb1EEEEEEEEEvNT_6ParamsE,"ax",@progbits
	.align	128
.text._ZN7cutlass13device_kernelIN5flash11enable_sm90INS1_16FlashAttnFwdSm90INS1_25CollectiveMainloopFwdSm90ILi2EN4cute5tupleIJNS5_1CILi1EEES8_S8_EEENS6_IJNS7_ILi128EEENS7_ILi64EEENS7_ILi256EEEEEELi256ENS_12float_e4m3_tEfNS_4arch4Sm90ELb0ELb1ELb0ELb0ELb1ELb0ELb0ELb1ELb0ELb1ELb0ELb0EEENS1_21CollectiveEpilogueFwdINS6_IJSA_SC_SB_EEES9_NS_10bfloat16_tESG_Li256ELb0ELb1ELb0ELb1EEENS1_30DynamicPersistentTileSchedulerILi256ELi128ELb0ELb1ELb1EEEEEEEEEvNT_6ParamsE:
        .type           _ZN7cutlass13device_kernelIN5flash11enable_sm90INS1_16FlashAttnFwdSm90INS1_25CollectiveMainloopFwdSm90ILi2EN4cute5tupleIJNS5_1CILi1EEES8_S8_EEENS6_IJNS7_ILi128EEENS7_ILi64EEENS7_ILi256EEEEEELi256ENS_12float_e4m3_tEfNS_4arch4Sm90ELb0ELb1ELb0ELb0ELb1ELb0ELb0ELb1ELb0ELb1ELb0ELb0EEENS1_21CollectiveEpilogueFwdINS6_IJSA_SC_SB_EEES9_NS_10bfloat16_tESG_Li256ELb0ELb1ELb0ELb1EEENS1_30DynamicPersistentTileSchedulerILi256ELi128ELb0ELb1ELb1EEEEEEEEEvNT_6ParamsE,@function
        .size           _ZN7cutlass13device_kernelIN5flash11enable_sm90INS1_16FlashAttnFwdSm90INS1_25CollectiveMainloopFwdSm90ILi2EN4cute5tupleIJNS5_1CILi1EEES8_S8_EEENS6_IJNS7_ILi128EEENS7_ILi64EEENS7_ILi256EEEEEELi256ENS_12float_e4m3_tEfNS_4arch4Sm90ELb0ELb1ELb0ELb0ELb1ELb0ELb0ELb1ELb0ELb1ELb0ELb0EEENS1_21CollectiveEpilogueFwdINS6_IJSA_SC_SB_EEES9_NS_10bfloat16_tESG_Li256ELb0ELb1ELb0ELb1EEENS1_30DynamicPersistentTileSchedulerILi256ELi128ELb0ELb1ELb1EEEEEEEEEvNT_6ParamsE,(.L_x_48 - _ZN7cutlass13device_kernelIN5flash11enable_sm90INS1_16FlashAttnFwdSm90INS1_25CollectiveMainloopFwdSm90ILi2EN4cute5tupleIJNS5_1CILi1EEES8_S8_EEENS6_IJNS7_ILi128EEENS7_ILi64EEENS7_ILi256EEEEEELi256ENS_12float_e4m3_tEfNS_4arch4Sm90ELb0ELb1ELb0ELb0ELb1ELb0ELb0ELb1ELb0ELb1ELb0ELb0EEENS1_21CollectiveEpilogueFwdINS6_IJSA_SC_SB_EEES9_NS_10bfloat16_tESG_Li256ELb0ELb1ELb0ELb1EEENS1_30DynamicPersistentTileSchedulerILi256ELi128ELb0ELb1ELb1EEEEEEEEEvNT_6ParamsE)
        .other          _ZN7cutlass13device_kernelIN5flash11enable_sm90INS1_16FlashAttnFwdSm90INS1_25CollectiveMainloopFwdSm90ILi2EN4cute5tupleIJNS5_1CILi1EEES8_S8_EEENS6_IJNS7_ILi128EEENS7_ILi64EEENS7_ILi256EEEEEELi256ENS_12float_e4m3_tEfNS_4arch4Sm90ELb0ELb1ELb0ELb0ELb1ELb0ELb0ELb1ELb0ELb1ELb0ELb0EEENS1_21CollectiveEpilogueFwdINS6_IJSA_SC_SB_EEES9_NS_10bfloat16_tESG_Li256ELb0ELb1ELb0ELb1EEENS1_30DynamicPersistentTileSchedulerILi256ELi128ELb0ELb1ELb1EEEEEEEEEvNT_6ParamsE,@"STO_CUDA_ENTRY STV_DEFAULT"
_ZN7cutlass13device_kernelIN5flash11enable_sm90INS1_16FlashAttnFwdSm90INS1_25CollectiveMainloopFwdSm90ILi2EN4cute5tupleIJNS5_1CILi1EEES8_S8_EEENS6_IJNS7_ILi128EEENS7_ILi64EEENS7_ILi256EEEEEELi256ENS_12float_e4m3_tEfNS_4arch4Sm90ELb0ELb1ELb0ELb0ELb1ELb0ELb0ELb1ELb0ELb1ELb0ELb0EEENS1_21CollectiveEpilogueFwdINS6_IJSA_SC_SB_EEES9_NS_10bfloat16_tESG_Li256ELb0ELb1ELb0ELb1EEENS1_30DynamicPersistentTileSchedulerILi256ELi128ELb0ELb1ELb1EEEEEEEEEvNT_6ParamsE:
[----:B------:R-:W-:Y:S01]  /*0000*/  LDC R1, c[0x0][0x37c] ;  /* 0x0000df00ff017b82 */ /* 0x000fe20000000800 */
[----:B------:R-:W-:Y:S05]  /*0010*/  EXIT ;  /* 0x000000000000794d */ /* 0x000fea0003800000 */
.L_x_3:
        /* <DEDUP_REMOVED lines=14> */
.L_x_48:


//--------------------- .text._ZN7cutlass13device_kernelIN5flash11enable_sm90INS1_16FlashAttnFwdSm90INS1_25CollectiveMainloopFwdSm90ILi2EN4cute5tupleIJNS5_1CILi1EEES8_S8_EEENS6_IJNS7_ILi128EEENS7_ILi64EEENS7_ILi256EEEEEELi256ENS_12float_e4m3_tEfNS_4arch4Sm90ELb0ELb1ELb0ELb1ELb1ELb0ELb0ELb1ELb0ELb1ELb0ELb0EEENS1_21CollectiveEpilogueFwdINS6_IJSA_SC_SB_EEES9_NS_10bfloat16_tESG_Li256ELb1ELb1ELb0ELb1EEENS1_36VarlenDynamicPersistentTileSchedulerILi128ELi64ELi256ELi128ELb0ELb1ELb1ELb1ELb0ELb1EEEEEEEEEvNT_6ParamsE --------------------------
	.section	.text._ZN7cutlass13device_kernelIN5flash11enable_sm90INS1_16FlashAttnFwdSm90INS1_25CollectiveMainloopFwdSm90ILi2EN4cute5tupleIJNS5_1CILi1EEES8_S8_EEENS6_IJNS7_ILi128EEENS7_ILi64EEENS7_ILi256EEEEEELi256ENS_12float_e4m3_tEfNS_4arch4Sm90ELb0ELb1ELb0ELb1ELb1ELb0ELb0ELb1ELb0ELb1ELb0ELb0EEENS1_21CollectiveEpilogueFwdINS6_IJSA_SC_SB_EEES9_NS_10bfloat16_tESG_Li256ELb1ELb1ELb0ELb1EEENS1_36VarlenDynamicPersistentTileSchedulerILi128ELi64ELi256ELi128ELb0ELb1ELb1ELb1ELb0ELb1EEEEEEEEEvNT_6ParamsE,"ax",@progbits
	.align	128
.text._ZN7cutlass13device_kernelIN5flash11enable_sm90INS1_16FlashAttnFwdSm90INS1_25CollectiveMainloopFwdSm90ILi2EN4cute5tupleIJNS5_1CILi1EEES8_S8_EEENS6_IJNS7_ILi128EEENS7_ILi64EEENS7_ILi256EEEEEELi256ENS_12float_e4m3_tEfNS_4arch4Sm90ELb0ELb1ELb0ELb1ELb1ELb0ELb0ELb1ELb0ELb1ELb0ELb0EEENS1_21CollectiveEpilogueFwdINS6_IJSA_SC_SB_EEES9_NS_10bfloat16_tESG_Li256ELb1ELb1ELb0ELb1EEENS1_36VarlenDynamicPersistentTileSchedulerILi128ELi64ELi256ELi128ELb0ELb1ELb1ELb1ELb0ELb1EEEEEEEEEvNT_6ParamsE:
        .type           _ZN7cutlass13device_kernelIN5flash11enable_sm90INS1_16FlashAttnFwdSm90INS1_25CollectiveMainloopFwdSm90ILi2EN4cute5tupleIJNS5_1CILi1EEES8_S8_EEENS6_IJNS7_ILi128EEENS7_ILi64EEENS7_ILi256EEEEEELi256ENS_12float_e4m3_tEfNS_4arch4Sm90ELb0ELb1ELb0ELb1ELb1ELb0ELb0ELb1ELb0ELb1ELb0ELb0EEENS1_21CollectiveEpilogueFwdINS6_IJSA_SC_SB_EEES9_NS_10bfloat16_tESG_Li256ELb1ELb1ELb0ELb1EEENS1_36VarlenDynamicPersistentTileSchedulerILi128ELi64ELi256ELi128ELb0ELb1ELb1ELb1ELb0ELb1EEEEEEEEEvNT_6ParamsE,@function
        .size           _ZN7cutlass13device_kernelIN5flash11enable_sm90INS1_16FlashAttnFwdSm90INS1_25CollectiveMainloopFwdSm90ILi2EN4cute5tupleIJNS5_1CILi1EEES8_S8_EEENS6_IJNS7_ILi128EEENS7_ILi64EEENS7_ILi256EEEEEELi256ENS_12float_e4m3_tEfNS_4arch4Sm90ELb0ELb1ELb0ELb1ELb1ELb0ELb0ELb1ELb0ELb1ELb0ELb0EEENS1_21CollectiveEpilogueFwdINS6_IJSA_SC_SB_EEES9_NS_10bfloat16_tESG_Li256ELb1ELb1ELb0ELb1EEENS1_36VarlenDynamicPersistentTileSchedulerILi128ELi64ELi256ELi128ELb0ELb1ELb1ELb1ELb0ELb1EEEEEEEEEvNT_6ParamsE,(.L_x_49 - _ZN7cutlass13device_kernelIN5flash11enable_sm90INS1_16FlashAttnFwdSm90INS1_25CollectiveMainloopFwdSm90ILi2EN4cute5tupleIJNS5_1CILi1EEES8_S8_EEENS6_IJNS7_ILi128EEENS7_ILi64EEENS7_ILi256EEEEEELi256ENS_12float_e4m3_tEfNS_4arch4Sm90ELb0ELb1ELb0ELb1ELb1ELb0ELb0ELb1ELb0ELb1ELb0ELb0EEENS1_21CollectiveEpilogueFwdINS6_IJSA_SC_SB_EEES9_NS_10bfloat16_tESG_Li256ELb1ELb1ELb0ELb1EEENS1_36VarlenDynamicPersistentTileSchedulerILi128ELi64ELi256ELi128ELb0ELb1ELb1ELb1ELb0ELb1EEEEEEEEEvNT_6ParamsE)
        .other          _ZN7cutlass13device_kernelIN5flash11enable_sm90INS1_16FlashAttnFwdSm90INS1_25CollectiveMainloopFwdSm90ILi2EN4cute5tupleIJNS5_1CILi1EEES8_S8_EEENS6_IJNS7_ILi128EEENS7_ILi64EEENS7_ILi256EEEEEELi256ENS_12float_e4m3_tEfNS_4arch4Sm90ELb0ELb1ELb0ELb1ELb1ELb0ELb0ELb1ELb0ELb1ELb0ELb0EEENS1_21CollectiveEpilogueFwdINS6_IJSA_SC_SB_EEES9_NS_10bfloat16_tESG_Li256ELb1ELb1ELb0ELb1EEENS1_36VarlenDynamicPersistentTileSchedulerILi128ELi64ELi256ELi128ELb0ELb1ELb1ELb1ELb0ELb1EEEEEEEEEvNT_6ParamsE,@"STO_CUDA_ENTRY STV_DEFAULT"
_ZN7cutlass13device_kernelIN5flash11enable_sm90INS1_16FlashAttnFwdSm90INS1_25CollectiveMainloopFwdSm90ILi2EN4cute5tupleIJNS5_1CILi1EEES8_S8_EEENS6_IJNS7_ILi128EEENS7_ILi64EEENS7_ILi256EEEEEELi256ENS_12float_e4m3_tEfNS_4arch4Sm90ELb0ELb1ELb0ELb1ELb1ELb0ELb0ELb1ELb0ELb1ELb0ELb0EEENS1_21CollectiveEpilogueFwdINS6_IJSA_SC_SB_EEES9_NS_10bfloat16_tESG_Li256ELb1ELb1ELb0ELb1EEENS1_36VarlenDynamicPersistentTileSchedulerILi128ELi64ELi256ELi128ELb0ELb1ELb1ELb1ELb0ELb1EEEEEEEEEvNT_6ParamsE:
[----:B------:R-:W-:Y:S01]  /*0000*/  LDC R1, c[0x0][0x37c] ;  /* 0x0000df00ff017b82 */ /* 0x000fe20000000800 */
[----:B------:R-:W-:Y:S05]  /*0010*/  EXIT ;  /* 0x000000000000794d */ /* 0x000fea0003800000 */
.L_x_4:
        /* <DEDUP_REMOVED lines=14> */
.L_x_49:


//--------------------- .text._ZN7cutlass13device_kernelIN5flash11enable_sm90INS1_16FlashAttnFwdSm90INS1_25CollectiveMainloopFwdSm90ILi2EN4cute5tupleIJNS5_1CILi1EEES8_S8_EEENS6_IJNS7_ILi128EEENS7_ILi64EEENS7_ILi256EEEEEELi256ENS_12float_e4m3_tEfNS_4arch4Sm90ELb0ELb1ELb0ELb1ELb1ELb1ELb0ELb1ELb0ELb1ELb0ELb0EEENS1_21CollectiveEpilogueFwdINS6_IJSA_SC_SB_EEES9_NS_10bfloat16_tESG_Li256ELb1ELb1ELb0ELb1EEENS1_36VarlenDynamicPersistentTileSchedulerILi128ELi64ELi256ELi128ELb0ELb1ELb1ELb1ELb0ELb1EEEEEEEEEvNT_6ParamsE --------------------------
	.section	.text._ZN7cutlass13device_kernelIN5flash11enable_sm90INS1_16FlashAttnFwdSm90INS1_25CollectiveMainloopFwdSm90ILi2EN4cute5tupleIJNS5_1CILi1EEES8_S8_EEENS6_IJNS7_ILi128EEENS7_ILi64EEENS7_ILi256EEEEEELi256ENS_12float_e4m3_tEfNS_4arch4Sm90ELb0ELb1ELb0ELb1ELb1ELb1ELb0ELb1ELb0ELb1ELb0ELb0EEENS1_21CollectiveEpilogueFwdINS6_IJSA_SC_SB_EEES9_NS_10bfloat16_tESG_Li256ELb1ELb1ELb0ELb1EEENS1_36VarlenDynamicPersistentTileSchedulerILi128ELi64ELi256ELi128ELb0ELb1ELb1ELb1ELb0ELb1EEEEEEEEEvNT_6ParamsE,"ax",@progbits
	.align	128
.text._ZN7cutlass13device_kernelIN5flash11enable_sm90INS1_16FlashAttnFwdSm90INS1_25CollectiveMainloopFwdSm90ILi2EN4cute5tupleIJNS5_1CILi1EEES8_S8_EEENS6_IJNS7_ILi128EEENS7_ILi64EEENS7_ILi256EEEEEELi256ENS_12float_e4m3_tEfNS_4arch4Sm90ELb0ELb1ELb0ELb1ELb1ELb1ELb0ELb1ELb0ELb1ELb0ELb0EEENS1_21CollectiveEpilogueFwdINS6_IJSA_SC_SB_EEES9_NS_10bfloat16_tESG_Li256ELb1ELb1ELb0ELb1EEENS1_36VarlenDynamicPersistentTileSchedulerILi128ELi64ELi256ELi128ELb0ELb1ELb1ELb1ELb0ELb1EEEEEEEEEvNT_6ParamsE:
        .type           _ZN7cutlass13device_kernelIN5flash11enable_sm90INS1_16FlashAttnFwdSm90INS1_25CollectiveMainloopFwdSm90ILi2EN4cute5tupleIJNS5_1CILi1EEES8_S8_EEENS6_IJNS7_ILi128EEENS7_ILi64EEENS7_ILi256EEEEEELi256ENS_12float_e4m3_tEfNS_4arch4Sm90ELb0ELb1ELb0ELb1ELb1ELb1ELb0ELb1ELb0ELb1ELb0ELb0EEENS1_21CollectiveEpilogueFwdINS6_IJSA_SC_SB_EEES9_NS_10bfloat16_tESG_Li256ELb1ELb1ELb0ELb1EEENS1_36VarlenDynamicPersistentTileSchedulerILi128ELi64ELi256ELi128ELb0ELb1ELb1ELb1ELb0ELb1EEEEEEEEEvNT_6ParamsE,@function
        .size           _ZN7cutlass13device_kernelIN5flash11enable_sm90INS1_16FlashAttnFwdSm90INS1_25CollectiveMainloopFwdSm90ILi2EN4cute5tupleIJNS5_1CILi1EEES8_S8_EEENS6_IJNS7_ILi128EEENS7_ILi64EEENS7_ILi256EEEEEELi256ENS_12float_e4m3_tEfNS_4arch4Sm90ELb0ELb1ELb0ELb1ELb1ELb1ELb0ELb1ELb0ELb1ELb0ELb0EEENS1_21CollectiveEpilogueFwdINS6_IJSA_SC_SB_EEES9_NS_10bfloat16_tESG_Li256ELb1ELb1ELb0ELb1EEENS1_36VarlenDynamicPersistentTileSchedulerILi128ELi64ELi256ELi128ELb0ELb1ELb1ELb1ELb0ELb1EEEEEEEEEvNT_6ParamsE,(.L_x_50 - _ZN7cutlass13device_kernelIN5flash11enable_sm90INS1_16FlashAttnFwdSm90INS1_25CollectiveMainloopFwdSm90ILi2EN4cute5tupleIJNS5_1CILi1EEES8_S8_EEENS6_IJNS7_ILi128EEENS7_ILi64EEENS7_ILi256EEEEEELi256ENS_12float_e4m3_tEfNS_4arch4Sm90ELb0ELb1ELb0ELb1ELb1ELb1ELb0ELb1ELb0ELb1ELb0ELb0EEENS1_21CollectiveEpilogueFwdINS6_IJSA_SC_SB_EEES9_NS_10bfloat16_tESG_Li256ELb1ELb1ELb0ELb1EEENS1_36VarlenDynamicPersistentTileSchedulerILi128ELi64ELi256ELi128ELb0ELb1ELb1ELb1ELb0ELb1EEEEEEEEEvNT_6ParamsE)
        .other          _ZN7cutlass13device_kernelIN5flash11enable_sm90INS1_16FlashAttnFwdSm90INS1_25CollectiveMainloopFwdSm90ILi2EN4cute5tupleIJNS5_1CILi1EEES8_S8_EEENS6_IJNS7_ILi128EEENS7_ILi64EEENS7_ILi256EEEEEELi256ENS_12float_e4m3_tEfNS_4arch4Sm90ELb0ELb1ELb0ELb1ELb1ELb1ELb0ELb1ELb0ELb1ELb0ELb0EEENS1_21CollectiveEpilogueFwdINS6_IJSA_SC_SB_EEES9_NS_10bfloat16_tESG_Li256ELb1ELb1ELb0ELb1EEENS1_36VarlenDynamicPersistentTileSchedulerILi128ELi64ELi256ELi128ELb0ELb1ELb1ELb1ELb0ELb1EEEEEEEEEvNT_6ParamsE,@"STO_CUDA_ENTRY STV_DEFAULT"
_ZN7cutlass13device_kernelIN5flash11enable_sm90INS1_16FlashAttnFwdSm90INS1_25CollectiveMainloopFwdSm90ILi2EN4cute5tupleIJNS5_1CILi1EEES8_S8_EEENS6_IJNS7_ILi128EEENS7_ILi64EEENS7_ILi256EEEEEELi256ENS_12float_e4m3_tEfNS_4arch4Sm90ELb0ELb1ELb0ELb1ELb1ELb1ELb0ELb1ELb0ELb1ELb0ELb0EEENS1_21CollectiveEpilogueFwdINS6_IJSA_SC_SB_EEES9_NS_10bfloat16_tESG_Li256ELb1ELb1ELb0ELb1EEENS1_36VarlenDynamicPersistentTileSchedulerILi128ELi64ELi256ELi128ELb0ELb1ELb1ELb1ELb0ELb1EEEEEEEEEvNT_6ParamsE:
[----:B------:R-:W-:Y:S01]  /*0000*/  LDC R1, c[0x0][0x37c] ;  /* 0x0000df00ff017b82 */ /* 0x000fe20000000800 */
[----:B------:R-:W-:Y:S05]  /*0010*/  EXIT ;  /* 0x000000000000794d */ /* 0x000fea0003800000 */
.L_x_5:
        /* <DEDUP_REMOVED lines=14> */
.L_x_50:


//--------------------- .text._ZN7cutlass13device_kernelIN5flash11enable_sm90INS1_16FlashAttnFwdSm90INS1_25CollectiveMainloopFwdSm90ILi2EN4cute5tupleIJNS5_1CILi1EEES8_S8_EEENS6_IJNS7_ILi128EEESA_NS7_ILi256EEEEEELi256ENS_12float_e4m3_tEfNS_4arch4Sm90ELb1ELb0ELb0ELb0ELb1ELb0ELb0ELb1ELb0ELb1ELb0ELb0EEENS1_21CollectiveEpilogueFwdINS6_IJSA_SB_SA_EEES9_NS_10bfloat16_tESF_Li256ELb0ELb1ELb0ELb1EEENS1_30DynamicPersistentTileSchedulerILi256ELi128ELb0ELb1ELb1EEEEEEEEEvNT_6ParamsE --------------------------
	.section	.text._ZN7cutlass13device_kernelIN5flash11enable_sm90INS1_16FlashAttnFwdSm90INS1_25CollectiveMainloopFwdSm90ILi2EN4cute5tupleIJNS5_1CILi1EEES8_S8_EEENS6_IJNS7_ILi128EEESA_NS7_ILi256EEEEEELi256ENS_12float_e4m3_tEfNS_4arch4Sm90ELb1ELb0ELb0ELb0ELb1ELb0ELb0ELb1ELb0ELb1ELb0ELb0EEENS1_21CollectiveEpilogueFwdINS6_IJSA_SB_SA_EEES9_NS_10bfloat16_tESF_Li256ELb0ELb1ELb0ELb1EEENS1_30DynamicPersistentTileSchedulerILi256ELi128ELb0ELb1ELb1EEEEEEEEEvNT_6ParamsE,"ax",@progbits
	.align	128
.text._ZN7cutlass13device_kernelIN5flash11enable_sm90INS1_16FlashAttnFwdSm90INS1_25CollectiveMainloopFwdSm90ILi2EN4cute5tupleIJNS5_1CILi1EEES8_S8_EEENS6_IJNS7_ILi128EEESA_NS7_ILi256EEEEEELi256ENS_12float_e4m3_tEfNS_4arch4Sm90ELb1ELb0ELb0ELb0ELb1ELb0ELb0ELb1ELb0ELb1ELb0ELb0EEENS1_21CollectiveEpilogueFwdINS6_IJSA_SB_SA_EEES9_NS_10bfloat16_tESF_Li256ELb0ELb1ELb0ELb1EEENS1_30DynamicPersistentTileSchedulerILi256ELi128ELb0ELb1ELb1EEEEEEEEEvNT_6ParamsE:
        .type           _ZN7cutlass13device_kernelIN5flash11enable_sm90INS1_16FlashAttnFwdSm90INS1_25CollectiveMainloopFwdSm90ILi2EN4cute5tupleIJNS5_1CILi1EEES8_S8_EEENS6_IJNS7_ILi128EEESA_NS7_ILi256EEEEEELi256ENS_12float_e4m3_tEfNS_4arch4Sm90ELb1ELb0ELb0ELb0ELb1ELb0ELb0ELb1ELb0ELb1ELb0ELb0EEENS1_21CollectiveEpilogueFwdINS6_IJSA_SB_SA_EEES9_NS_10bfloat16_tESF_Li256ELb0ELb1ELb0ELb1EEENS1_30DynamicPersistentTileSchedulerILi256ELi128ELb0ELb1ELb1EEEEEEEEEvNT_6ParamsE,@function
        .size           _ZN7cutlass13device_kernelIN5flash11enable_sm90INS1_16FlashAttnFwdSm90INS1_25CollectiveMainloopFwdSm90ILi2EN4cute5tupleIJNS5_1CILi1EEES8_S8_EEENS6_IJNS7_ILi128EEESA_NS7_ILi256EEEEEELi256ENS_12float_e4m3_tEfNS_4arch4Sm90ELb1ELb0ELb0ELb0ELb1ELb0ELb0ELb1ELb0ELb1ELb0ELb0EEENS1_21CollectiveEpilogueFwdINS6_IJSA_SB_SA_EEES9_NS_10bfloat16_tESF_Li256ELb0ELb1ELb0ELb1EEENS1_30DynamicPersistentTileSchedulerILi256ELi128ELb0ELb1ELb1EEEEEEEEEvNT_6ParamsE,(.L_x_51 - _ZN7cutlass13device_kernelIN5flash11enable_sm90INS1_16FlashAttnFwdSm90INS1_25CollectiveMainloopFwdSm90ILi2EN4cute5tupleIJNS5_1CILi1EEES8_S8_EEENS6_IJNS7_ILi128EEESA_NS7_ILi256EEEEEELi256ENS_12float_e4m3_tEfNS_4arch4Sm90ELb1ELb0ELb0ELb0ELb1ELb0ELb0ELb1ELb0ELb1ELb0ELb0EEENS1_21CollectiveEpilogueFwdINS6_IJSA_SB_SA_EEES9_NS_10bfloat16_tESF_Li256ELb0ELb1ELb0ELb1EEENS1_30DynamicPersistentTileSchedulerILi256ELi128ELb0ELb1ELb1EEEEEEEEEvNT_6ParamsE)
        .other          _ZN7cutlass13device_kernelIN5flash11enable_sm90INS1_16FlashAttnFwdSm90INS1_25CollectiveMainloopFwdSm90ILi2EN4cute5tupleIJNS5_1CILi1EEES8_S8_EEENS6_IJNS7_ILi128EEESA_NS7_ILi256EEEEEELi256ENS_12float_e4m3_tEfNS_4arch4Sm90ELb1ELb0ELb0ELb0ELb1ELb0ELb0ELb1ELb0ELb1ELb0ELb0EEENS1_21CollectiveEpilogueFwdINS6_IJSA_SB_SA_EEES9_NS_10bfloat16_tESF_Li256ELb0ELb1ELb0ELb1EEENS1_30DynamicPersistentTileSchedulerILi256ELi128ELb0ELb1ELb1EEEEEEEEEvNT_6ParamsE,@"STO_CUDA_ENTRY STV_DEFAULT"
_ZN7cutlass13device_kernelIN5flash11enable_sm90INS1_16FlashAttnFwdSm90INS1_25CollectiveMainloopFwdSm90ILi2EN4cute5tupleIJNS5_1CILi1EEES8_S8_EEENS6_IJNS7_ILi128EEESA_NS7_ILi256EEEEEELi256ENS_12float_e4m3_tEfNS_4arch4Sm90ELb1ELb0ELb0ELb0ELb1ELb0ELb0ELb1ELb0ELb1ELb0ELb0EEENS1_21CollectiveEpilogueFwdINS6_IJSA_SB_SA_EEES9_NS_10bfloat16_tESF_Li256ELb0ELb1ELb0ELb1EEENS1_30DynamicPersistentTileSchedulerILi256ELi128ELb0ELb1ELb1EEEEEEEEEvNT_6ParamsE:
[----:B------:R-:W-:Y:S01]  /*0000*/  LDC R1, c[0x0][0x37c] ;  /* 0x0000df00ff017b82 */ /* 0x000fe20000000800 */
[----:B------:R-:W-:Y:S05]  /*0010*/  EXIT ;  /* 0x000000000000794d */ /* 0x000fea0003800000 */
.L_x_6:
        /* <DEDUP_REMOVED lines=14> */
.L_x_51:


//--------------------- .text._ZN7cutlass13device_kernelIN5flash11enable_sm90INS1_16FlashAttnFwdSm90INS1_25CollectiveMainloopFwdSm90ILi2EN4cute5tupleIJNS5_1CILi1EEES8_S8_EEENS6_IJNS7_ILi128EEESA_NS7_ILi256EEEEEELi256ENS_12float_e4m3_tEfNS_4arch4Sm90ELb1ELb0ELb0ELb1ELb1ELb0ELb0ELb1ELb0ELb1ELb0ELb0EEENS1_21CollectiveEpilogueFwdINS6_IJSA_SB_SA_EEES9_NS_10bfloat16_tESF_Li256ELb1ELb1ELb0ELb1EEENS1_36VarlenDynamicPersistentTileSchedulerILi128ELi128ELi256ELi128ELb0ELb1ELb1ELb1ELb1ELb1EEEEEEEEEvNT_6ParamsE --------------------------
	.section	.text._ZN7cutlass13device_kernelIN5flash11enable_sm90INS1_16FlashAttnFwdSm90INS1_25CollectiveMainloopFwdSm90ILi2EN4cute5tupleIJNS5_1CILi1EEES8_S8_EEENS6_IJNS7_ILi128EEESA_NS7_ILi256EEEEEELi256ENS_12float_e4m3_tEfNS_4arch4Sm90ELb1ELb0ELb0ELb1ELb1ELb0ELb0ELb1ELb0ELb1ELb0ELb0EEENS1_21CollectiveEpilogueFwdINS6_IJSA_SB_SA_EEES9_NS_10bfloat16_tESF_Li256ELb1ELb1ELb0ELb1EEENS1_36VarlenDynamicPersistentTileSchedulerILi128ELi128ELi256ELi128ELb0ELb1ELb1ELb1ELb1ELb1EEEEEEEEEvNT_6ParamsE,"ax",@progbits
	.align	128
.text._ZN7cutlass13device_kernelIN5flash11enable_sm90INS1_16FlashAttnFwdSm90INS1_25CollectiveMainloopFwdSm90ILi2EN4cute5tupleIJNS5_1CILi1EEES8_S8_EEENS6_IJNS7_ILi128EEESA_NS7_ILi256EEEEEELi256ENS_12float_e4m3_tEfNS_4arch4Sm90ELb1ELb0ELb0ELb1ELb1ELb0ELb0ELb1ELb0ELb1ELb0ELb0EEENS1_21CollectiveEpilogueFwdINS6_IJSA_SB_SA_EEES9_NS_10bfloat16_tESF_Li256ELb1ELb1ELb0ELb1EEENS1_36VarlenDynamicPersistentTileSchedulerILi128ELi128ELi256ELi128ELb0ELb1ELb1ELb1ELb1ELb1EEEEEEEEEvNT_6ParamsE:
        .type           _ZN7cutlass13device_kernelIN5flash11enable_sm90INS1_16FlashAttnFwdSm90INS1_25CollectiveMainloopFwdSm90ILi2EN4cute5tupleIJNS5_1CILi1EEES8_S8_EEENS6_IJNS7_ILi128EEESA_NS7_ILi256EEEEEELi256ENS_12float_e4m3_tEfNS_4arch4Sm90ELb1ELb0ELb0ELb1ELb1ELb0ELb0ELb1ELb0ELb1ELb0ELb0EEENS1_21CollectiveEpilogueFwdINS6_IJSA_SB_SA_EEES9_NS_10bfloat16_tESF_Li256ELb1ELb1ELb0ELb1EEENS1_36VarlenDynamicPersistentTileSchedulerILi128ELi128ELi256ELi128ELb0ELb1ELb1ELb1ELb1ELb1EEEEEEEEEvNT_6ParamsE,@function
        .size           _ZN7cutlass13device_kernelIN5flash11enable_sm90INS1_16FlashAttnFwdSm90INS1_25CollectiveMainloopFwdSm90ILi2EN4cute5tupleIJNS5_1CILi1EEES8_S8_EEENS6_IJNS7_ILi128EEESA_NS7_ILi256EEEEEELi256ENS_12float_e4m3_tEfNS_4arch4Sm90ELb1ELb0ELb0ELb1ELb1ELb0ELb0ELb1ELb0ELb1ELb0ELb0EEENS1_21CollectiveEpilogueFwdINS6_IJSA_SB_SA_EEES9_NS_10bfloat16_tESF_Li256ELb1ELb1ELb0ELb1EEENS1_36VarlenDynamicPersistentTileSchedulerILi128ELi128ELi256ELi128ELb0ELb1ELb1ELb1ELb1ELb1EEEEEEEEEvNT_6ParamsE,(.L_x_52 - _ZN7cutlass13device_kernelIN5flash11enable_sm90INS1_16FlashAttnFwdSm90INS1_25CollectiveMainloopFwdSm90ILi2EN4cute5tupleIJNS5_1CILi1EEES8_S8_EEENS6_IJNS7_ILi128EEESA_NS7_ILi256EEEEEELi256ENS_12float_e4m3_tEfNS_4arch4Sm90ELb1ELb0ELb0ELb1ELb1ELb0ELb0ELb1ELb0ELb1ELb0ELb0EEENS1_21CollectiveEpilogueFwdINS6_IJSA_SB_SA_EEES9_NS_10bfloat16_tESF_Li256ELb1ELb1ELb0ELb1EEENS1_36VarlenDynamicPersistentTileSchedulerILi128ELi128ELi256ELi128ELb0ELb1ELb1ELb1ELb1ELb1EEEEEEEEEvNT_6ParamsE)
        .other          _ZN7cutlass13device_kernelIN5flash11enable_sm90INS1_16FlashAttnFwdSm90INS1_25CollectiveMainloopFwdSm90ILi2EN4cute5tupleIJNS5_1CILi1EEES8_S8_EEENS6_IJNS7_ILi128EEESA_NS7_ILi256EEEEEELi256ENS_12float_e4m3_tEfNS_4arch4Sm90ELb1ELb0ELb0ELb1ELb1ELb0ELb0ELb1ELb0ELb1ELb0ELb0EEENS1_21CollectiveEpilogueFwdINS6_IJSA_SB_SA_EEES9_NS_10bfloat16_tESF_Li256ELb1ELb1ELb0ELb1EEENS1_36VarlenDynamicPersistentTileSchedulerILi128ELi128ELi256ELi128ELb0ELb1ELb1ELb1ELb1ELb1EEEEEEEEEvNT_6ParamsE,@"STO_CUDA_ENTRY STV_DEFAULT"
_ZN7cutlass13device_kernelIN5flash11enable_sm90INS1_16FlashAttnFwdSm90INS1_25CollectiveMainloopFwdSm90ILi2EN4cute5tupleIJNS5_1CILi1EEES8_S8_EEENS6_IJNS7_ILi128EEESA_NS7_ILi256EEEEEELi256ENS_12float_e4m3_tEfNS_4arch4Sm90ELb1ELb0ELb0ELb1ELb1ELb0ELb0ELb1ELb0ELb1ELb0ELb0EEENS1_21CollectiveEpilogueFwdINS6_IJSA_SB_SA_EEES9_NS_10bfloat16_tESF_Li256ELb1ELb1ELb0ELb1EEENS1_36VarlenDynamicPersistentTileSchedulerILi128ELi128ELi256ELi128ELb0ELb1ELb1ELb1ELb1ELb1EEEEEEEEEvNT_6ParamsE:
[----:B------:R-:W-:Y:S01]  /*0000*/  LDC R1, c[0x0][0x37c] ;  /* 0x0000df00ff017b82 */ /* 0x000fe20000000800 */
[----:B------:R-:W-:Y:S05]  /*0010*/  EXIT ;  /* 0x000000000000794d */ /* 0x000fea0003800000 */
.L_x_7:
        /* <DEDUP_REMOVED lines=14> */
.L_x_52:


//--------------------- .text._ZN7cutlass13device_kernelIN5flash11enable_sm90INS1_16FlashAttnFwdSm90INS1_25CollectiveMainloopFwdSm90ILi2EN4cute5tupleIJNS5_1CILi1EEES8_S8_EEENS6_IJNS7_ILi128EEESA_NS7_ILi256EEEEEELi256ENS_12float_e4m3_tEfNS_4arch4Sm90ELb1ELb0ELb0ELb1ELb1ELb1ELb0ELb1ELb0ELb1ELb0ELb0EEENS1_21CollectiveEpilogueFwdINS6_IJSA_SB_SA_EEES9_NS_10bfloat16_tESF_Li256ELb1ELb1ELb0ELb1EEENS1_36VarlenDynamicPersistentTileSchedulerILi128ELi128ELi256ELi128ELb0ELb1ELb1ELb1ELb1ELb1EEEEEEEEEvNT_6ParamsE --------------------------
	.section	.text._ZN7cutlass13device_kernelIN5flash11enable_sm90INS1_16FlashAttnFwdSm90INS1_25CollectiveMainloopFwdSm90ILi2EN4cute5tupleIJNS5_1CILi1EEES8_S8_EEENS6_IJNS7_ILi128EEESA_NS7_ILi256EEEEEELi256ENS_12float_e4m3_tEfNS_4arch4Sm90ELb1ELb0ELb0ELb1ELb1ELb1ELb0ELb1ELb0ELb1ELb0ELb0EEENS1_21CollectiveEpilogueFwdINS6_IJSA_SB_SA_EEES9_NS_10bfloat16_tESF_Li256ELb1ELb1ELb0ELb1EEENS1_36VarlenDynamicPersistentTileSchedulerILi128ELi128ELi256ELi128ELb0ELb1ELb1ELb1ELb1ELb1EEEEEEEEEvNT_6ParamsE,"ax",@progbits
	.align	128
.text._ZN7cutlass13device_kernelIN5flash11enable_sm90INS1_16FlashAttnFwdSm90INS1_25CollectiveMainloopFwdSm90ILi2EN4cute5tupleIJNS5_1CILi1EEES8_S8_EEENS6_IJNS7_ILi128EEESA_NS7_ILi256EEEEEELi256ENS_12float_e4m3_tEfNS_4arch4Sm90ELb1ELb0ELb0ELb1ELb1ELb1ELb0ELb1ELb0ELb1ELb0ELb0EEENS1_21CollectiveEpilogueFwdINS6_IJSA_SB_SA_EEES9_NS_10bfloat16_tESF_Li256ELb1ELb1ELb0ELb1EEENS1_36VarlenDynamicPersistentTileSchedulerILi128ELi128ELi256ELi128ELb0ELb1ELb1ELb1ELb1ELb1EEEEEEEEEvNT_6ParamsE:
        .type           _ZN7cutlass13device_kernelIN5flash11enable_sm90INS1_16FlashAttnFwdSm90INS1_25CollectiveMainloopFwdSm90ILi2EN4cute5tupleIJNS5_1CILi1EEES8_S8_EEENS6_IJNS7_ILi128EEESA_NS7_ILi256EEEEEELi256ENS_12float_e4m3_tEfNS_4arch4Sm90ELb1ELb0ELb0ELb1ELb1ELb1ELb0ELb1ELb0ELb1ELb0ELb0EEENS1_21CollectiveEpilogueFwdINS6_IJSA_SB_SA_EEES9_NS_10bfloat16_tESF_Li256ELb1ELb1ELb0ELb1EEENS1_36VarlenDynamicPersistentTileSchedulerILi128ELi128ELi256ELi128ELb0ELb1ELb1ELb1ELb1ELb1EEEEEEEEEvNT_6ParamsE,@function
        .size           _ZN7cutlass13device_kernelIN5flash11enable_sm90INS1_16FlashAttnFwdSm90INS1_25CollectiveMainloopFwdSm90ILi2EN4cute5tupleIJNS5_1CILi1EEES8_S8_EEENS6_IJNS7_ILi128EEESA_NS7_ILi256EEEEEELi256ENS_12float_e4m3_tEfNS_4arch4Sm90ELb1ELb0ELb0ELb1ELb1ELb1ELb0ELb1ELb0ELb1ELb0ELb0EEENS1_21CollectiveEpilogueFwdINS6_IJSA_SB_SA_EEES9_NS_10bfloat16_tESF_Li256ELb1ELb1ELb0ELb1EEENS1_36VarlenDynamicPersistentTileSchedulerILi128ELi128ELi256ELi128ELb0ELb1ELb1ELb1ELb1ELb1EEEEEEEEEvNT_6ParamsE,(.L_x_53 - _ZN7cutlass13device_kernelIN5flash11enable_sm90INS1_16FlashAttnFwdSm90INS1_25CollectiveMainloopFwdSm90ILi2EN4cute5tupleIJNS5_1CILi1EEES8_S8_EEENS6_IJNS7_ILi128EEESA_NS7_ILi256EEEEEELi256ENS_12float_e4m3_tEfNS_4arch4Sm90ELb1ELb0ELb0ELb1ELb1ELb1ELb0ELb1ELb0ELb1ELb0ELb0EEENS1_21CollectiveEpilogueFwdINS6_IJSA_SB_SA_EEES9_NS_10bfloat16_tESF_Li256ELb1ELb1ELb0ELb1EEENS1_36VarlenDynamicPersistentTileSchedulerILi128ELi128ELi256ELi128ELb0ELb1ELb1ELb1ELb1ELb1EEEEEEEEEvNT_6ParamsE)
        .other          _ZN7cutlass13device_kernelIN5flash11enable_sm90INS1_16FlashAttnFwdSm90INS1_25CollectiveMainloopFwdSm90ILi2EN4cute5tupleIJNS5_1CILi1EEES8_S8_EEENS6_IJNS7_ILi128EEESA_NS7_ILi256EEEEEELi256ENS_12float_e4m3_tEfNS_4arch4Sm90ELb1ELb0ELb0ELb1ELb1ELb1ELb0ELb1ELb0ELb1ELb0ELb0EEENS1_21CollectiveEpilogueFwdINS6_IJSA_SB_SA_EEES9_NS_10bfloat16_tESF_Li256ELb1ELb1ELb0ELb1EEENS1_36VarlenDynamicPersistentTileSchedulerILi128ELi128ELi256ELi128ELb0ELb1ELb1ELb1ELb1ELb1EEEEEEEEEvNT_6ParamsE,@"STO_CUDA_ENTRY STV_DEFAULT"
_ZN7cutlass13device_kernelIN5flash11enable_sm90INS1_16FlashAttnFwdSm90INS1_25CollectiveMainloopFwdSm90ILi2EN4cute5tupleIJNS5_1CILi1EEES8_S8_EEENS6_IJNS7_ILi128EEESA_NS7_ILi256EEEEEELi256ENS_12float_e4m3_tEfNS_4arch4Sm90ELb1ELb0ELb0ELb1ELb1ELb1ELb0ELb1ELb0ELb1ELb0ELb0EEENS1_21CollectiveEpilogueFwdINS6_IJSA_SB_SA_EEES9_NS_10bfloat16_tESF_Li256ELb1ELb1ELb0ELb1EEENS1_36VarlenDynamicPersistentTileSchedulerILi128ELi128ELi256ELi128ELb0ELb1ELb1ELb1ELb1ELb1EEEEEEEEEvNT_6ParamsE:
[----:B------:R-:W-:Y:S01]  /*0000*/  LDC R1, c[0x0][0x37c] ;  /* 0x0000df00ff017b82 */ /* 0x000fe20000000800 */
[----:B------:R-:W-:Y:S05]  /*0010*/  EXIT ;  /* 0x000000000000794d */ /* 0x000fea0003800000 */
.L_x_8:
        /* <DEDUP_REMOVED lines=14> */
.L_x_53:


//--------------------- .text._ZN7cutlass13device_kernelIN5flash11enable_sm90INS1_16FlashAttnFwdSm90INS1_25CollectiveMainloopFwdSm90ILi2EN4cute5tupleIJNS5_1CILi1EEES8_S8_EEENS6_IJNS7_ILi128EEENS7_ILi160EEENS7_ILi192EEEEEELi192ENS_12float_e4m3_tEfNS_4arch4Sm90ELb0ELb0ELb0ELb0ELb1ELb0ELb0ELb1ELb1ELb1ELb0ELb0EEENS1_21CollectiveEpilogueFwdINS6_IJSA_SC_SB_EEES9_NS_10bfloat16_tESG_Li256ELb0ELb1ELb0ELb1EEENS1_29StaticPersistentTileSchedulerILb0EEEEEEEEEvNT_6ParamsE --------------------------
	.section	.text._ZN7cutlass13device_kernelIN5flash11enable_sm90INS1_16FlashAttnFwdSm90INS1_25CollectiveMainloopFwdSm90ILi2EN4cute5tupleIJNS5_1CILi1EEES8_S8_EEENS6_IJNS7_ILi128EEENS7_ILi160EEENS7_ILi192EEEEEELi192ENS_12float_e4m3_tEfNS_4arch4Sm90ELb0ELb0ELb0ELb0ELb1ELb0ELb0ELb1ELb1ELb1ELb0ELb0EEENS1_21CollectiveEpilogueFwdINS6_IJSA_SC_SB_EEES9_NS_10bfloat16_tESG_Li256ELb0ELb1ELb0ELb1EEENS1_29StaticPersistentTileSchedulerILb0EEEEEEEEEvNT_6ParamsE,"ax",@progbits
	.align	128
.text._ZN7cutlass13device_kernelIN5flash11enable_sm90INS1_16FlashAttnFwdSm90INS1_25CollectiveMainloopFwdSm90ILi2EN4cute5tupleIJNS5_1CILi1EEES8_S8_EEENS6_IJNS7_ILi128EEENS7_ILi160EEENS7_ILi192EEEEEELi192ENS_12float_e4m3_tEfNS_4arch4Sm90ELb0ELb0ELb0ELb0ELb1ELb0ELb0ELb1ELb1ELb1ELb0ELb0EEENS1_21CollectiveEpilogueFwdINS6_IJSA_SC_SB_EEES9_NS_10bfloat16_tESG_Li256ELb0ELb1ELb0ELb1EEENS1_29StaticPersistentTileSchedulerILb0EEEEEEEEEvNT_6ParamsE:
        .type           _ZN7cutlass13device_kernelIN5flash11enable_sm90INS1_16FlashAttnFwdSm90INS1_25CollectiveMainloopFwdSm90ILi2EN4cute5tupleIJNS5_1CILi1EEES8_S8_EEENS6_IJNS7_ILi128EEENS7_ILi160EEENS7_ILi192EEEEEELi192ENS_12float_e4m3_tEfNS_4arch4Sm90ELb0ELb0ELb0ELb0ELb1ELb0ELb0ELb1ELb1ELb1ELb0ELb0EEENS1_21CollectiveEpilogueFwdINS6_IJSA_SC_SB_EEES9_NS_10bfloat16_tESG_Li256ELb0ELb1ELb0ELb1EEENS1_29StaticPersistentTileSchedulerILb0EEEEEEEEEvNT_6ParamsE,@function
        .size           _ZN7cutlass13device_kernelIN5flash11enable_sm90INS1_16FlashAttnFwdSm90INS1_25CollectiveMainloopFwdSm90ILi2EN4cute5tupleIJNS5_1CILi1EEES8_S8_EEENS6_IJNS7_ILi128EEENS7_ILi160EEENS7_ILi192EEEEEELi192ENS_12float_e4m3_tEfNS_4arch4Sm90ELb0ELb0ELb0ELb0ELb1ELb0ELb0ELb1ELb1ELb1ELb0ELb0EEENS1_21CollectiveEpilogueFwdINS6_IJSA_SC_SB_EEES9_NS_10bfloat16_tESG_Li256ELb0ELb1ELb0ELb1EEENS1_29StaticPersistentTileSchedulerILb0EEEEEEEEEvNT_6ParamsE,(.L_x_54 - _ZN7cutlass13device_kernelIN5flash11enable_sm90INS1_16FlashAttnFwdSm90INS1_25CollectiveMainloopFwdSm90ILi2EN4cute5tupleIJNS5_1CILi1EEES8_S8_EEENS6_IJNS7_ILi128EEENS7_ILi160EEENS7_ILi192EEEEEELi192ENS_12float_e4m3_tEfNS_4arch4Sm90ELb0ELb0ELb0ELb0ELb1ELb0ELb0ELb1ELb1ELb1ELb0ELb0EEENS1_21CollectiveEpilogueFwdINS6_IJSA_SC_SB_EEES9_NS_10bfloat16_tESG_Li256ELb0ELb1ELb0ELb1EEENS1_29StaticPersistentTileSchedulerILb0EEEEEEEEEvNT_6ParamsE)
        .other          _ZN7cutlass13device_kernelIN5flash11enable_sm90INS1_16FlashAttnFwdSm90INS1_25CollectiveMainloopFwdSm90ILi2EN4cute5tupleIJNS5_1CILi1EEES8_S8_EEENS6_IJNS7_ILi128EEENS7_ILi160EEENS7_ILi192EEEEEELi192ENS_12float_e4m3_tEfNS_4arch4Sm90ELb0ELb0ELb0ELb0ELb1ELb0ELb0ELb1ELb1ELb1ELb0ELb0EEENS1_21CollectiveEpilogueFwdINS6_IJSA_SC_SB_EEES9_NS_10bfloat16_tESG_Li256ELb0ELb1ELb0ELb1EEENS1_29StaticPersistentTileSchedulerILb0EEEEEEEEEvNT_6ParamsE,@"STO_CUDA_ENTRY STV_DEFAULT"
_ZN7cutlass13device_kernelIN5flash11enable_sm90INS1_16FlashAttnFwdSm90INS1_25CollectiveMainloopFwdSm90ILi2EN4cute5tupleIJNS5_1CILi1EEES8_S8_EEENS6_IJNS7_ILi128EEENS7_ILi160EEENS7_ILi192EEEEEELi192ENS_12float_e4m3_tEfNS_4arch4Sm90ELb0ELb0ELb0ELb0ELb1ELb0ELb0ELb1ELb1ELb1ELb0ELb0EEENS1_21CollectiveEpilogueFwdINS6_IJSA_SC_SB_EEES9_NS_10bfloat16_tESG_Li256ELb0ELb1ELb0ELb1EEENS1_29StaticPersistentTileSchedulerILb0EEEEEEEEEvNT_6ParamsE:
[----:B------:R-:W-:Y:S01]  /*0000*/  LDC R1, c[0x0][0x37c] ;  /* 0x0000df00ff017b82 */ /* 0x000fe20000000800 */
[----:B------:R-:W-:Y:S05]  /*0010*/  EXIT ;  /* 0x000000000000794d */ /* 0x000fea0003800000 */
.L_x_9:
        /* <DEDUP_REMOVED lines=14> */
.L_x_54:


//--------------------- .text._ZN7cutlass13device_kernelIN5flash11enable_sm90INS1_16FlashAttnFwdSm90INS1_25CollectiveMainloopFwdSm90ILi2EN4cute5tupleIJNS5_1CILi1EEES8_S8_EEENS6_IJNS7_ILi128EEENS7_ILi160EEENS7_ILi192EEEEEELi192ENS_12float_e4m3_tEfNS_4arch4Sm90ELb0ELb0ELb0ELb1ELb1ELb0ELb0ELb1ELb1ELb1ELb0ELb0EEENS1_21CollectiveEpilogueFwdINS6_IJSA_SC_SB_EEES9_NS_10bfloat16_tESG_Li256ELb1ELb1ELb0ELb1EEENS1_36VarlenDynamicPersistentTileSchedulerILi128ELi160ELi256ELi128ELb0ELb1ELb1ELb0ELb1ELb1EEEEEEEEEvNT_6ParamsE --------------------------
	.section	.text._ZN7cutlass13device_kernelIN5flash11enable_sm90INS1_16FlashAttnFwdSm90INS1_25CollectiveMainloopFwdSm90ILi2EN4cute5tupleIJNS5_1CILi1EEES8_S8_EEENS6_IJNS7_ILi128EEENS7_ILi160EEENS7_ILi192EEEEEELi192ENS_12float_e4m3_tEfNS_4arch4Sm90ELb0ELb0ELb0ELb1ELb1ELb0ELb0ELb1ELb1ELb1ELb0ELb0EEENS1_21CollectiveEpilogueFwdINS6_IJSA_SC_SB_EEES9_NS_10bfloat16_tESG_Li256ELb1ELb1ELb0ELb1EEENS1_36VarlenDynamicPersistentTileSchedulerILi128ELi160ELi256ELi128ELb0ELb1ELb1ELb0ELb1ELb1EEEEEEEEEvNT_6ParamsE,"ax",@progbits
	.align	128
.text._ZN7cutlass13device_kernelIN5flash11enable_sm90INS1_16FlashAttnFwdSm90INS1_25CollectiveMainloopFwdSm90ILi2EN4cute5tupleIJNS5_1CILi1EEES8_S8_EEENS6_IJNS7_ILi128EEENS7_ILi160EEENS7_ILi192EEEEEELi192ENS_12float_e4m3_tEfNS_4arch4Sm90ELb0ELb0ELb0ELb1ELb1ELb0ELb0ELb1ELb1ELb1ELb0ELb0EEENS1_21CollectiveEpilogueFwdINS6_IJSA_SC_SB_EEES9_NS_10bfloat16_tESG_Li256ELb1ELb1ELb0ELb1EEENS1_36VarlenDynamicPersistentTileSchedulerILi128ELi160ELi256ELi128ELb0ELb1ELb1ELb0ELb1ELb1EEEEEEEEEvNT_6ParamsE:
        .type           _ZN7cutlass13device_kernelIN5flash11enable_sm90INS1_16FlashAttnFwdSm90INS1_25CollectiveMainloopFwdSm90ILi2EN4cute5tupleIJNS5_1CILi1EEES8_S8_EEENS6_IJNS7_ILi128EEENS7_ILi160EEENS7_ILi192EEEEEELi192ENS_12float_e4m3_tEfNS_4arch4Sm90ELb0ELb0ELb0ELb1ELb1ELb0ELb0ELb1ELb1ELb1ELb0ELb0EEENS1_21CollectiveEpilogueFwdINS6_IJSA_SC_SB_EEES9_NS_10bfloat16_tESG_Li256ELb1ELb1ELb0ELb1EEENS1_36VarlenDynamicPersistentTileSchedulerILi128ELi160ELi256ELi128ELb0ELb1ELb1ELb0ELb1ELb1EEEEEEEEEvNT_6ParamsE,@function
        .size           _ZN7cutlass13device_kernelIN5flash11enable_sm90INS1_16FlashAttnFwdSm90INS1_25CollectiveMainloopFwdSm90ILi2EN4cute5tupleIJNS5_1CILi1EEES8_S8_EEENS6_IJNS7_ILi128EEENS7_ILi160EEENS7_ILi192EEEEEELi192ENS_12float_e4m3_tEfNS_4arch4Sm90ELb0ELb0ELb0ELb1ELb1ELb0ELb0ELb1ELb1ELb1ELb0ELb0EEENS1_21CollectiveEpilogueFwdINS6_IJSA_SC_SB_EEES9_NS_10bfloat16_tESG_Li256ELb1ELb1ELb0ELb1EEENS1_36VarlenDynamicPersistentTileSchedulerILi128ELi160ELi256ELi128ELb0ELb1ELb1ELb0ELb1ELb1EEEEEEEEEvNT_6ParamsE,(.L_x_55 - _ZN7cutlass13device_kernelIN5flash11enable_sm90INS1_16FlashAttnFwdSm90INS1_25CollectiveMainloopFwdSm90ILi2EN4cute5tupleIJNS5_1CILi1EEES8_S8_EEENS6_IJNS7_ILi128EEENS7_ILi160EEENS7_ILi192EEEEEELi192ENS_12float_e4m3_tEfNS_4arch4Sm90ELb0ELb0ELb0ELb1ELb1ELb0ELb0ELb1ELb1ELb1ELb0ELb0EEENS1_21CollectiveEpilogueFwdINS6_IJSA_SC_SB_EEES9_NS_10bfloat16_tESG_Li256ELb1ELb1ELb0ELb1EEENS1_36VarlenDynamicPersistentTileSchedulerILi128ELi160ELi256ELi128ELb0ELb1ELb1ELb0ELb1ELb1EEEEEEEEEvNT_6ParamsE)
        .other          _ZN7cutlass13device_kernelIN5flash11enable_sm90INS1_16FlashAttnFwdSm90INS1_25CollectiveMainloopFwdSm90ILi2EN4cute5tupleIJNS5_1CILi1EEES8_S8_EEENS6_IJNS7_ILi128EEENS7_ILi160EEENS7_ILi192EEEEEELi192ENS_12float_e4m3_tEfNS_4arch4Sm90ELb0ELb0ELb0ELb1ELb1ELb0ELb0ELb1ELb1ELb1ELb0ELb0EEENS1_21CollectiveEpilogueFwdINS6_IJSA_SC_SB_EEES9_NS_10bfloat16_tESG_Li256ELb1ELb1ELb0ELb1EEENS1_36VarlenDynamicPersistentTileSchedulerILi128ELi160ELi256ELi128ELb0ELb1ELb1ELb0ELb1ELb1EEEEEEEEEvNT_6ParamsE,@"STO_CUDA_ENTRY STV_DEFAULT"
_ZN7cutlass13device_kernelIN5flash11enable_sm90INS1_16FlashAttnFwdSm90INS1_25CollectiveMainloopFwdSm90ILi2EN4cute5tupleIJNS5_1CILi1EEES8_S8_EEENS6_IJNS7_ILi128EEENS7_ILi160EEENS7_ILi192EEEEEELi192ENS_12float_e4m3_tEfNS_4arch4Sm90ELb0ELb0ELb0ELb1ELb1ELb0ELb0ELb1ELb1ELb1ELb0ELb0EEENS1_21CollectiveEpilogueFwdINS6_IJSA_SC_SB_EEES9_NS_10bfloat16_tESG_Li256ELb1ELb1ELb0ELb1EEENS1_36VarlenDynamicPersistentTileSchedulerILi128ELi160ELi256ELi128ELb0ELb1ELb1ELb0ELb1ELb1EEEEEEEEEvNT_6ParamsE:
[----:B------:R-:W-:Y:S01]  /*0000*/  LDC R1, c[0x0][0x37c] ;  /* 0x0000df00ff017b82 */ /* 0x000fe20000000800 */
[----:B------:R-:W-:Y:S05]  /*0010*/  EXIT ;  /* 0x000000000000794d */ /* 0x000fea0003800000 */
.L_x_10:
        /* <DEDUP_REMOVED lines=14> */
.L_x_55:


//--------------------- .text._ZN7cutlass13device_kernelIN5flash11enable_sm90INS1_16FlashAttnFwdSm90INS1_25CollectiveMainloopFwdSm90ILi2EN4cute5tupleIJNS5_1CILi1EEES8_S8_EEENS6_IJNS7_ILi128EEENS7_ILi160EEENS7_ILi192EEEEEELi192ENS_12float_e4m3_tEfNS_4arch4Sm90ELb0ELb0ELb0ELb1ELb1ELb1ELb0ELb1ELb1ELb1ELb0ELb0EEENS1_21CollectiveEpilogueFwdINS6_IJSA_SC_SB_EEES9_NS_10bfloat16_tESG_Li256ELb1ELb1ELb0ELb1EEENS1_36VarlenDynamicPersistentTileSchedulerILi128ELi160ELi256ELi128ELb0ELb1ELb1ELb0ELb1ELb1EEEEEEEEEvNT_6ParamsE --------------------------
	.section	.text._ZN7cutlass13device_kernelIN5flash11enable_sm90INS1_16FlashAttnFwdSm90INS1_25CollectiveMainloopFwdSm90ILi2EN4cute5tupleIJNS5_1CILi1EEES8_S8_EEENS6_IJNS7_ILi128EEENS7_ILi160EEENS7_ILi192EEEEEELi192ENS_12float_e4m3_tEfNS_4arch4Sm90ELb0ELb0ELb0ELb1ELb1ELb1ELb0ELb1ELb1ELb1ELb0ELb0EEENS1_21CollectiveEpilogueFwdINS6_IJSA_SC_SB_EEES9_NS_10bfloat16_tESG_Li256ELb1ELb1ELb0ELb1EEENS1_36VarlenDynamicPersistentTileSchedulerILi128ELi160ELi256ELi128ELb0ELb1ELb1ELb0ELb1ELb1EEEEEEEEEvNT_6ParamsE,"ax",@progbits
	.align	128
.text._ZN7cutlass13device_kernelIN5flash11enable_sm90INS1_16FlashAttnFwdSm90INS1_25CollectiveMainloopFwdSm90ILi2EN4cute5tupleIJNS5_1CILi1EEES8_S8_EEENS6_IJNS7_ILi128EEENS7_ILi160EEENS7_ILi192EEEEEELi192ENS_12float_e4m3_tEfNS_4arch4Sm90ELb0ELb0ELb0ELb1ELb1ELb1ELb0ELb1ELb1ELb1ELb0ELb0EEENS1_21CollectiveEpilogueFwdINS6_IJSA_SC_SB_EEES9_NS_10bfloat16_tESG_Li256ELb1ELb1ELb0ELb1EEENS1_36VarlenDynamicPersistentTileSchedulerILi128ELi160ELi256ELi128ELb0ELb1ELb1ELb0ELb1ELb1EEEEEEEEEvNT_6ParamsE:
        .type           _ZN7cutlass13device_kernelIN5flash11enable_sm90INS1_16FlashAttnFwdSm90INS1_25CollectiveMainloopFwdSm90ILi2EN4cute5tupleIJNS5_1CILi1EEES8_S8_EEENS6_IJNS7_ILi128EEENS7_ILi160EEENS7_ILi192EEEEEELi192ENS_12float_e4m3_tEfNS_4arch4Sm90ELb0ELb0ELb0ELb1ELb1ELb1ELb0ELb1ELb1ELb1ELb0ELb0EEENS1_21CollectiveEpilogueFwdINS6_IJSA_SC_SB_EEES9_NS_10bfloat16_tESG_Li256ELb1ELb1ELb0ELb1EEENS1_36VarlenDynamicPersistentTileSchedulerILi128ELi160ELi256ELi128ELb0ELb1ELb1ELb0ELb1ELb1EEEEEEEEEvNT_6ParamsE,@function
        .size           _ZN7cutlass13device_kernelIN5flash11enable_sm90INS1_16FlashAttnFwdSm90INS1_25CollectiveMainloopFwdSm90ILi2EN4cute5tupleIJNS5_1CILi1EEES8_S8_EEENS6_IJNS7_ILi128EEENS7_ILi160EEENS7_ILi192EEEEEELi192ENS_12float_e4m3_tEfNS_4arch4Sm90ELb0ELb0ELb0ELb1ELb1ELb1ELb0ELb1ELb1ELb1ELb0ELb0EEENS1_21CollectiveEpilogueFwdINS6_IJSA_SC_SB_EEES9_NS_10bfloat16_tESG_Li256ELb1ELb1ELb0ELb1EEENS1_36VarlenDynamicPersistentTileSchedulerILi128ELi160ELi256ELi128ELb0ELb1ELb1ELb0ELb1ELb1EEEEEEEEEvNT_6ParamsE,(.L_x_56 - _ZN7cutlass13device_kernelIN5flash11enable_sm90INS1_16FlashAttnFwdSm90INS1_25CollectiveMainloopFwdSm90ILi2EN4cute5tupleIJNS5_1CILi1EEES8_S8_EEENS6_IJNS7_ILi128EEENS7_ILi160EEENS7_ILi192EEEEEELi192ENS_12float_e4m3_tEfNS_4arch4Sm90ELb0ELb0ELb0ELb1ELb1ELb1ELb0ELb1ELb1ELb1ELb0ELb0EEENS1_21CollectiveEpilogueFwdINS6_IJSA_SC_SB_EEES9_NS_10bfloat16_tESG_Li256ELb1ELb1ELb0ELb1EEENS1_36VarlenDynamicPersistentTileSchedulerILi128ELi160ELi256ELi128ELb0ELb1ELb1ELb0ELb1ELb1EEEEEEEEEvNT_6ParamsE)
        .other          _ZN7cutlass13device_kernelIN5flash11enable_sm90INS1_16FlashAttnFwdSm90INS1_25CollectiveMainloopFwdSm90ILi2EN4cute5tupleIJNS5_1CILi1EEES8_S8_EEENS6_IJNS7_ILi128EEENS7_ILi160EEENS7_ILi192EEEEEELi192ENS_12float_e4m3_tEfNS_4arch4Sm90ELb0ELb0ELb0ELb1ELb1ELb1ELb0ELb1ELb1ELb1ELb0ELb0EEENS1_21CollectiveEpilogueFwdINS6_IJSA_SC_SB_EEES9_NS_10bfloat16_tESG_Li256ELb1ELb1ELb0ELb1EEENS1_36VarlenDynamicPersistentTileSchedulerILi128ELi160ELi256ELi128ELb0ELb1ELb1ELb0ELb1ELb1EEEEEEEEEvNT_6ParamsE,@"STO_CUDA_ENTRY STV_DEFAULT"
_ZN7cutlass13device_kernelIN5flash11enable_sm90INS1_16FlashAttnFwdSm90INS1_25CollectiveMainloopFwdSm90ILi2EN4cute5tupleIJNS5_1CILi1EEES8_S8_EEENS6_IJNS7_ILi128EEENS7_ILi160EEENS7_ILi192EEEEEELi192ENS_12float_e4m3_tEfNS_4arch4Sm90ELb0ELb0ELb0ELb1ELb1ELb1ELb0ELb1ELb1ELb1ELb0ELb0EEENS1_21CollectiveEpilogueFwdINS6_IJSA_SC_SB_EEES9_NS_10bfloat16_tESG_Li256ELb1ELb1ELb0ELb1EEENS1_36VarlenDynamicPersistentTileSchedulerILi128ELi160ELi256ELi128ELb0ELb1ELb1ELb0ELb1ELb1EEEEEEEEEvNT_6ParamsE:
[----:B------:R-:W-:Y:S01]  /*0000*/  LDC R1, c[0x0][0x37c] ;  /* 0x0000df00ff017b82 */ /* 0x000fe20000000800 */
[----:B------:R-:W-:Y:S05]  /*0010*/  EXIT ;  /* 0x000000000000794d */ /* 0x000fea0003800000 */
.L_x_11:
        /* <DEDUP_REMOVED lines=14> */
.L_x_56:


//--------------------- .text._ZN7cutlass13device_kernelIN5flash11enable_sm90INS1_16FlashAttnFwdSm90INS1_25CollectiveMainloopFwdSm90ILi2EN4cute5tupleIJNS5_1CILi1EEES8_S8_EEENS6_IJNS7_ILi128EEESA_NS7_ILi192EEEEEELi192ENS_12float_e4m3_tEfNS_4arch4Sm90ELb0ELb1ELb0ELb0ELb1ELb0ELb0ELb1ELb1ELb1ELb0ELb0EEENS1_21CollectiveEpilogueFwdINS6_IJSA_SB_SA_EEES9_NS_10bfloat16_tESF_Li256ELb0ELb1ELb0ELb1EEENS1_30DynamicPersistentTileSchedulerILi256ELi128ELb0ELb1ELb1EEEEEEEEEvNT_6ParamsE --------------------------
	.section	.text._ZN7cutlass13device_kernelIN5flash11enable_sm90INS1_16FlashAttnFwdSm90INS1_25CollectiveMainloopFwdSm90ILi2EN4cute5tupleIJNS5_1CILi1EEES8_S8_EEENS6_IJNS7_ILi128EEESA_NS7_ILi192EEEEEELi192ENS_12float_e4m3_tEfNS_4arch4Sm90ELb0ELb1ELb0ELb0ELb1ELb0ELb0ELb1ELb1ELb1ELb0ELb0EEENS1_21CollectiveEpilogueFwdINS6_IJSA_SB_SA_EEES9_NS_10bfloat16_tESF_Li256ELb0ELb1ELb0ELb1EEENS1_30DynamicPersistentTileSchedulerILi256ELi128ELb0ELb1ELb1EEEEEEEEEvNT_6ParamsE,"ax",@progbits
	.align	128
.text._ZN7cutlass13device_kernelIN5flash11enable_sm90INS1_16FlashAttnFwdSm90INS1_25CollectiveMainloopFwdSm90ILi2EN4cute5tupleIJNS5_1CILi1EEES8_S8_EEENS6_IJNS7_ILi128EEESA_NS7_ILi192EEEEEELi192ENS_12float_e4m3_tEfNS_4arch4Sm90ELb0ELb1ELb0ELb0ELb1ELb0ELb0ELb1ELb1ELb1ELb0ELb0EEENS1_21CollectiveEpilogueFwdINS6_IJSA_SB_SA_EEES9_NS_10bfloat16_tESF_Li256ELb0ELb1ELb0ELb1EEENS1_30DynamicPersistentTileSchedulerILi256ELi128ELb0ELb1ELb1EEEEEEEEEvNT_6ParamsE:
        .type           _ZN7cutlass13device_kernelIN5flash11enable_sm90INS1_16FlashAttnFwdSm90INS1_25CollectiveMainloopFwdSm90ILi2EN4cute5tupleIJNS5_1CILi1EEES8_S8_EEENS6_IJNS7_ILi128EEESA_NS7_ILi192EEEEEELi192ENS_12float_e4m3_tEfNS_4arch4Sm90ELb0ELb1ELb0ELb0ELb1ELb0ELb0ELb1ELb1ELb1ELb0ELb0EEENS1_21CollectiveEpilogueFwdINS6_IJSA_SB_SA_EEES9_NS_10bfloat16_tESF_Li256ELb0ELb1ELb0ELb1EEENS1_30DynamicPersistentTileSchedulerILi256ELi128ELb0ELb1ELb1EEEEEEEEEvNT_6ParamsE,@function
        .size           _ZN7cutlass13device_kernelIN5flash11enable_sm90INS1_16FlashAttnFwdSm90INS1_25CollectiveMainloopFwdSm90ILi2EN4cute5tupleIJNS5_1CILi1EEES8_S8_EEENS6_IJNS7_ILi128EEESA_NS7_ILi192EEEEEELi192ENS_12float_e4m3_tEfNS_4arch4Sm90ELb0ELb1ELb0ELb0ELb1ELb0ELb0ELb1ELb1ELb1ELb0ELb0EEENS1_21CollectiveEpilogueFwdINS6_IJSA_SB_SA_EEES9_NS_10bfloat16_tESF_Li256ELb0ELb1ELb0ELb1EEENS1_30DynamicPersistentTileSchedulerILi256ELi128ELb0ELb1ELb1EEEEEEEEEvNT_6ParamsE,(.L_x_57 - _ZN7cutlass13device_kernelIN5flash11enable_sm90INS1_16FlashAttnFwdSm90INS1_25CollectiveMainloopFwdSm90ILi2EN4cute5tupleIJNS5_1CILi1EEES8_S8_EEENS6_IJNS7_ILi128EEESA_NS7_ILi192EEEEEELi192ENS_12float_e4m3_tEfNS_4arch4Sm90ELb0ELb1ELb0ELb0ELb1ELb0ELb0ELb1ELb1ELb1ELb0ELb0EEENS1_21CollectiveEpilogueFwdINS6_IJSA_SB_SA_EEES9_NS_10bfloat16_tESF_Li256ELb0ELb1ELb0ELb1EEENS1_30DynamicPersistentTileSchedulerILi256ELi128ELb0ELb1ELb1EEEEEEEEEvNT_6ParamsE)
        .other          _ZN7cutlass13device_kernelIN5flash11enable_sm90INS1_16FlashAttnFwdSm90INS1_25CollectiveMainloopFwdSm90ILi2EN4cute5tupleIJNS5_1CILi1EEES8_S8_EEENS6_IJNS7_ILi128EEESA_NS7_ILi192EEEEEELi192ENS_12float_e4m3_tEfNS_4arch4Sm90ELb0ELb1ELb0ELb0ELb1ELb0ELb0ELb1ELb1ELb1ELb0ELb0EEENS1_21CollectiveEpilogueFwdINS6_IJSA_SB_SA_EEES9_NS_10bfloat16_tESF_Li256ELb0ELb1ELb0ELb1EEENS1_30DynamicPersistentTileSchedulerILi256ELi128ELb0ELb1ELb1EEEEEEEEEvNT_6ParamsE,@"STO_CUDA_ENTRY STV_DEFAULT"
_ZN7cutlass13device_kernelIN5flash11enable_sm90INS1_16FlashAttnFwdSm90INS1_25CollectiveMainloopFwdSm90ILi2EN4cute5tupleIJNS5_1CILi1EEES8_S8_EEENS6_IJNS7_ILi128EEESA_NS7_ILi192EEEEEELi192ENS_12float_e4m3_tEfNS_4arch4Sm90ELb0ELb1ELb0ELb0ELb1ELb0ELb0ELb1ELb1ELb1ELb0ELb0EEENS1_21CollectiveEpilogueFwdINS6_IJSA_SB_SA_EEES9_NS_10bfloat16_tESF_Li256ELb0ELb1ELb0ELb1EEENS1_30DynamicPersistentTileSchedulerILi256ELi128ELb0ELb1ELb1EEEEEEEEEvNT_6ParamsE:
[----:B------:R-:W-:Y:S01]  /*0000*/  LDC R1, c[0x0][0x37c] ;  /* 0x0000df00ff017b82 */ /* 0x000fe20000000800 */
[----:B------:R-:W-:Y:S05]  /*0010*/  EXIT ;  /* 0x000000000000794d */ /* 0x000fea0003800000 */
.L_x_12:
        /* <DEDUP_REMOVED lines=14> */
.L_x_57:


//--------------------- .text._ZN7cutlass13device_kernelIN5flash11enable_sm90INS1_16FlashAttnFwdSm90INS1_25CollectiveMainloopFwdSm90ILi2EN4cute5tupleIJNS5_1CILi1EEES8_S8_EEENS6_IJNS7_ILi128EEESA_NS7_ILi192EEEEEELi192ENS_12float_e4m3_tEfNS_4arch4Sm90ELb0ELb1ELb0ELb1ELb1ELb0ELb0ELb1ELb1ELb1ELb0ELb0EEENS1_21CollectiveEpilogueFwdINS6_IJSA_SB_SA_EEES9_NS_10bfloat16_tESF_Li256ELb1ELb1ELb0ELb1EEENS1_36VarlenDynamicPersistentTileSchedulerILi128ELi128ELi256ELi128ELb0ELb1ELb1ELb1ELb0ELb1EEEEEEEEEvNT_6ParamsE --------------------------
	.section	.text._ZN7cutlass13device_kernelIN5flash11enable_sm90INS1_16FlashAttnFwdSm90INS1_25CollectiveMainloopFwdSm90ILi2EN4cute5tupleIJNS5_1CILi1EEES8_S8_EEENS6_IJNS7_ILi128EEESA_NS7_ILi192EEEEEELi192ENS_12float_e4m3_tEfNS_4arch4Sm90ELb0ELb1ELb0ELb1ELb1ELb0ELb0ELb1ELb1ELb1ELb0ELb0EEENS1_21CollectiveEpilogueFwdINS6_IJSA_SB_SA_EEES9_NS_10bfloat16_tESF_Li256ELb1ELb1ELb0ELb1EEENS1_36VarlenDynamicPersistentTileSchedulerILi128ELi128ELi256ELi128ELb0ELb1ELb1ELb1ELb0ELb1EEEEEEEEEvNT_6ParamsE,"ax",@progbits
	.align	128
.text._ZN7cutlass13device_kernelIN5flash11enable_sm90INS1_16FlashAttnFwdSm90INS1_25CollectiveMainloopFwdSm90ILi2EN4cute5tupleIJNS5_1CILi1EEES8_S8_EEENS6_IJNS7_ILi128EEESA_NS7_ILi192EEEEEELi192ENS_12float_e4m3_tEfNS_4arch4Sm90ELb0ELb1ELb0ELb1ELb1ELb0ELb0ELb1ELb1ELb1ELb0ELb0EEENS1_21CollectiveEpilogueFwdINS6_IJSA_SB_SA_EEES9_NS_10bfloat16_tESF_Li256ELb1ELb1ELb0ELb1EEENS1_36VarlenDynamicPersistentTileSchedulerILi128ELi128ELi256ELi128ELb0ELb1ELb1ELb1ELb0ELb1EEEEEEEEEvNT_6ParamsE:
        .type           _ZN7cutlass13device_kernelIN5flash11enable_sm90INS1_16FlashAttnFwdSm90INS1_25CollectiveMainloopFwdSm90ILi2EN4cute5tupleIJNS5_1CILi1EEES8_S8_EEENS6_IJNS7_ILi128EEESA_NS7_ILi192EEEEEELi192ENS_12float_e4m3_tEfNS_4arch4Sm90ELb0ELb1ELb0ELb1ELb1ELb0ELb0ELb1ELb1ELb1ELb0ELb0EEENS1_21CollectiveEpilogueFwdINS6_IJSA_SB_SA_EEES9_NS_10bfloat16_tESF_Li256ELb1ELb1ELb0ELb1EEENS1_36VarlenDynamicPersistentTileSchedulerILi128ELi128ELi256ELi128ELb0ELb1ELb1ELb1ELb0ELb1EEEEEEEEEvNT_6ParamsE,@function
        .size           _ZN7cutlass13device_kernelIN5flash11enable_sm90INS1_16FlashAttnFwdSm90INS1_25CollectiveMainloopFwdSm90ILi2EN4cute5tupleIJNS5_1CILi1EEES8_S8_EEENS6_IJNS7_ILi128EEESA_NS7_ILi192EEEEEELi192ENS_12float_e4m3_tEfNS_4arch4Sm90ELb0ELb1ELb0ELb1ELb1ELb0ELb0ELb1ELb1ELb1ELb0ELb0EEENS1_21CollectiveEpilogueFwdINS6_IJSA_SB_SA_EEES9_NS_10bfloat16_tESF_Li256ELb1ELb1ELb0ELb1EEENS1_36VarlenDynamicPersistentTileSchedulerILi128ELi128ELi256ELi128ELb0ELb1ELb1ELb1ELb0ELb1EEEEEEEEEvNT_6ParamsE,(.L_x_58 - _ZN7cutlass13device_kernelIN5flash11enable_sm90INS1_16FlashAttnFwdSm90INS1_25CollectiveMainloopFwdSm90ILi2EN4cute5tupleIJNS5_1CILi1EEES8_S8_EEENS6_IJNS7_ILi128EEESA_NS7_ILi192EEEEEELi192ENS_12float_e4m3_tEfNS_4arch4Sm90ELb0ELb1ELb0ELb1ELb1ELb0ELb0ELb1ELb1ELb1ELb0ELb0EEENS1_21CollectiveEpilogueFwdINS6_IJSA_SB_SA_EEES9_NS_10bfloat16_tESF_Li256ELb1ELb1ELb0ELb1EEENS1_36VarlenDynamicPersistentTileSchedulerILi128ELi128ELi256ELi128ELb0ELb1ELb1ELb1ELb0ELb1EEEEEEEEEvNT_6ParamsE)
        .other          _ZN7cutlass13device_kernelIN5flash11enable_sm90INS1_16FlashAttnFwdSm90INS1_25CollectiveMainloopFwdSm90ILi2EN4cute5tupleIJNS5_1CILi1EEES8_S8_EEENS6_IJNS7_ILi128EEESA_NS7_ILi192EEEEEELi192ENS_12float_e4m3_tEfNS_4arch4Sm90ELb0ELb1ELb0ELb1ELb1ELb0ELb0ELb1ELb1ELb1ELb0ELb0EEENS1_21CollectiveEpilogueFwdINS6_IJSA_SB_SA_EEES9_NS_10bfloat16_tESF_Li256ELb1ELb1ELb0ELb1EEENS1_36VarlenDynamicPersistentTileSchedulerILi128ELi128ELi256ELi128ELb0ELb1ELb1ELb1ELb0ELb1EEEEEEEEEvNT_6ParamsE,@"STO_CUDA_ENTRY STV_DEFAULT"
_ZN7cutlass13device_kernelIN5flash11enable_sm90INS1_16FlashAttnFwdSm90INS1_25CollectiveMainloopFwdSm90ILi2EN4cute5tupleIJNS5_1CILi1EEES8_S8_EEENS6_IJNS7_ILi128EEESA_NS7_ILi192EEEEEELi192ENS_12float_e4m3_tEfNS_4arch4Sm90ELb0ELb1ELb0ELb1ELb1ELb0ELb0ELb1ELb1ELb1ELb0ELb0EEENS1_21CollectiveEpilogueFwdINS6_IJSA_SB_SA_EEES9_NS_10bfloat16_tESF_Li256ELb1ELb1ELb0ELb1EEENS1_36VarlenDynamicPersistentTileSchedulerILi128ELi128ELi256ELi128ELb0ELb1ELb1ELb1ELb0ELb1EEEEEEEEEvNT_6ParamsE:
[----:B------:R-:W-:Y:S01]  /*0000*/  LDC R1, c[0x0][0x37c] ;  /* 0x0000df00ff017b82 */ /* 0x000fe20000000800 */
[----:B------:R-:W-:Y:S05]  /*0010*/  EXIT ;  /* 0x000000000000794d */ /* 0x000fea0003800000 */
.L_x_13:
        /* <DEDUP_REMOVED lines=14> */
.L_x_58:


//--------------------- .text._ZN7cutlass13device_kernelIN5flash11enable_sm90INS1_16FlashAttnFwdSm90INS1_25CollectiveMainloopFwdSm90ILi2EN4cute5tupleIJNS5_1CILi1EEES8_S8_EEENS6_IJNS7_ILi128EEESA_NS7_ILi192EEEEEELi192ENS_12float_e4m3_tEfNS_4arch4Sm90ELb0ELb1ELb0ELb1ELb1ELb1ELb0ELb1ELb1ELb1ELb0ELb0EEENS1_21CollectiveEpilogueFwdINS6_IJSA_SB_SA_EEES9_NS_10bfloat16_tESF_Li256ELb1ELb1ELb0ELb1EEENS1_36VarlenDynamicPersistentTileSchedulerILi128ELi128ELi256ELi128ELb0ELb1ELb1ELb1ELb0ELb1EEEEEEEEEvNT_6ParamsE --------------------------
	.section	.text._ZN7cutlass13device_kernelIN5flash11enable_sm90INS1_16FlashAttnFwdSm90INS1_25CollectiveMainloopFwdSm90ILi2EN4cute5tupleIJNS5_1CILi1EEES8_S8_EEENS6_IJNS7_ILi128EEESA_NS7_ILi192EEEEEELi192ENS_12float_e4m3_tEfNS_4arch4Sm90ELb0ELb1ELb0ELb1ELb1ELb1ELb0ELb1ELb1ELb1ELb0ELb0EEENS1_21CollectiveEpilogueFwdINS6_IJSA_SB_SA_EEES9_NS_10bfloat16_tESF_Li256ELb1ELb1ELb0ELb1EEENS1_36VarlenDynamicPersistentTileSchedulerILi128ELi128ELi256ELi128ELb0ELb1ELb1ELb1ELb0ELb1EEEEEEEEEvNT_6ParamsE,"ax",@progbits
	.align	128
.text._ZN7cutlass13device_kernelIN5flash11enable_sm90INS1_16FlashAttnFwdSm90INS1_25CollectiveMainloopFwdSm90ILi2EN4cute5tupleIJNS5_1CILi1EEES8_S8_EEENS6_IJNS7_ILi128EEESA_NS7_ILi192EEEEEELi192ENS_12float_e4m3_tEfNS_4arch4Sm90ELb0ELb1ELb0ELb1ELb1ELb1ELb0ELb1ELb1ELb1ELb0ELb0EEENS1_21CollectiveEpilogueFwdINS6_IJSA_SB_SA_EEES9_NS_10bfloat16_tESF_Li256ELb1ELb1ELb0ELb1EEENS1_36VarlenDynamicPersistentTileSchedulerILi128ELi128ELi256ELi128ELb0ELb1ELb1ELb1ELb0ELb1EEEEEEEEEvNT_6ParamsE:
        .type           _ZN7cutlass13device_kernelIN5flash11enable_sm90INS1_16FlashAttnFwdSm90INS1_25CollectiveMainloopFwdSm90ILi2EN4cute5tupleIJNS5_1CILi1EEES8_S8_EEENS6_IJNS7_ILi128EEESA_NS7_ILi192EEEEEELi192ENS_12float_e4m3_tEfNS_4arch4Sm90ELb0ELb1ELb0ELb1ELb1ELb1ELb0ELb1ELb1ELb1ELb0ELb0EEENS1_21CollectiveEpilogueFwdINS6_IJSA_SB_SA_EEES9_NS_10bfloat16_tESF_Li256ELb1ELb1ELb0ELb1EEENS1_36VarlenDynamicPersistentTileSchedulerILi128ELi128ELi256ELi128ELb0ELb1ELb1ELb1ELb0ELb1EEEEEEEEEvNT_6ParamsE,@function
        .size           _ZN7cutlass13device_kernelIN5flash11enable_sm90INS1_16FlashAttnFwdSm90INS1_25CollectiveMainloopFwdSm90ILi2EN4cute5tupleIJNS5_1CILi1EEES8_S8_EEENS6_IJNS7_ILi128EEESA_NS7_ILi192EEEEEELi192ENS_12float_e4m3_tEfNS_4arch4Sm90ELb0ELb1ELb0ELb1ELb1ELb1ELb0ELb1ELb1ELb1ELb0ELb0EEENS1_21CollectiveEpilogueFwdINS6_IJSA_SB_SA_EEES9_NS_10bfloat16_tESF_Li256ELb1ELb1ELb0ELb1EEENS1_36VarlenDynamicPersistentTileSchedulerILi128ELi128ELi256ELi128ELb0ELb1ELb1ELb1ELb0ELb1EEEEEEEEEvNT_6ParamsE,(.L_x_59 - _ZN7cutlass13device_kernelIN5flash11enable_sm90INS1_16FlashAttnFwdSm90INS1_25CollectiveMainloopFwdSm90ILi2EN4cute5tupleIJNS5_1CILi1EEES8_S8_EEENS6_IJNS7_ILi128EEESA_NS7_ILi192EEEEEELi192ENS_12float_e4m3_tEfNS_4arch4Sm90ELb0ELb1ELb0ELb1ELb1ELb1ELb0ELb1ELb1ELb1ELb0ELb0EEENS1_21CollectiveEpilogueFwdINS6_IJSA_SB_SA_EEES9_NS_10bfloat16_tESF_Li256ELb1ELb1ELb0ELb1EEENS1_36VarlenDynamicPersistentTileSchedulerILi128ELi128ELi256ELi128ELb0ELb1ELb1ELb1ELb0ELb1EEEEEEEEEvNT_6ParamsE)
        .other          _ZN7cutlass13device_kernelIN5flash11enable_sm90INS1_16FlashAttnFwdSm90INS1_25CollectiveMainloopFwdSm90ILi2EN4cute5tupleIJNS5_1CILi1EEES8_S8_EEENS6_IJNS7_ILi128EEESA_NS7_ILi192EEEEEELi192ENS_12float_e4m3_tEfNS_4arch4Sm90ELb0ELb1ELb0ELb1ELb1ELb1ELb0ELb1ELb1ELb1ELb0ELb0EEENS1_21CollectiveEpilogueFwdINS6_IJSA_SB_SA_EEES9_NS_10bfloat16_tESF_Li256ELb1ELb1ELb0ELb1EEENS1_36VarlenDynamicPersistentTileSchedulerILi128ELi128ELi256ELi128ELb0ELb1ELb1ELb1ELb0ELb1EEEEEEEEEvNT_6ParamsE,@"STO_CUDA_ENTRY STV_DEFAULT"
_ZN7cutlass13device_kernelIN5flash11enable_sm90INS1_16FlashAttnFwdSm90INS1_25CollectiveMainloopFwdSm90ILi2EN4cute5tupleIJNS5_1CILi1EEES8_S8_EEENS6_IJNS7_ILi128EEESA_NS7_ILi192EEEEEELi192ENS_12float_e4m3_tEfNS_4arch4Sm90ELb0ELb1ELb0ELb1ELb1ELb1ELb0ELb1ELb1ELb1ELb0ELb0EEENS1_21CollectiveEpilogueFwdINS6_IJSA_SB_SA_EEES9_NS_10bfloat16_tESF_Li256ELb1ELb1ELb0ELb1EEENS1_36VarlenDynamicPersistentTileSchedulerILi128ELi128ELi256ELi128ELb0ELb1ELb1ELb1ELb0ELb1EEEEEEEEEvNT_6ParamsE:
[----:B------:R-:W-:Y:S01]  /*0000*/  LDC R1, c[0x0][0x37c] ;  /* 0x0000df00ff017b82 */ /* 0x000fe20000000800 */
[----:B------:R-:W-:Y:S05]  /*0010*/  EXIT ;  /* 0x000000000000794d */ /* 0x000fea0003800000 */
.L_x_14:
        /* <DEDUP_REMOVED lines=14> */
.L_x_59:


//--------------------- .text._ZN7cutlass13device_kernelIN5flash11enable_sm90INS1_16FlashAttnFwdSm90INS1_25CollectiveMainloopFwdSm90ILi2EN4cute5tupleIJNS5_1CILi1EEES8_S8_EEENS6_IJNS7_ILi128EEENS7_ILi160EEENS7_ILi192EEEEEELi192ENS_12float_e4m3_tEfNS_4arch4Sm90ELb1ELb0ELb0ELb0ELb1ELb0ELb0ELb1ELb1ELb1ELb0ELb0EEENS1_21CollectiveEpilogueFwdINS6_IJSA_SC_SB_EEES9_NS_10bfloat16_tESG_Li256ELb0ELb1ELb0ELb1EEENS1_30DynamicPersistentTileSchedulerILi256ELi128ELb0ELb1ELb1EEEEEEEEEvNT_6ParamsE --------------------------
	.section	.text._ZN7cutlass13device_kernelIN5flash11enable_sm90INS1_16FlashAttnFwdSm90INS1_25CollectiveMainloopFwdSm90ILi2EN4cute5tupleIJNS5_1CILi1EEES8_S8_EEENS6_IJNS7_ILi128EEENS7_ILi160EEENS7_ILi192EEEEEELi192ENS_12float_e4m3_tEfNS_4arch4Sm90ELb1ELb0ELb0ELb0ELb1ELb0ELb0ELb1ELb1ELb1ELb0ELb0EEENS1_21CollectiveEpilogueFwdINS6_IJSA_SC_SB_EEES9_NS_10bfloat16_tESG_Li256ELb0ELb1ELb0ELb1EEENS1_30DynamicPersistentTileSchedulerILi256ELi128ELb0ELb1ELb1EEEEEEEEEvNT_6ParamsE,"ax",@progbits
	.align	128
.text._ZN7cutlass13device_kernelIN5flash11enable_sm90INS1_16FlashAttnFwdSm90INS1_25CollectiveMainloopFwdSm90ILi2EN4cute5tupleIJNS5_1CILi1EEES8_S8_EEENS6_IJNS7_ILi128EEENS7_ILi160EEENS7_ILi192EEEEEELi192ENS_12float_e4m3_tEfNS_4arch4Sm90ELb1ELb0ELb0ELb0ELb1ELb0ELb0ELb1ELb1ELb1ELb0ELb0EEENS1_21CollectiveEpilogueFwdINS6_IJSA_SC_SB_EEES9_NS_10bfloat16_tESG_Li256ELb0ELb1ELb0ELb1EEENS1_30DynamicPersistentTileSchedulerILi256ELi128ELb0ELb1ELb1EEEEEEEEEvNT_6ParamsE:
        .type           _ZN7cutlass13device_kernelIN5flash11enable_sm90INS1_16FlashAttnFwdSm90INS1_25CollectiveMainloopFwdSm90ILi2EN4cute5tupleIJNS5_1CILi1EEES8_S8_EEENS6_IJNS7_ILi128EEENS7_ILi160EEENS7_ILi192EEEEEELi192ENS_12float_e4m3_tEfNS_4arch4Sm90ELb1ELb0ELb0ELb0ELb1ELb0ELb0ELb1ELb1ELb1ELb0ELb0EEENS1_21CollectiveEpilogueFwdINS6_IJSA_SC_SB_EEES9_NS_10bfloat16_tESG_Li256ELb0ELb1ELb0ELb1EEENS1_30DynamicPersistentTileSchedulerILi256ELi128ELb0ELb1ELb1EEEEEEEEEvNT_6ParamsE,@function
        .size           _ZN7cutlass13device_kernelIN5flash11enable_sm90INS1_16FlashAttnFwdSm90INS1_25CollectiveMainloopFwdSm90ILi2EN4cute5tupleIJNS5_1CILi1EEES8_S8_EEENS6_IJNS7_ILi128EEENS7_ILi160EEENS7_ILi192EEEEEELi192ENS_12float_e4m3_tEfNS_4arch4Sm90ELb1ELb0ELb0ELb0ELb1ELb0ELb0ELb1ELb1ELb1ELb0ELb0EEENS1_21CollectiveEpilogueFwdINS6_IJSA_SC_SB_EEES9_NS_10bfloat16_tESG_Li256ELb0ELb1ELb0ELb1EEENS1_30DynamicPersistentTileSchedulerILi256ELi128ELb0ELb1ELb1EEEEEEEEEvNT_6ParamsE,(.L_x_60 - _ZN7cutlass13device_kernelIN5flash11enable_sm90INS1_16FlashAttnFwdSm90INS1_25CollectiveMainloopFwdSm90ILi2EN4cute5tupleIJNS5_1CILi1EEES8_S8_EEENS6_IJNS7_ILi128EEENS7_ILi160EEENS7_ILi192EEEEEELi192ENS_12float_e4m3_tEfNS_4arch4Sm90ELb1ELb0ELb0ELb0ELb1ELb0ELb0ELb1ELb1ELb1ELb0ELb0EEENS1_21CollectiveEpilogueFwdINS6_IJSA_SC_SB_EEES9_NS_10bfloat16_tESG_Li256ELb0ELb1ELb0ELb1EEENS1_30DynamicPersistentTileSchedulerILi256ELi128ELb0ELb1ELb1EEEEEEEEEvNT_6ParamsE)
        .other          _ZN7cutlass13device_kernelIN5flash11enable_sm90INS1_16FlashAttnFwdSm90INS1_25CollectiveMainloopFwdSm90ILi2EN4cute5tupleIJNS5_1CILi1EEES8_S8_EEENS6_IJNS7_ILi128EEENS7_ILi160EEENS7_ILi192EEEEEELi192ENS_12float_e4m3_tEfNS_4arch4Sm90ELb1ELb0ELb0ELb0ELb1ELb0ELb0ELb1ELb1ELb1ELb0ELb0EEENS1_21CollectiveEpilogueFwdINS6_IJSA_SC_SB_EEES9_NS_10bfloat16_tESG_Li256ELb0ELb1ELb0ELb1EEENS1_30DynamicPersistentTileSchedulerILi256ELi128ELb0ELb1ELb1EEEEEEEEEvNT_6ParamsE,@"STO_CUDA_ENTRY STV_DEFAULT"
_ZN7cutlass13device_kernelIN5flash11enable_sm90INS1_16FlashAttnFwdSm90INS1_25CollectiveMainloopFwdSm90ILi2EN4cute5tupleIJNS5_1CILi1EEES8_S8_EEENS6_IJNS7_ILi128EEENS7_ILi160EEENS7_ILi192EEEEEELi192ENS_12float_e4m3_tEfNS_4arch4Sm90ELb1ELb0ELb0ELb0ELb1ELb0ELb0ELb1ELb1ELb1ELb0ELb0EEENS1_21CollectiveEpilogueFwdINS6_IJSA_SC_SB_EEES9_NS_10bfloat16_tESG_Li256ELb0ELb1ELb0ELb1EEENS1_30DynamicPersistentTileSchedulerILi256ELi128ELb0ELb1ELb1EEEEEEEEEvNT_6ParamsE:
[----:B------:R-:W-:Y:S01]  /*0000*/  LDC R1, c[0x0][0x37c] ;  /* 0x0000df00ff017b82 */ /* 0x000fe20000000800 */
[----:B------:R-:W-:Y:S05]  /*0010*/  EXIT ;  /* 0x000000000000794d */ /* 0x000fea0003800000 */
.L_x_15:
        /* <DEDUP_REMOVED lines=14> */
.L_x_60:


//--------------------- .text._ZN7cutlass13device_kernelIN5flash11enable_sm90INS1_16FlashAttnFwdSm90INS1_25CollectiveMainloopFwdSm90ILi2EN4cute5tupleIJNS5_1CILi1EEES8_S8_EEENS6_IJNS7_ILi128EEENS7_ILi160EEENS7_ILi192EEEEEELi192ENS_12float_e4m3_tEfNS_4arch4Sm90ELb1ELb0ELb0ELb1ELb1ELb0ELb0ELb1ELb1ELb1ELb0ELb0EEENS1_21CollectiveEpilogueFwdINS6_IJSA_SC_SB_EEES9_NS_10bfloat16_tESG_Li256ELb1ELb1ELb0ELb1EEENS1_36VarlenDynamicPersistentTileSchedulerILi128ELi160ELi256ELi128ELb0ELb1ELb1ELb1ELb1ELb1EEEEEEEEEvNT_6ParamsE --------------------------
	.section	.text._ZN7cutlass13device_kernelIN5flash11enable_sm90INS1_16FlashAttnFwdSm90INS1_25CollectiveMainloopFwdSm90ILi2EN4cute5tupleIJNS5_1CILi1EEES8_S8_EEENS6_IJNS7_ILi128EEENS7_ILi160EEENS7_ILi192EEEEEELi192ENS_12float_e4m3_tEfNS_4arch4Sm90ELb1ELb0ELb0ELb1ELb1ELb0ELb0ELb1ELb1ELb1ELb0ELb0EEENS1_21CollectiveEpilogueFwdINS6_IJSA_SC_SB_EEES9_NS_10bfloat16_tESG_Li256ELb1ELb1ELb0ELb1EEENS1_36VarlenDynamicPersistentTileSchedulerILi128ELi160ELi256ELi128ELb0ELb1ELb1ELb1ELb1ELb1EEEEEEEEEvNT_6ParamsE,"ax",@progbits
	.align	128
.text._ZN7cutlass13device_kernelIN5flash11enable_sm90INS1_16FlashAttnFwdSm90INS1_25CollectiveMainloopFwdSm90ILi2EN4cute5tupleIJNS5_1CILi1EEES8_S8_EEENS6_IJNS7_ILi128EEENS7_ILi160EEENS7_ILi192EEEEEELi192ENS_12float_e4m3_tEfNS_4arch4Sm90ELb1ELb0ELb0ELb1ELb1ELb0ELb0ELb1ELb1ELb1ELb0ELb0EEENS1_21CollectiveEpilogueFwdINS6_IJSA_SC_SB_EEES9_NS_10bfloat16_tESG_Li256ELb1ELb1ELb0ELb1EEENS1_36VarlenDynamicPersistentTileSchedulerILi128ELi160ELi256ELi128ELb0ELb1ELb1ELb1ELb1ELb1EEEEEEEEEvNT_6ParamsE:
        .type           _ZN7cutlass13device_kernelIN5flash11enable_sm90INS1_16FlashAttnFwdSm90INS1_25CollectiveMainloopFwdSm90ILi2EN4cute5tupleIJNS5_1CILi1EEES8_S8_EEENS6_IJNS7_ILi128EEENS7_ILi160EEENS7_ILi192EEEEEELi192ENS_12float_e4m3_tEfNS_4arch4Sm90ELb1ELb0ELb0ELb1ELb1ELb0ELb0ELb1ELb1ELb1ELb0ELb0EEENS1_21CollectiveEpilogueFwdINS6_IJSA_SC_SB_EEES9_NS_10bfloat16_tESG_Li256ELb1ELb1ELb0ELb1EEENS1_36VarlenDynamicPersistentTileSchedulerILi128ELi160ELi256ELi128ELb0ELb1ELb1ELb1ELb1ELb1EEEEEEEEEvNT_6ParamsE,@function
        .size           _ZN7cutlass13device_kernelIN5flash11enable_sm90INS1_16FlashAttnFwdSm90INS1_25CollectiveMainloopFwdSm90ILi2EN4cute5tupleIJNS5_1CILi1EEES8_S8_EEENS6_IJNS7_ILi128EEENS7_ILi160EEENS7_ILi192EEEEEELi192ENS_12float_e4m3_tEfNS_4arch4Sm90ELb1ELb0ELb0ELb1ELb1ELb0ELb0ELb1ELb1ELb1ELb0ELb0EEENS1_21CollectiveEpilogueFwdINS6_IJSA_SC_SB_EEES9_NS_10bfloat16_tESG_Li256ELb1ELb1ELb0ELb1EEENS1_36VarlenDynamicPersistentTileSchedulerILi128ELi160ELi256ELi128ELb0ELb1ELb1ELb1ELb1ELb1EEEEEEEEEvNT_6ParamsE,(.L_x_61 - _ZN7cutlass13device_kernelIN5flash11enable_sm90INS1_16FlashAttnFwdSm90INS1_25CollectiveMainloopFwdSm90ILi2EN4cute5tupleIJNS5_1CILi1EEES8_S8_EEENS6_IJNS7_ILi128EEENS7_ILi160EEENS7_ILi192EEEEEELi192ENS_12float_e4m3_tEfNS_4arch4Sm90ELb1ELb0ELb0ELb1ELb1ELb0ELb0ELb1ELb1ELb1ELb0ELb0EEENS1_21CollectiveEpilogueFwdINS6_IJSA_SC_SB_EEES9_NS_10bfloat16_tESG_Li256ELb1ELb1ELb0ELb1EEENS1_36VarlenDynamicPersistentTileSchedulerILi128ELi160ELi256ELi128ELb0ELb1ELb1ELb1ELb1ELb1EEEEEEEEEvNT_6ParamsE)
        .other          _ZN7cutlass13device_kernelIN5flash11enable_sm90INS1_16FlashAttnFwdSm90INS1_25CollectiveMainloopFwdSm90ILi2EN4cute5tupleIJNS5_1CILi1EEES8_S8_EEENS6_IJNS7_ILi128EEENS7_ILi160EEENS7_ILi192EEEEEELi192ENS_12float_e4m3_tEfNS_4arch4Sm90ELb1ELb0ELb0ELb1ELb1ELb0ELb0ELb1ELb1ELb1ELb0ELb0EEENS1_21CollectiveEpilogueFwdINS6_IJSA_SC_SB_EEES9_NS_10bfloat16_tESG_Li256ELb1ELb1ELb0ELb1EEENS1_36VarlenDynamicPersistentTileSchedulerILi128ELi160ELi256ELi128ELb0ELb1ELb1ELb1ELb1ELb1EEEEEEEEEvNT_6ParamsE,@"STO_CUDA_ENTRY STV_DEFAULT"
_ZN7cutlass13device_kernelIN5flash11enable_sm90INS1_16FlashAttnFwdSm90INS1_25CollectiveMainloopFwdSm90ILi2EN4cute5tupleIJNS5_1CILi1EEES8_S8_EEENS6_IJNS7_ILi128EEENS7_ILi160EEENS7_ILi192EEEEEELi192ENS_12float_e4m3_tEfNS_4arch4Sm90ELb1ELb0ELb0ELb1ELb1ELb0ELb0ELb1ELb1ELb1ELb0ELb0EEENS1_21CollectiveEpilogueFwdINS6_IJSA_SC_SB_EEES9_NS_10bfloat16_tESG_Li256ELb1ELb1ELb0ELb1EEENS1_36VarlenDynamicPersistentTileSchedulerILi128ELi160ELi256ELi128ELb0ELb1ELb1ELb1ELb1ELb1EEEEEEEEEvNT_6ParamsE:
[----:B------:R-:W-:Y:S01]  /*0000*/  LDC R1, c[0x0][0x37c] ;  /* 0x0000df00ff017b82 */ /* 0x000fe20000000800 */
[----:B------:R-:W-:Y:S05]  /*0010*/  EXIT ;  /* 0x000000000000794d */ /* 0x000fea0003800000 */
.L_x_16:
        /* <DEDUP_REMOVED lines=14> */
.L_x_61:


//--------------------- .text._ZN7cutlass13device_kernelIN5flash11enable_sm90INS1_16FlashAttnFwdSm90INS1_25CollectiveMainloopFwdSm90ILi2EN4cute5tupleIJNS5_1CILi1EEES8_S8_EEENS6_IJNS7_ILi128EEENS7_ILi160EEENS7_ILi192EEEEEELi192ENS_12float_e4m3_tEfNS_4arch4Sm90ELb1ELb0ELb0ELb1ELb1ELb1ELb0ELb1ELb1ELb1ELb0ELb0EEENS1_21CollectiveEpilogueFwdINS6_IJSA_SC_SB_EEES9_NS_10bfloat16_tESG_Li256ELb1ELb1ELb0ELb1EEENS1_36VarlenDynamicPersistentTileSchedulerILi128ELi160ELi256ELi128ELb0ELb1ELb1ELb1ELb1ELb1EEEEEEEEEvNT_6ParamsE --------------------------
	.section	.text._ZN7cutlass13device_kernelIN5flash11enable_sm90INS1_16FlashAttnFwdSm90INS1_25CollectiveMainloopFwdSm90ILi2EN4cute5tupleIJNS5_1CILi1EEES8_S8_EEENS6_IJNS7_ILi128EEENS7_ILi160EEENS7_ILi192EEEEEELi192ENS_12float_e4m3_tEfNS_4arch4Sm90ELb1ELb0ELb0ELb1ELb1ELb1ELb0ELb1ELb1ELb1ELb0ELb0EEENS1_21CollectiveEpilogueFwdINS6_IJSA_SC_SB_EEES9_NS_10bfloat16_tESG_Li256ELb1ELb1ELb0ELb1EEENS1_36VarlenDynamicPersistentTileSchedulerILi128ELi160ELi256ELi128ELb0ELb1ELb1ELb1ELb1ELb1EEEEEEEEEvNT_6ParamsE,"ax",@progbits
	.align	128
.text._ZN7cutlass13device_kernelIN5flash11enable_sm90INS1_16FlashAttnFwdSm90INS1_25CollectiveMainloopFwdSm90ILi2EN4cute5tupleIJNS5_1CILi1EEES8_S8_EEENS6_IJNS7_ILi128EEENS7_ILi160EEENS7_ILi192EEEEEELi192ENS_12float_e4m3_tEfNS_4arch4Sm90ELb1ELb0ELb0ELb1ELb1ELb1ELb0ELb1ELb1ELb1ELb0ELb0EEENS1_21CollectiveEpilogueFwdINS6_IJSA_SC_SB_EEES9_NS_10bfloat16_tESG_Li256ELb1ELb1ELb0ELb1EEENS1_36VarlenDynamicPersistentTileSchedulerILi128ELi160ELi256ELi128ELb0ELb1ELb1ELb1ELb1ELb1EEEEEEEEEvNT_6ParamsE:
        .type           _ZN7cutlass13device_kernelIN5flash11enable_sm90INS1_16FlashAttnFwdSm90INS1_25CollectiveMainloopFwdSm90ILi2EN4cute5tupleIJNS5_1CILi1EEES8_S8_EEENS6_IJNS7_ILi128EEENS7_ILi160EEENS7_ILi192EEEEEELi192ENS_12float_e4m3_tEfNS_4arch4Sm90ELb1ELb0ELb0ELb1ELb1ELb1ELb0ELb1ELb1ELb1ELb0ELb0EEENS1_21CollectiveEpilogueFwdINS6_IJSA_SC_SB_EEES9_NS_10bfloat16_tESG_Li256ELb1ELb1ELb0ELb1EEENS1_36VarlenDynamicPersistentTileSchedulerILi128ELi160ELi256ELi128ELb0ELb1ELb1ELb1ELb1ELb1EEEEEEEEEvNT_6ParamsE,@function
        .size           _ZN7cutlass13device_kernelIN5flash11enable_sm90INS1_16FlashAttnFwdSm90INS1_25CollectiveMainloopFwdSm90ILi2EN4cute5tupleIJNS5_1CILi1EEES8_S8_EEENS6_IJNS7_ILi128EEENS7_ILi160EEENS7_ILi192EEEEEELi192ENS_12float_e4m3_tEfNS_4arch4Sm90ELb1ELb0ELb0ELb1ELb1ELb1ELb0ELb1ELb1ELb1ELb0ELb0EEENS1_21CollectiveEpilogueFwdINS6_IJSA_SC_SB_EEES9_NS_10bfloat16_tESG_Li256ELb1ELb1ELb0ELb1EEENS1_36VarlenDynamicPersistentTileSchedulerILi128ELi160ELi256ELi128ELb0ELb1ELb1ELb1ELb1ELb1EEEEEEEEEvNT_6ParamsE,(.L_x_62 - _ZN7cutlass13device_kernelIN5flash11enable_sm90INS1_16FlashAttnFwdSm90INS1_25CollectiveMainloopFwdSm90ILi2EN4cute5tupleIJNS5_1CILi1EEES8_S8_EEENS6_IJNS7_ILi128EEENS7_ILi160EEENS7_ILi192EEEEEELi192ENS_12float_e4m3_tEfNS_4arch4Sm90ELb1ELb0ELb0ELb1ELb1ELb1ELb0ELb1ELb1ELb1ELb0ELb0EEENS1_21CollectiveEpilogueFwdINS6_IJSA_SC_SB_EEES9_NS_10bfloat16_tESG_Li256ELb1ELb1ELb0ELb1EEENS1_36VarlenDynamicPersistentTileSchedulerILi128ELi160ELi256ELi128ELb0ELb1ELb1ELb1ELb1ELb1EEEEEEEEEvNT_6ParamsE)
        .other          _ZN7cutlass13device_kernelIN5flash11enable_sm90INS1_16FlashAttnFwdSm90INS1_25CollectiveMainloopFwdSm90ILi2EN4cute5tupleIJNS5_1CILi1EEES8_S8_EEENS6_IJNS7_ILi128EEENS7_ILi160EEENS7_ILi192EEEEEELi192ENS_12float_e4m3_tEfNS_4arch4Sm90ELb1ELb0ELb0ELb1ELb1ELb1ELb0ELb1ELb1ELb1ELb0ELb0EEENS1_21CollectiveEpilogueFwdINS6_IJSA_SC_SB_EEES9_NS_10bfloat16_tESG_Li256ELb1ELb1ELb0ELb1EEENS1_36VarlenDynamicPersistentTileSchedulerILi128ELi160ELi256ELi128ELb0ELb1ELb1ELb1ELb1ELb1EEEEEEEEEvNT_6ParamsE,@"STO_CUDA_ENTRY STV_DEFAULT"
_ZN7cutlass13device_kernelIN5flash11enable_sm90INS1_16FlashAttnFwdSm90INS1_25CollectiveMainloopFwdSm90ILi2EN4cute5tupleIJNS5_1CILi1EEES8_S8_EEENS6_IJNS7_ILi128EEENS7_ILi160EEENS7_ILi192EEEEEELi192ENS_12float_e4m3_tEfNS_4arch4Sm90ELb1ELb0ELb0ELb1ELb1ELb1ELb0ELb1ELb1ELb1ELb0ELb0EEENS1_21CollectiveEpilogueFwdINS6_IJSA_SC_SB_EEES9_NS_10bfloat16_tESG_Li256ELb1ELb1ELb0ELb1EEENS1_36VarlenDynamicPersistentTileSchedulerILi128ELi160ELi256ELi128ELb0ELb1ELb1ELb1ELb1ELb1EEEEEEEEEvNT_6ParamsE:
[----:B------:R-:W-:Y:S01]  /*0000*/  LDC R1, c[0x0][0x37c] ;  /* 0x0000df00ff017b82 */ /* 0x000fe20000000800 */
[----:B------:R-:W-:Y:S05]  /*0010*/  EXIT ;  /* 0x000000000000794d */ /* 0x000fea0003800000 */
.L_x_17:
        /* <DEDUP_REMOVED lines=14> */
.L_x_62:


//--------------------- .text._ZN7cutlass13device_kernelIN5flash11enable_sm90INS1_16FlashAttnFwdSm90INS1_25CollectiveMainloopFwdSm90ILi2EN4cute5tupleIJNS5_1CILi1EEES8_S8_EEENS6_IJNS7_ILi128EEENS7_ILi160EEESA_EEELi128ENS_12float_e4m3_tEfNS_4arch4Sm90ELb0ELb0ELb0ELb0ELb1ELb0ELb0ELb1ELb1ELb1ELb0ELb0EEENS1_21CollectiveEpilogueFwdINS6_IJSA_SA_SB_EEES9_NS_10bfloat16_tESF_Li256ELb0ELb1ELb0ELb1EEENS1_29StaticPersistentTileSchedulerILb0EEEEEEEEEvNT_6ParamsE --------------------------
	.section	.text._ZN7cutlass13device_kernelIN5flash11enable_sm90INS1_16FlashAttnFwdSm90INS1_25CollectiveMainloopFwdSm90ILi2EN4cute5tupleIJNS5_1CILi1EEES8_S8_EEENS6_IJNS7_ILi128EEENS7_ILi160EEESA_EEELi128ENS_12float_e4m3_tEfNS_4arch4Sm90ELb0ELb0ELb0ELb0ELb1ELb0ELb0ELb1ELb1ELb1ELb0ELb0EEENS1_21CollectiveEpilogueFwdINS6_IJSA_SA_SB_EEES9_NS_10bfloat16_tESF_Li256ELb0ELb1ELb0ELb1EEENS1_29StaticPersistentTileSchedulerILb0EEEEEEEEEvNT_6ParamsE,"ax",@progbits
	.align	128
.text._ZN7cutlass13device_kernelIN5flash11enable_sm90INS1_16FlashAttnFwdSm90INS1_25CollectiveMainloopFwdSm90ILi2EN4cute5tupleIJNS5_1CILi1EEES8_S8_EEENS6_IJNS7_ILi128EEENS7_ILi160EEESA_EEELi128ENS_12float_e4m3_tEfNS_4arch4Sm90ELb0ELb0ELb0ELb0ELb1ELb0ELb0ELb1ELb1ELb1ELb0ELb0EEENS1_21CollectiveEpilogueFwdINS6_IJSA_SA_SB_EEES9_NS_10bfloat16_tESF_Li256ELb0ELb1ELb0ELb1EEENS1_29StaticPersistentTileSchedulerILb0EEEEEEEEEvNT_6ParamsE:
        .type           _ZN7cutlass13device_kernelIN5flash11enable_sm90INS1_16FlashAttnFwdSm90INS1_25CollectiveMainloopFwdSm90ILi2EN4cute5tupleIJNS5_1CILi1EEES8_S8_EEENS6_IJNS7_ILi128EEENS7_ILi160EEESA_EEELi128ENS_12float_e4m3_tEfNS_4arch4Sm90ELb0ELb0ELb0ELb0ELb1ELb0ELb0ELb1ELb1ELb1ELb0ELb0EEENS1_21CollectiveEpilogueFwdINS6_IJSA_SA_SB_EEES9_NS_10bfloat16_tESF_Li256ELb0ELb1ELb0ELb1EEENS1_29StaticPersistentTileSchedulerILb0EEEEEEEEEvNT_6ParamsE,@function
        .size           _ZN7cutlass13device_kernelIN5flash11enable_sm90INS1_16FlashAttnFwdSm90INS1_25CollectiveMainloopFwdSm90ILi2EN4cute5tupleIJNS5_1CILi1EEES8_S8_EEENS6_IJNS7_ILi128EEENS7_ILi160EEESA_EEELi128ENS_12float_e4m3_tEfNS_4arch4Sm90ELb0ELb0ELb0ELb0ELb1ELb0ELb0ELb1ELb1ELb1ELb0ELb0EEENS1_21CollectiveEpilogueFwdINS6_IJSA_SA_SB_EEES9_NS_10bfloat16_tESF_Li256ELb0ELb1ELb0ELb1EEENS1_29StaticPersistentTileSchedulerILb0EEEEEEEEEvNT_6ParamsE,(.L_x_63 - _ZN7cutlass13device_kernelIN5flash11enable_sm90INS1_16FlashAttnFwdSm90INS1_25CollectiveMainloopFwdSm90ILi2EN4cute5tupleIJNS5_1CILi1EEES8_S8_EEENS6_IJNS7_ILi128EEENS7_ILi160EEESA_EEELi128ENS_12float_e4m3_tEfNS_4arch4Sm90ELb0ELb0ELb0ELb0ELb1ELb0ELb0ELb1ELb1ELb1ELb0ELb0EEENS1_21CollectiveEpilogueFwdINS6_IJSA_SA_SB_EEES9_NS_10bfloat16_tESF_Li256ELb0ELb1ELb0ELb1EEENS1_29StaticPersistentTileSchedulerILb0EEEEEEEEEvNT_6ParamsE)
        .other          _ZN7cutlass13device_kernelIN5flash11enable_sm90INS1_16FlashAttnFwdSm90INS1_25CollectiveMainloopFwdSm90ILi2EN4cute5tupleIJNS5_1CILi1EEES8_S8_EEENS6_IJNS7_ILi128EEENS7_ILi160EEESA_EEELi128ENS_12float_e4m3_tEfNS_4arch4Sm90ELb0ELb0ELb0ELb0ELb1ELb0ELb0ELb1ELb1ELb1ELb0ELb0EEENS1_21CollectiveEpilogueFwdINS6_IJSA_SA_SB_EEES9_NS_10bfloat16_tESF_Li256ELb0ELb1ELb0ELb1EEENS1_29StaticPersistentTileSchedulerILb0EEEEEEEEEvNT_6ParamsE,@"STO_CUDA_ENTRY STV_DEFAULT"
_ZN7cutlass13device_kernelIN5flash11enable_sm90INS1_16FlashAttnFwdSm90INS1_25CollectiveMainloopFwdSm90ILi2EN4cute5tupleIJNS5_1CILi1EEES8_S8_EEENS6_IJNS7_ILi128EEENS7_ILi160EEESA_EEELi128ENS_12float_e4m3_tEfNS_4arch4Sm90ELb0ELb0ELb0ELb0ELb1ELb0ELb0ELb1ELb1ELb1ELb0ELb0EEENS1_21CollectiveEpilogueFwdINS6_IJSA_SA_SB_EEES9_NS_10bfloat16_tESF_Li256ELb0ELb1ELb0ELb1EEENS1_29StaticPersistentTileSchedulerILb0EEEEEEEEEvNT_6ParamsE:
[----:B------:R-:W-:Y:S01]  /*0000*/  LDC R1, c[0x0][0x37c] ;  /* 0x0000df00ff017b82 */ /* 0x000fe20000000800 */
[----:B------:R-:W-:Y:S05]  /*0010*/  EXIT ;  /* 0x000000000000794d */ /* 0x000fea0003800000 */
.L_x_18:
        /* <DEDUP_REMOVED lines=14> */
.L_x_63:


//--------------------- .text._ZN7cutlass13device_kernelIN5flash11enable_sm90INS1_16FlashAttnFwdSm90INS1_25CollectiveMainloopFwdSm90ILi2EN4cute5tupleIJNS5_1CILi1EEES8_S8_EEENS6_IJNS7_ILi128EEENS7_ILi160EEESA_EEELi128ENS_12float_e4m3_tEfNS_4arch4Sm90ELb0ELb0ELb0ELb1ELb1ELb0ELb0ELb1ELb1ELb1ELb0ELb0EEENS1_21CollectiveEpilogueFwdINS6_IJSA_SA_SB_EEES9_NS_10bfloat16_tESF_Li256ELb1ELb1ELb0ELb1EEENS1_36VarlenDynamicPersistentTileSchedulerILi128ELi160ELi256ELi128ELb0ELb1ELb1ELb0ELb1ELb1EEEEEEEEEvNT_6ParamsE --------------------------
	.section	.text._ZN7cutlass13device_kernelIN5flash11enable_sm90INS1_16FlashAttnFwdSm90INS1_25CollectiveMainloopFwdSm90ILi2EN4cute5tupleIJNS5_1CILi1EEES8_S8_EEENS6_IJNS7_ILi128EEENS7_ILi160EEESA_EEELi128ENS_12float_e4m3_tEfNS_4arch4Sm90ELb0ELb0ELb0ELb1ELb1ELb0ELb0ELb1ELb1ELb1ELb0ELb0EEENS1_21CollectiveEpilogueFwdINS6_IJSA_SA_SB_EEES9_NS_10bfloat16_tESF_Li256ELb1ELb1ELb0ELb1EEENS1_36VarlenDynamicPersistentTileSchedulerILi128ELi160ELi256ELi128ELb0ELb1ELb1ELb0ELb1ELb1EEEEEEEEEvNT_6ParamsE,"ax",@progbits
	.align	128
.text._ZN7cutlass13device_kernelIN5flash11enable_sm90INS1_16FlashAttnFwdSm90INS1_25CollectiveMainloopFwdSm90ILi2EN4cute5tupleIJNS5_1CILi1EEES8_S8_EEENS6_IJNS7_ILi128EEENS7_ILi160EEESA_EEELi128ENS_12float_e4m3_tEfNS_4arch4Sm90ELb0ELb0ELb0ELb1ELb1ELb0ELb0ELb1ELb1ELb1ELb0ELb0EEENS1_21CollectiveEpilogueFwdINS6_IJSA_SA_SB_EEES9_NS_10bfloat16_tESF_Li256ELb1ELb1ELb0ELb1EEENS1_36VarlenDynamicPersistentTileSchedulerILi128ELi160ELi256ELi128ELb0ELb1ELb1ELb0ELb1ELb1EEEEEEEEEvNT_6ParamsE:
        .type           _ZN7cutlass13device_kernelIN5flash11enable_sm90INS1_16FlashAttnFwdSm90INS1_25CollectiveMainloopFwdSm90ILi2EN4cute5tupleIJNS5_1CILi1EEES8_S8_EEENS6_IJNS7_ILi128EEENS7_ILi160EEESA_EEELi128ENS_12float_e4m3_tEfNS_4arch4Sm90ELb0ELb0ELb0ELb1ELb1ELb0ELb0ELb1ELb1ELb1ELb0ELb0EEENS1_21CollectiveEpilogueFwdINS6_IJSA_SA_SB_EEES9_NS_10bfloat16_tESF_Li256ELb1ELb1ELb0ELb1EEENS1_36VarlenDynamicPersistentTileSchedulerILi128ELi160ELi256ELi128ELb0ELb1ELb1ELb0ELb1ELb1EEEEEEEEEvNT_6ParamsE,@function
        .size           _ZN7cutlass13device_kernelIN5flash11enable_sm90INS1_16FlashAttnFwdSm90INS1_25CollectiveMainloopFwdSm90ILi2EN4cute5tupleIJNS5_1CILi1EEES8_S8_EEENS6_IJNS7_ILi128EEENS7_ILi160EEESA_EEELi128ENS_12float_e4m3_tEfNS_4arch4Sm90ELb0ELb0ELb0ELb1ELb1ELb0ELb0ELb1ELb1ELb1ELb0ELb0EEENS1_21CollectiveEpilogueFwdINS6_IJSA_SA_SB_EEES9_NS_10bfloat16_tESF_Li256ELb1ELb1ELb0ELb1EEENS1_36VarlenDynamicPersistentTileSchedulerILi128ELi160ELi256ELi128ELb0ELb1ELb1ELb0ELb1ELb1EEEEEEEEEvNT_6ParamsE,(.L_x_64 - _ZN7cutlass13device_kernelIN5flash11enable_sm90INS1_16FlashAttnFwdSm90INS1_25CollectiveMainloopFwdSm90ILi2EN4cute5tupleIJNS5_1CILi1EEES8_S8_EEENS6_IJNS7_ILi128EEENS7_ILi160EEESA_EEELi128ENS_12float_e4m3_tEfNS_4arch4Sm90ELb0ELb0ELb0ELb1ELb1ELb0ELb0ELb1ELb1ELb1ELb0ELb0EEENS1_21CollectiveEpilogueFwdINS6_IJSA_SA_SB_EEES9_NS_10bfloat16_tESF_Li256ELb1ELb1ELb0ELb1EEENS1_36VarlenDynamicPersistentTileSchedulerILi128ELi160ELi256ELi128ELb0ELb1ELb1ELb0ELb1ELb1EEEEEEEEEvNT_6ParamsE)
        .other          _ZN7cutlass13device_kernelIN5flash11enable_sm90INS1_16FlashAttnFwdSm90INS1_25CollectiveMainloopFwdSm90ILi2EN4cute5tupleIJNS5_1CILi1EEES8_S8_EEENS6_IJNS7_ILi128EEENS7_ILi160EEESA_EEELi128ENS_12float_e4m3_tEfNS_4arch4Sm90ELb0ELb0ELb0ELb1ELb1ELb0ELb0ELb1ELb1ELb1ELb0ELb0EEENS1_21CollectiveEpilogueFwdINS6_IJSA_SA_SB_EEES9_NS_10bfloat16_tESF_Li256ELb1ELb1ELb0ELb1EEENS1_36VarlenDynamicPersistentTileSchedulerILi128ELi160ELi256ELi128ELb0ELb1ELb1ELb0ELb1ELb1EEEEEEEEEvNT_6ParamsE,@"STO_CUDA_ENTRY STV_DEFAULT"
_ZN7cutlass13device_kernelIN5flash11enable_sm90INS1_16FlashAttnFwdSm90INS1_25CollectiveMainloopFwdSm90ILi2EN4cute5tupleIJNS5_1CILi1EEES8_S8_EEENS6_IJNS7_ILi128EEENS7_ILi160EEESA_EEELi128ENS_12float_e4m3_tEfNS_4arch4Sm90ELb0ELb0ELb0ELb1ELb1ELb0ELb0ELb1ELb1ELb1ELb0ELb0EEENS1_21CollectiveEpilogueFwdINS6_IJSA_SA_SB_EEES9_NS_10bfloat16_tESF_Li256ELb1ELb1ELb0ELb1EEENS1_36VarlenDynamicPersistentTileSchedulerILi128ELi160ELi256ELi128ELb0ELb1ELb1ELb0ELb1ELb1EEEEEEEEEvNT_6ParamsE:
[----:B------:R-:W-:Y:S01]  /*0000*/  LDC R1, c[0x0][0x37c] ;  /* 0x0000df00ff017b82 */ /* 0x000fe20000000800 */
[----:B------:R-:W-:Y:S05]  /*0010*/  EXIT ;  /* 0x000000000000794d */ /* 0x000fea0003800000 */
.L_x_19:
        /* <DEDUP_REMOVED lines=14> */
.L_x_64:


//--------------------- .text._ZN7cutlass13device_kernelIN5flash11enable_sm90INS1_16FlashAttnFwdSm90INS1_25CollectiveMainloopFwdSm90ILi2EN4cute5tupleIJNS5_1CILi1EEES8_S8_EEENS6_IJNS7_ILi128EEENS7_ILi160EEESA_EEELi128ENS_12float_e4m3_tEfNS_4arch4Sm90ELb0ELb0ELb0ELb1ELb1ELb1ELb0ELb1ELb1ELb1ELb0ELb0EEENS1_21CollectiveEpilogueFwdINS6_IJSA_SA_SB_EEES9_NS_10bfloat16_tESF_Li256ELb1ELb1ELb0ELb1EEENS1_36VarlenDynamicPersistentTileSchedulerILi128ELi160ELi256ELi128ELb0ELb1ELb1ELb0ELb1ELb1EEEEEEEEEvNT_6ParamsE --------------------------
	.section	.text._ZN7cutlass13device_kernelIN5flash11enable_sm90INS1_16FlashAttnFwdSm90INS1_25CollectiveMainloopFwdSm90ILi2EN4cute5tupleIJNS5_1CILi1EEES8_S8_EEENS6_IJNS7_ILi128EEENS7_ILi160EEESA_EEELi128ENS_12float_e4m3_tEfNS_4arch4Sm90ELb0ELb0ELb0ELb1ELb1ELb1ELb0ELb1ELb1ELb1ELb0ELb0EEENS1_21CollectiveEpilogueFwdINS6_IJSA_SA_SB_EEES9_NS_10bfloat16_tESF_Li256ELb1ELb1ELb0ELb1EEENS1_36VarlenDynamicPersistentTileSchedulerILi128ELi160ELi256ELi128ELb0ELb1ELb1ELb0ELb1ELb1EEEEEEEEEvNT_6ParamsE,"ax",@progbits
	.align	128
.text._ZN7cutlass13device_kernelIN5flash11enable_sm90INS1_16FlashAttnFwdSm90INS1_25CollectiveMainloopFwdSm90ILi2EN4cute5tupleIJNS5_1CILi1EEES8_S8_EEENS6_IJNS7_ILi128EEENS7_ILi160EEESA_EEELi128ENS_12float_e4m3_tEfNS_4arch4Sm90ELb0ELb0ELb0ELb1ELb1ELb1ELb0ELb1ELb1ELb1ELb0ELb0EEENS1_21CollectiveEpilogueFwdINS6_IJSA_SA_SB_EEES9_NS_10bfloat16_tESF_Li256ELb1ELb1ELb0ELb1EEENS1_36VarlenDynamicPersistentTileSchedulerILi128ELi160ELi256ELi128ELb0ELb1ELb1ELb0ELb1ELb1EEEEEEEEEvNT_6ParamsE:
        .type           _ZN7cutlass13device_kernelIN5flash11enable_sm90INS1_16FlashAttnFwdSm90INS1_25CollectiveMainloopFwdSm90ILi2EN4cute5tupleIJNS5_1CILi1EEES8_S8_EEENS6_IJNS7_ILi128EEENS7_ILi160EEESA_EEELi128ENS_12float_e4m3_tEfNS_4arch4Sm90ELb0ELb0ELb0ELb1ELb1ELb1ELb0ELb1ELb1ELb1ELb0ELb0EEENS1_21CollectiveEpilogueFwdINS6_IJSA_SA_SB_EEES9_NS_10bfloat16_tESF_Li256ELb1ELb1ELb0ELb1EEENS1_36VarlenDynamicPersistentTileSchedulerILi128ELi160ELi256ELi128ELb0ELb1ELb1ELb0ELb1ELb1EEEEEEEEEvNT_6ParamsE,@function
        .size           _ZN7cutlass13device_kernelIN5flash11enable_sm90INS1_16FlashAttnFwdSm90INS1_25CollectiveMainloopFwdSm90ILi2EN4cute5tupleIJNS5_1CILi1EEES8_S8_EEENS6_IJNS7_ILi128EEENS7_ILi160EEESA_EEELi128ENS_12float_e4m3_tEfNS_4arch4Sm90ELb0ELb0ELb0ELb1ELb1ELb1ELb0ELb1ELb1ELb1ELb0ELb0EEENS1_21CollectiveEpilogueFwdINS6_IJSA_SA_SB_EEES9_NS_10bfloat16_tESF_Li256ELb1ELb1ELb0ELb1EEENS1_36VarlenDynamicPersistentTileSchedulerILi128ELi160ELi256ELi128ELb0ELb1ELb1ELb0ELb1ELb1EEEEEEEEEvNT_6ParamsE,(.L_x_65 - _ZN7cutlass13device_kernelIN5flash11enable_sm90INS1_16FlashAttnFwdSm90INS1_25CollectiveMainloopFwdSm90ILi2EN4cute5tupleIJNS5_1CILi1EEES8_S8_EEENS6_IJNS7_ILi128EEENS7_ILi160EEESA_EEELi128ENS_12float_e4m3_tEfNS_4arch4Sm90ELb0ELb0ELb0ELb1ELb1ELb1ELb0ELb1ELb1ELb1ELb0ELb0EEENS1_21CollectiveEpilogueFwdINS6_IJSA_SA_SB_EEES9_NS_10bfloat16_tESF_Li256ELb1ELb1ELb0ELb1EEENS1_36VarlenDynamicPersistentTileSchedulerILi128ELi160ELi256ELi128ELb0ELb1ELb1ELb0ELb1ELb1EEEEEEEEEvNT_6ParamsE)
        .other          _ZN7cutlass13device_kernelIN5flash11enable_sm90INS1_16FlashAttnFwdSm90INS1_25CollectiveMainloopFwdSm90ILi2EN4cute5tupleIJNS5_1CILi1EEES8_S8_EEENS6_IJNS7_ILi128EEENS7_ILi160EEESA_EEELi128ENS_12float_e4m3_tEfNS_4arch4Sm90ELb0ELb0ELb0ELb1ELb1ELb1ELb0ELb1ELb1ELb1ELb0ELb0EEENS1_21CollectiveEpilogueFwdINS6_IJSA_SA_SB_EEES9_NS_10bfloat16_tESF_Li256ELb1ELb1ELb0ELb1EEENS1_36VarlenDynamicPersistentTileSchedulerILi128ELi160ELi256ELi128ELb0ELb1ELb1ELb0ELb1ELb1EEEEEEEEEvNT_6ParamsE,@"STO_CUDA_ENTRY STV_DEFAULT"
_ZN7cutlass13device_kernelIN5flash11enable_sm90INS1_16FlashAttnFwdSm90INS1_25CollectiveMainloopFwdSm90ILi2EN4cute5tupleIJNS5_1CILi1EEES8_S8_EEENS6_IJNS7_ILi128EEENS7_ILi160EEESA_EEELi128ENS_12float_e4m3_tEfNS_4arch4Sm90ELb0ELb0ELb0ELb1ELb1ELb1ELb0ELb1ELb1ELb1ELb0ELb0EEENS1_21CollectiveEpilogueFwdINS6_IJSA_SA_SB_EEES9_NS_10bfloat16_tESF_Li256ELb1ELb1ELb0ELb1EEENS1_36VarlenDynamicPersistentTileSchedulerILi128ELi160ELi256ELi128ELb0ELb1ELb1ELb0ELb1ELb1EEEEEEEEEvNT_6ParamsE:
[----:B------:R-:W-:Y:S01]  /*0000*/  LDC R1, c[0x0][0x37c] ;  /* 0x0000df00ff017b82 */ /* 0x000fe20000000800 */
[----:B------:R-:W-:Y:S05]  /*0010*/  EXIT ;  /* 0x000000000000794d */ /* 0x000fea0003800000 */
.L_x_20:
        /* <DEDUP_REMOVED lines=14> */
.L_x_65:


//--------------------- .text._ZN7cutlass13device_kernelIN5flash11enable_sm90INS1_16FlashAttnFwdSm90INS1_25CollectiveMainloopFwdSm90ILi2EN4cute5tupleIJNS5_1CILi1EEES8_S8_EEENS6_IJNS7_ILi128EEENS7_ILi160EEESA_EEELi128ENS_12float_e4m3_tEfNS_4arch4Sm90ELb0ELb1ELb0ELb0ELb1ELb0ELb0ELb1ELb1ELb1ELb0ELb0EEENS1_21CollectiveEpilogueFwdINS6_IJSA_SA_SB_EEES9_NS_10bfloat16_tESF_Li256ELb0ELb1ELb0ELb1EEENS1_30DynamicPersistentTileSchedulerILi256ELi128ELb0ELb1ELb1EEEEEEEEEvNT_6ParamsE --------------------------
	.section	.text._ZN7cutlass13device_kernelIN5flash11enable_sm90INS1_16FlashAttnFwdSm90INS1_25CollectiveMainloopFwdSm90ILi2EN4cute5tupleIJNS5_1CILi1EEES8_S8_EEENS6_IJNS7_ILi128EEENS7_ILi160EEESA_EEELi128ENS_12float_e4m3_tEfNS_4arch4Sm90ELb0ELb1ELb0ELb0ELb1ELb0ELb0ELb1ELb1ELb1ELb0ELb0EEENS1_21CollectiveEpilogueFwdINS6_IJSA_SA_SB_EEES9_NS_10bfloat16_tESF_Li256ELb0ELb1ELb0ELb1EEENS1_30DynamicPersistentTileSchedulerILi256ELi128ELb0ELb1ELb1EEEEEEEEEvNT_6ParamsE,"ax",@progbits
	.align	128
.text._ZN7cutlass13device_kernelIN5flash11enable_sm90INS1_16FlashAttnFwdSm90INS1_25CollectiveMainloopFwdSm90ILi2EN4cute5tupleIJNS5_1CILi1EEES8_S8_EEENS6_IJNS7_ILi128EEENS7_ILi160EEESA_EEELi128ENS_12float_e4m3_tEfNS_4arch4Sm90ELb0ELb1ELb0ELb0ELb1ELb0ELb0ELb1ELb1ELb1ELb0ELb0EEENS1_21CollectiveEpilogueFwdINS6_IJSA_SA_SB_EEES9_NS_10bfloat16_tESF_Li256ELb0ELb1ELb0ELb1EEENS1_30DynamicPersistentTileSchedulerILi256ELi128ELb0ELb1ELb1EEEEEEEEEvNT_6ParamsE:
        .type           _ZN7cutlass13device_kernelIN5flash11enable_sm90INS1_16FlashAttnFwdSm90INS1_25CollectiveMainloopFwdSm90ILi2EN4cute5tupleIJNS5_1CILi1EEES8_S8_EEENS6_IJNS7_ILi128EEENS7_ILi160EEESA_EEELi128ENS_12float_e4m3_tEfNS_4arch4Sm90ELb0ELb1ELb0ELb0ELb1ELb0ELb0ELb1ELb1ELb1ELb0ELb0EEENS1_21CollectiveEpilogueFwdINS6_IJSA_SA_SB_EEES9_NS_10bfloat16_tESF_Li256ELb0ELb1ELb0ELb1EEENS1_30DynamicPersistentTileSchedulerILi256ELi128ELb0ELb1ELb1EEEEEEEEEvNT_6ParamsE,@function
        .size           _ZN7cutlass13device_kernelIN5flash11enable_sm90INS1_16FlashAttnFwdSm90INS1_25CollectiveMainloopFwdSm90ILi2EN4cute5tupleIJNS5_1CILi1EEES8_S8_EEENS6_IJNS7_ILi128EEENS7_ILi160EEESA_EEELi128ENS_12float_e4m3_tEfNS_4arch4Sm90ELb0ELb1ELb0ELb0ELb1ELb0ELb0ELb1ELb1ELb1ELb0ELb0EEENS1_21CollectiveEpilogueFwdINS6_IJSA_SA_SB_EEES9_NS_10bfloat16_tESF_Li256ELb0ELb1ELb0ELb1EEENS1_30DynamicPersistentTileSchedulerILi256ELi128ELb0ELb1ELb1EEEEEEEEEvNT_6ParamsE,(.L_x_66 - _ZN7cutlass13device_kernelIN5flash11enable_sm90INS1_16FlashAttnFwdSm90INS1_25CollectiveMainloopFwdSm90ILi2EN4cute5tupleIJNS5_1CILi1EEES8_S8_EEENS6_IJNS7_ILi128EEENS7_ILi160EEESA_EEELi128ENS_12float_e4m3_tEfNS_4arch4Sm90ELb0ELb1ELb0ELb0ELb1ELb0ELb0ELb1ELb1ELb1ELb0ELb0EEENS1_21CollectiveEpilogueFwdINS6_IJSA_SA_SB_EEES9_NS_10bfloat16_tESF_Li256ELb0ELb1ELb0ELb1EEENS1_30DynamicPersistentTileSchedulerILi256ELi128ELb0ELb1ELb1EEEEEEEEEvNT_6ParamsE)
        .other          _ZN7cutlass13device_kernelIN5flash11enable_sm90INS1_16FlashAttnFwdSm90INS1_25CollectiveMainloopFwdSm90ILi2EN4cute5tupleIJNS5_1CILi1EEES8_S8_EEENS6_IJNS7_ILi128EEENS7_ILi160EEESA_EEELi128ENS_12float_e4m3_tEfNS_4arch4Sm90ELb0ELb1ELb0ELb0ELb1ELb0ELb0ELb1ELb1ELb1ELb0ELb0EEENS1_21CollectiveEpilogueFwdINS6_IJSA_SA_SB_EEES9_NS_10bfloat16_tESF_Li256ELb0ELb1ELb0ELb1EEENS1_30DynamicPersistentTileSchedulerILi256ELi128ELb0ELb1ELb1EEEEEEEEEvNT_6ParamsE,@"STO_CUDA_ENTRY STV_DEFAULT"
_ZN7cutlass13device_kernelIN5flash11enable_sm90INS1_16FlashAttnFwdSm90INS1_25CollectiveMainloopFwdSm90ILi2EN4cute5tupleIJNS5_1CILi1EEES8_S8_EEENS6_IJNS7_ILi128EEENS7_ILi160EEESA_EEELi128ENS_12float_e4m3_tEfNS_4arch4Sm90ELb0ELb1ELb0ELb0ELb1ELb0ELb0ELb1ELb1ELb1ELb0ELb0EEENS1_21CollectiveEpilogueFwdINS6_IJSA_SA_SB_EEES9_NS_10bfloat16_tESF_Li256ELb0ELb1ELb0ELb1EEENS1_30DynamicPersistentTileSchedulerILi256ELi128ELb0ELb1ELb1EEEEEEEEEvNT_6ParamsE:
[----:B------:R-:W-:Y:S01]  /*0000*/  LDC R1, c[0x0][0x37c] ;  /* 0x0000df00ff017b82 */ /* 0x000fe20000000800 */
[----:B------:R-:W-:Y:S05]  /*0010*/  EXIT ;  /* 0x000000000000794d */ /* 0x000fea0003800000 */
.L_x_21:
        /* <DEDUP_REMOVED lines=14> */
.L_x_66:


//--------------------- .text._ZN7cutlass13device_kernelIN5flash11enable_sm90INS1_16FlashAttnFwdSm90INS1_25CollectiveMainloopFwdSm90ILi2EN4cute5tupleIJNS5_1CILi1EEES8_S8_EEENS6_IJNS7_ILi128EEENS7_ILi160EEESA_EEELi128ENS_12float_e4m3_tEfNS_4arch4Sm90ELb0ELb1ELb0ELb1ELb1ELb0ELb0ELb1ELb1ELb1ELb0ELb0EEENS1_21CollectiveEpilogueFwdINS6_IJSA_SA_SB_EEES9_NS_10bfloat16_tESF_Li256ELb1ELb1ELb0ELb1EEENS1_36VarlenDynamicPersistentTileSchedulerILi128ELi160ELi256ELi128ELb0ELb1ELb1ELb1ELb0ELb1EEEEEEEEEvNT_6ParamsE --------------------------
	.section	.text._ZN7cutlass13device_kernelIN5flash11enable_sm90INS1_16FlashAttnFwdSm90INS1_25CollectiveMainloopFwdSm90ILi2EN4cute5tupleIJNS5_1CILi1EEES8_S8_EEENS6_IJNS7_ILi128EEENS7_ILi160EEESA_EEELi128ENS_12float_e4m3_tEfNS_4arch4Sm90ELb0ELb1ELb0ELb1ELb1ELb0ELb0ELb1ELb1ELb1ELb0ELb0EEENS1_21CollectiveEpilogueFwdINS6_IJSA_SA_SB_EEES9_NS_10bfloat16_tESF_Li256ELb1ELb1ELb0ELb1EEENS1_36VarlenDynamicPersistentTileSchedulerILi128ELi160ELi256ELi128ELb0ELb1ELb1ELb1ELb0ELb1EEEEEEEEEvNT_6ParamsE,"ax",@progbits
	.align	128
.text._ZN7cutlass13device_kernelIN5flash11enable_sm90INS1_16FlashAttnFwdSm90INS1_25CollectiveMainloopFwdSm90ILi2EN4cute5tupleIJNS5_1CILi1EEES8_S8_EEENS6_IJNS7_ILi128EEENS7_ILi160EEESA_EEELi128ENS_12float_e4m3_tEfNS_4arch4Sm90ELb0ELb1ELb0ELb1ELb1ELb0ELb0ELb1ELb1ELb1ELb0ELb0EEENS1_21CollectiveEpilogueFwdINS6_IJSA_SA_SB_EEES9_NS_10bfloat16_tESF_Li256ELb1ELb1ELb0ELb1EEENS1_36VarlenDynamicPersistentTileSchedulerILi128ELi160ELi256ELi128ELb0ELb1ELb1ELb1ELb0ELb1EEEEEEEEEvNT_6ParamsE:
        .type           _ZN7cutlass13device_kernelIN5flash11enable_sm90INS1_16FlashAttnFwdSm90INS1_25CollectiveMainloopFwdSm90ILi2EN4cute5tupleIJNS5_1CILi1EEES8_S8_EEENS6_IJNS7_ILi128EEENS7_ILi160EEESA_EEELi128ENS_12float_e4m3_tEfNS_4arch4Sm90ELb0ELb1ELb0ELb1ELb1ELb0ELb0ELb1ELb1ELb1ELb0ELb0EEENS1_21CollectiveEpilogueFwdINS6_IJSA_SA_SB_EEES9_NS_10bfloat16_tESF_Li256ELb1ELb1ELb0ELb1EEENS1_36VarlenDynamicPersistentTileSchedulerILi128ELi160ELi256ELi128ELb0ELb1ELb1ELb1ELb0ELb1EEEEEEEEEvNT_6ParamsE,@function
        .size           _ZN7cutlass13device_kernelIN5flash11enable_sm90INS1_16FlashAttnFwdSm90INS1_25CollectiveMainloopFwdSm90ILi2EN4cute5tupleIJNS5_1CILi1EEES8_S8_EEENS6_IJNS7_ILi128EEENS7_ILi160EEESA_EEELi128ENS_12float_e4m3_tEfNS_4arch4Sm90ELb0ELb1ELb0ELb1ELb1ELb0ELb0ELb1ELb1ELb1ELb0ELb0EEENS1_21CollectiveEpilogueFwdINS6_IJSA_SA_SB_EEES9_NS_10bfloat16_tESF_Li256ELb1ELb1ELb0ELb1EEENS1_36VarlenDynamicPersistentTileSchedulerILi128ELi160ELi256ELi128ELb0ELb1ELb1ELb1ELb0ELb1EEEEEEEEEvNT_6ParamsE,(.L_x_67 - _ZN7cutlass13device_kernelIN5flash11enable_sm90INS1_16FlashAttnFwdSm90INS1_25CollectiveMainloopFwdSm90ILi2EN4cute5tupleIJNS5_1CILi1EEES8_S8_EEENS6_IJNS7_ILi128EEENS7_ILi160EEESA_EEELi128ENS_12float_e4m3_tEfNS_4arch4Sm90ELb0ELb1ELb0ELb1ELb1ELb0ELb0ELb1ELb1ELb1ELb0ELb0EEENS1_21CollectiveEpilogueFwdINS6_IJSA_SA_SB_EEES9_NS_10bfloat16_tESF_Li256ELb1ELb1ELb0ELb1EEENS1_36VarlenDynamicPersistentTileSchedulerILi128ELi160ELi256ELi128ELb0ELb1ELb1ELb1ELb0ELb1EEEEEEEEEvNT_6ParamsE)
        .other          _ZN7cutlass13device_kernelIN5flash11enable_sm90INS1_16FlashAttnFwdSm90INS1_25CollectiveMainloopFwdSm90ILi2EN4cute5tupleIJNS5_1CILi1EEES8_S8_EEENS6_IJNS7_ILi128EEENS7_ILi160EEESA_EEELi128ENS_12float_e4m3_tEfNS_4arch4Sm90ELb0ELb1ELb0ELb1ELb1ELb0ELb0ELb1ELb1ELb1ELb0ELb0EEENS1_21CollectiveEpilogueFwdINS6_IJSA_SA_SB_EEES9_NS_10bfloat16_tESF_Li256ELb1ELb1ELb0ELb1EEENS1_36VarlenDynamicPersistentTileSchedulerILi128ELi160ELi256ELi128ELb0ELb1ELb1ELb1ELb0ELb1EEEEEEEEEvNT_6ParamsE,@"STO_CUDA_ENTRY STV_DEFAULT"
_ZN7cutlass13device_kernelIN5flash11enable_sm90INS1_16FlashAttnFwdSm90INS1_25CollectiveMainloopFwdSm90ILi2EN4cute5tupleIJNS5_1CILi1EEES8_S8_EEENS6_IJNS7_ILi128EEENS7_ILi160EEESA_EEELi128ENS_12float_e4m3_tEfNS_4arch4Sm90ELb0ELb1ELb0ELb1ELb1ELb0ELb0ELb1ELb1ELb1ELb0ELb0EEENS1_21CollectiveEpilogueFwdINS6_IJSA_SA_SB_EEES9_NS_10bfloat16_tESF_Li256ELb1ELb1ELb0ELb1EEENS1_36VarlenDynamicPersistentTileSchedulerILi128ELi160ELi256ELi128ELb0ELb1ELb1ELb1ELb0ELb1EEEEEEEEEvNT_6ParamsE:
[----:B------:R-:W-:Y:S01]  /*0000*/  LDC R1, c[0x0][0x37c] ;  /* 0x0000df00ff017b82 */ /* 0x000fe20000000800 */
[----:B------:R-:W-:Y:S05]  /*0010*/  EXIT ;  /* 0x000000000000794d */ /* 0x000fea0003800000 */
.L_x_22:
        /* <DEDUP_REMOVED lines=14> */
.L_x_67:


//--------------------- .text._ZN7cutlass13device_kernelIN5flash11enable_sm90INS1_16FlashAttnFwdSm90INS1_25CollectiveMainloopFwdSm90ILi2EN4cute5tupleIJNS5_1CILi1EEES8_S8_EEENS6_IJNS7_ILi128EEENS7_ILi160EEESA_EEELi128ENS_12float_e4m3_tEfNS_4arch4Sm90ELb0ELb1ELb0ELb1ELb1ELb1ELb0ELb1ELb1ELb1ELb0ELb0EEENS1_21CollectiveEpilogueFwdINS6_IJSA_SA_SB_EEES9_NS_10bfloat16_tESF_Li256ELb1ELb1ELb0ELb1EEENS1_36VarlenDynamicPersistentTileSchedulerILi128ELi160ELi256ELi128ELb0ELb1ELb1ELb1ELb0ELb1EEEEEEEEEvNT_6ParamsE --------------------------
	.section	.text._ZN7cutlass13device_kernelIN5flash11enable_sm90INS1_16FlashAttnFwdSm90INS1_25CollectiveMainloopFwdSm90ILi2EN4cute5tupleIJNS5_1CILi1EEES8_S8_EEENS6_IJNS7_ILi128EEENS7_ILi160EEESA_EEELi128ENS_12float_e4m3_tEfNS_4arch4Sm90ELb0ELb1ELb0ELb1ELb1ELb1ELb0ELb1ELb1ELb1ELb0ELb0EEENS1_21CollectiveEpilogueFwdINS6_IJSA_SA_SB_EEES9_NS_10bfloat16_tESF_Li256ELb1ELb1ELb0ELb1EEENS1_36VarlenDynamicPersistentTileSchedulerILi128ELi160ELi256ELi128ELb0ELb1ELb1ELb1ELb0ELb1EEEEEEEEEvNT_6ParamsE,"ax",@progbits
	.align	128
.text._ZN7cutlass13device_kernelIN5flash11enable_sm90INS1_16FlashAttnFwdSm90INS1_25CollectiveMainloopFwdSm90ILi2EN4cute5tupleIJNS5_1CILi1EEES8_S8_EEENS6_IJNS7_ILi128EEENS7_ILi160EEESA_EEELi128ENS_12float_e4m3_tEfNS_4arch4Sm90ELb0ELb1ELb0ELb1ELb1ELb1ELb0ELb1ELb1ELb1ELb0ELb0EEENS1_21CollectiveEpilogueFwdINS6_IJSA_SA_SB_EEES9_NS_10bfloat16_tESF_Li256ELb1ELb1ELb0ELb1EEENS1_36VarlenDynamicPersistentTileSchedulerILi128ELi160ELi256ELi128ELb0ELb1ELb1ELb1ELb0ELb1EEEEEEEEEvNT_6ParamsE:
        .type           _ZN7cutlass13device_kernelIN5flash11enable_sm90INS1_16FlashAttnFwdSm90INS1_25CollectiveMainloopFwdSm90ILi2EN4cute5tupleIJNS5_1CILi1EEES8_S8_EEENS6_IJNS7_ILi128EEENS7_ILi160EEESA_EEELi128ENS_12float_e4m3_tEfNS_4arch4Sm90ELb0ELb1ELb0ELb1ELb1ELb1ELb0ELb1ELb1ELb1ELb0ELb0EEENS1_21CollectiveEpilogueFwdINS6_IJSA_SA_SB_EEES9_NS_10bfloat16_tESF_Li256ELb1ELb1ELb0ELb1EEENS1_36VarlenDynamicPersistentTileSchedulerILi128ELi160ELi256ELi128ELb0ELb1ELb1ELb1ELb0ELb1EEEEEEEEEvNT_6ParamsE,@function
        .size           _ZN7cutlass13device_kernelIN5flash11enable_sm90INS1_16FlashAttnFwdSm90INS1_25CollectiveMainloopFwdSm90ILi2EN4cute5tupleIJNS5_1CILi1EEES8_S8_EEENS6_IJNS7_ILi128EEENS7_ILi160EEESA_EEELi128ENS_12float_e4m3_tEfNS_4arch4Sm90ELb0ELb1ELb0ELb1ELb1ELb1ELb0ELb1ELb1ELb1ELb0ELb0EEENS1_21CollectiveEpilogueFwdINS6_IJSA_SA_SB_EEES9_NS_10bfloat16_tESF_Li256ELb1ELb1ELb0ELb1EEENS1_36VarlenDynamicPersistentTileSchedulerILi128ELi160ELi256ELi128ELb0ELb1ELb1ELb1ELb0ELb1EEEEEEEEEvNT_6ParamsE,(.L_x_68 - _ZN7cutlass13device_kernelIN5flash11enable_sm90INS1_16FlashAttnFwdSm90INS1_25CollectiveMainloopFwdSm90ILi2EN4cute5tupleIJNS5_1CILi1EEES8_S8_EEENS6_IJNS7_ILi128EEENS7_ILi160EEESA_EEELi128ENS_12float_e4m3_tEfNS_4arch4Sm90ELb0ELb1ELb0ELb1ELb1ELb1ELb0ELb1ELb1ELb1ELb0ELb0EEENS1_21CollectiveEpilogueFwdINS6_IJSA_SA_SB_EEES9_NS_10bfloat16_tESF_Li256ELb1ELb1ELb0ELb1EEENS1_36VarlenDynamicPersistentTileSchedulerILi128ELi160ELi256ELi128ELb0ELb1ELb1ELb1ELb0ELb1EEEEEEEEEvNT_6ParamsE)
        .other          _ZN7cutlass13device_kernelIN5flash11enable_sm90INS1_16FlashAttnFwdSm90INS1_25CollectiveMainloopFwdSm90ILi2EN4cute5tupleIJNS5_1CILi1EEES8_S8_EEENS6_IJNS7_ILi128EEENS7_ILi160EEESA_EEELi128ENS_12float_e4m3_tEfNS_4arch4Sm90ELb0ELb1ELb0ELb1ELb1ELb1ELb0ELb1ELb1ELb1ELb0ELb0EEENS1_21CollectiveEpilogueFwdINS6_IJSA_SA_SB_EEES9_NS_10bfloat16_tESF_Li256ELb1ELb1ELb0ELb1EEENS1_36VarlenDynamicPersistentTileSchedulerILi128ELi160ELi256ELi128ELb0ELb1ELb1ELb1ELb0ELb1EEEEEEEEEvNT_6ParamsE,@"STO_CUDA_ENTRY STV_DEFAULT"
_ZN7cutlass13device_kernelIN5flash11enable_sm90INS1_16FlashAttnFwdSm90INS1_25CollectiveMainloopFwdSm90ILi2EN4cute5tupleIJNS5_1CILi1EEES8_S8_EEENS6_IJNS7_ILi128EEENS7_ILi160EEESA_EEELi128ENS_12float_e4m3_tEfNS_4arch4Sm90ELb0ELb1ELb0ELb1ELb1ELb1ELb0ELb1ELb1ELb1ELb0ELb0EEENS1_21CollectiveEpilogueFwdINS6_IJSA_SA_SB_EEES9_NS_10bfloat16_tESF_Li256ELb1ELb1ELb0ELb1EEENS1_36VarlenDynamicPersistentTileSchedulerILi128ELi160ELi256ELi128ELb0ELb1ELb1ELb1ELb0ELb1EEEEEEEEEvNT_6ParamsE:
[----:B------:R-:W-:Y:S01]  /*0000*/  LDC R1, c[0x0][0x37c] ;  /* 0x0000df00ff017b82 */ /* 0x000fe20000000800 */
[----:B------:R-:W-:Y:S05]  /*0010*/  EXIT ;  /* 0x000000000000794d */ /* 0x000fea0003800000 */
.L_x_23:
        /* <DEDUP_REMOVED lines=14> */
.L_x_68:


//--------------------- .text._ZN7cutlass13device_kernelIN5flash11enable_sm90INS1_16FlashAttnFwdSm90INS1_25CollectiveMainloopFwdSm90ILi2EN4cute5tupleIJNS5_1CILi1EEES8_S8_EEENS6_IJNS7_ILi128EEENS7_ILi160EEESA_EEELi128ENS_12float_e4m3_tEfNS_4arch4Sm90ELb1ELb0ELb0ELb0ELb1ELb0ELb0ELb1ELb1ELb1ELb0ELb0EEENS1_21CollectiveEpilogueFwdINS6_IJSA_SA_SB_EEES9_NS_10bfloat16_tESF_Li256ELb0ELb1ELb0ELb1EEENS1_30DynamicPersistentTileSchedulerILi256ELi128ELb0ELb1ELb1EEEEEEEEEvNT_6ParamsE --------------------------
	.section	.text._ZN7cutlass13device_kernelIN5flash11enable_sm90INS1_16FlashAttnFwdSm90INS1_25CollectiveMainloopFwdSm90ILi2EN4cute5tupleIJNS5_1CILi1EEES8_S8_EEENS6_IJNS7_ILi128EEENS7_ILi160EEESA_EEELi128ENS_12float_e4m3_tEfNS_4arch4Sm90ELb1ELb0ELb0ELb0ELb1ELb0ELb0ELb1ELb1ELb1ELb0ELb0EEENS1_21CollectiveEpilogueFwdINS6_IJSA_SA_SB_EEES9_NS_10bfloat16_tESF_Li256ELb0ELb1ELb0ELb1EEENS1_30DynamicPersistentTileSchedulerILi256ELi128ELb0ELb1ELb1EEEEEEEEEvNT_6ParamsE,"ax",@progbits
	.align	128
.text._ZN7cutlass13device_kernelIN5flash11enable_sm90INS1_16FlashAttnFwdSm90INS1_25CollectiveMainloopFwdSm90ILi2EN4cute5tupleIJNS5_1CILi1EEES8_S8_EEENS6_IJNS7_ILi128EEENS7_ILi160EEESA_EEELi128ENS_12float_e4m3_tEfNS_4arch4Sm90ELb1ELb0ELb0ELb0ELb1ELb0ELb0ELb1ELb1ELb1ELb0ELb0EEENS1_21CollectiveEpilogueFwdINS6_IJSA_SA_SB_EEES9_NS_10bfloat16_tESF_Li256ELb0ELb1ELb0ELb1EEENS1_30DynamicPersistentTileSchedulerILi256ELi128ELb0ELb1ELb1EEEEEEEEEvNT_6ParamsE:
        .type           _ZN7cutlass13device_kernelIN5flash11enable_sm90INS1_16FlashAttnFwdSm90INS1_25CollectiveMainloopFwdSm90ILi2EN4cute5tupleIJNS5_1CILi1EEES8_S8_EEENS6_IJNS7_ILi128EEENS7_ILi160EEESA_EEELi128ENS_12float_e4m3_tEfNS_4arch4Sm90ELb1ELb0ELb0ELb0ELb1ELb0ELb0ELb1ELb1ELb1ELb0ELb0EEENS1_21CollectiveEpilogueFwdINS6_IJSA_SA_SB_EEES9_NS_10bfloat16_tESF_Li256ELb0ELb1ELb0ELb1EEENS1_30DynamicPersistentTileSchedulerILi256ELi128ELb0ELb1ELb1EEEEEEEEEvNT_6ParamsE,@function
        .size           _ZN7cutlass13device_kernelIN5flash11enable_sm90INS1_16FlashAttnFwdSm90INS1_25CollectiveMainloopFwdSm90ILi2EN4cute5tupleIJNS5_1CILi1EEES8_S8_EEENS6_IJNS7_ILi128EEENS7_ILi160EEESA_EEELi128ENS_12float_e4m3_tEfNS_4arch4Sm90ELb1ELb0ELb0ELb0ELb1ELb0ELb0ELb1ELb1ELb1ELb0ELb0EEENS1_21CollectiveEpilogueFwdINS6_IJSA_SA_SB_EEES9_NS_10bfloat16_tESF_Li256ELb0ELb1ELb0ELb1EEENS1_30DynamicPersistentTileSchedulerILi256ELi128ELb0ELb1ELb1EEEEEEEEEvNT_6ParamsE,(.L_x_69 - _ZN7cutlass13device_kernelIN5flash11enable_sm90INS1_16FlashAttnFwdSm90INS1_25CollectiveMainloopFwdSm90ILi2EN4cute5tupleIJNS5_1CILi1EEES8_S8_EEENS6_IJNS7_ILi128EEENS7_ILi160EEESA_EEELi128ENS_12float_e4m3_tEfNS_4arch4Sm90ELb1ELb0ELb0ELb0ELb1ELb0ELb0ELb1ELb1ELb1ELb0ELb0EEENS1_21CollectiveEpilogueFwdINS6_IJSA_SA_SB_EEES9_NS_10bfloat16_tESF_Li256ELb0ELb1ELb0ELb1EEENS1_30DynamicPersistentTileSchedulerILi256ELi128ELb0ELb1ELb1EEEEEEEEEvNT_6ParamsE)
        .other          _ZN7cutlass13device_kernelIN5flash11enable_sm90INS1_16FlashAttnFwdSm90INS1_25CollectiveMainloopFwdSm90ILi2EN4cute5tupleIJNS5_1CILi1EEES8_S8_EEENS6_IJNS7_ILi128EEENS7_ILi160EEESA_EEELi128ENS_12float_e4m3_tEfNS_4arch4Sm90ELb1ELb0ELb0ELb0ELb1ELb0ELb0ELb1ELb1ELb1ELb0ELb0EEENS1_21CollectiveEpilogueFwdINS6_IJSA_SA_SB_EEES9_NS_10bfloat16_tESF_Li256ELb0ELb1ELb0ELb1EEENS1_30DynamicPersistentTileSchedulerILi256ELi128ELb0ELb1ELb1EEEEEEEEEvNT_6ParamsE,@"STO_CUDA_ENTRY STV_DEFAULT"
_ZN7cutlass13device_kernelIN5flash11enable_sm90INS1_16FlashAttnFwdSm90INS1_25CollectiveMainloopFwdSm90ILi2EN4cute5tupleIJNS5_1CILi1EEES8_S8_EEENS6_IJNS7_ILi128EEENS7_ILi160EEESA_EEELi128ENS_12float_e4m3_tEfNS_4arch4Sm90ELb1ELb0ELb0ELb0ELb1ELb0ELb0ELb1ELb1ELb1ELb0ELb0EEENS1_21CollectiveEpilogueFwdINS6_IJSA_SA_SB_EEES9_NS_10bfloat16_tESF_Li256ELb0ELb1ELb0ELb1EEENS1_30DynamicPersistentTileSchedulerILi256ELi128ELb0ELb1ELb1EEEEEEEEEvNT_6ParamsE:
[----:B------:R-:W-:Y:S01]  /*0000*/  LDC R1, c[0x0][0x37c] ;  /* 0x0000df00ff017b82 */ /* 0x000fe20000000800 */
[----:B------:R-:W-:Y:S05]  /*0010*/  EXIT ;  /* 0x000000000000794d */ /* 0x000fea0003800000 */
.L_x_24:
        /* <DEDUP_REMOVED lines=14> */
.L_x_69:


//--------------------- .text._ZN7cutlass13device_kernelIN5flash11enable_sm90INS1_16FlashAttnFwdSm90INS1_25CollectiveMainloopFwdSm90ILi2EN4cute5tupleIJNS5_1CILi1EEES8_S8_EEENS6_IJNS7_ILi128EEENS7_ILi160EEESA_EEELi128ENS_12float_e4m3_tEfNS_4arch4Sm90ELb1ELb0ELb0ELb1ELb1ELb0ELb0ELb1ELb1ELb1ELb0ELb0EEENS1_21CollectiveEpilogueFwdINS6_IJSA_SA_SB_EEES9_NS_10bfloat16_tESF_Li256ELb1ELb1ELb0ELb1EEENS1_36VarlenDynamicPersistentTileSchedulerILi128ELi160ELi256ELi128ELb0ELb1ELb1ELb1ELb1ELb1EEEEEEEEEvNT_6ParamsE --------------------------
	.section	.text._ZN7cutlass13device_kernelIN5flash11enable_sm90INS1_16FlashAttnFwdSm90INS1_25CollectiveMainloopFwdSm90ILi2EN4cute5tupleIJNS5_1CILi1EEES8_S8_EEENS6_IJNS7_ILi128EEENS7_ILi160EEESA_EEELi128ENS_12float_e4m3_tEfNS_4arch4Sm90ELb1ELb0ELb0ELb1ELb1ELb0ELb0ELb1ELb1ELb1ELb0ELb0EEENS1_21CollectiveEpilogueFwdINS6_IJSA_SA_SB_EEES9_NS_10bfloat16_tESF_Li256ELb1ELb1ELb0ELb1EEENS1_36VarlenDynamicPersistentTileSchedulerILi128ELi160ELi256ELi128ELb0ELb1ELb1ELb1ELb1ELb1EEEEEEEEEvNT_6ParamsE,"ax",@progbits
	.align	128
.text._ZN7cutlass13device_kernelIN5flash11enable_sm90INS1_16FlashAttnFwdSm90INS1_25CollectiveMainloopFwdSm90ILi2EN4cute5tupleIJNS5_1CILi1EEES8_S8_EEENS6_IJNS7_ILi128EEENS7_ILi160EEESA_EEELi128ENS_12float_e4m3_tEfNS_4arch4Sm90ELb1ELb0ELb0ELb1ELb1ELb0ELb0ELb1ELb1ELb1ELb0ELb0EEENS1_21CollectiveEpilogueFwdINS6_IJSA_SA_SB_EEES9_NS_10bfloat16_tESF_Li256ELb1ELb1ELb0ELb1EEENS1_36VarlenDynamicPersistentTileSchedulerILi128ELi160ELi256ELi128ELb0ELb1ELb1ELb1ELb1ELb1EEEEEEEEEvNT_6ParamsE:
        .type           _ZN7cutlass13device_kernelIN5flash11enable_sm90INS1_16FlashAttnFwdSm90INS1_25CollectiveMainloopFwdSm90ILi2EN4cute5tupleIJNS5_1CILi1EEES8_S8_EEENS6_IJNS7_ILi128EEENS7_ILi160EEESA_EEELi128ENS_12float_e4m3_tEfNS_4arch4Sm90ELb1ELb0ELb0ELb1ELb1ELb0ELb0ELb1ELb1ELb1ELb0ELb0EEENS1_21CollectiveEpilogueFwdINS6_IJSA_SA_SB_EEES9_NS_10bfloat16_tESF_Li256ELb1ELb1ELb0ELb1EEENS1_36VarlenDynamicPersistentTileSchedulerILi128ELi160ELi256ELi128ELb0ELb1ELb1ELb1ELb1ELb1EEEEEEEEEvNT_6ParamsE,@function
        .size           _ZN7cutlass13device_kernelIN5flash11enable_sm90INS1_16FlashAttnFwdSm90INS1_25CollectiveMainloopFwdSm90ILi2EN4cute5tupleIJNS5_1CILi1EEES8_S8_EEENS6_IJNS7_ILi128EEENS7_ILi160EEESA_EEELi128ENS_12float_e4m3_tEfNS_4arch4Sm90ELb1ELb0ELb0ELb1ELb1ELb0ELb0ELb1ELb1ELb1ELb0ELb0EEENS1_21CollectiveEpilogueFwdINS6_IJSA_SA_SB_EEES9_NS_10bfloat16_tESF_Li256ELb1ELb1ELb0ELb1EEENS1_36VarlenDynamicPersistentTileSchedulerILi128ELi160ELi256ELi128ELb0ELb1ELb1ELb1ELb1ELb1EEEEEEEEEvNT_6ParamsE,(.L_x_70 - _ZN7cutlass13device_kernelIN5flash11enable_sm90INS1_16FlashAttnFwdSm90INS1_25CollectiveMainloopFwdSm90ILi2EN4cute5tupleIJNS5_1CILi1EEES8_S8_EEENS6_IJNS7_ILi128EEENS7_ILi160EEESA_EEELi128ENS_12float_e4m3_tEfNS_4arch4Sm90ELb1ELb0ELb0ELb1ELb1ELb0ELb0ELb1ELb1ELb1ELb0ELb0EEENS1_21CollectiveEpilogueFwdINS6_IJSA_SA_SB_EEES9_NS_10bfloat16_tESF_Li256ELb1ELb1ELb0ELb1EEENS1_36VarlenDynamicPersistentTileSchedulerILi128ELi160ELi256ELi128ELb0ELb1ELb1ELb1ELb1ELb1EEEEEEEEEvNT_6ParamsE)
        .other          _ZN7cutlass13device_kernelIN5flash11enable_sm90INS1_16FlashAttnFwdSm90INS1_25CollectiveMainloopFwdSm90ILi2EN4cute5tupleIJNS5_1CILi1EEES8_S8_EEENS6_IJNS7_ILi128EEENS7_ILi160EEESA_EEELi128ENS_12float_e4m3_tEfNS_4arch4Sm90ELb1ELb0ELb0ELb1ELb1ELb0ELb0ELb1ELb1ELb1ELb0ELb0EEENS1_21CollectiveEpilogueFwdINS6_IJSA_SA_SB_EEES9_NS_10bfloat16_tESF_Li256ELb1ELb1ELb0ELb1EEENS1_36VarlenDynamicPersistentTileSchedulerILi128ELi160ELi256ELi128ELb0ELb1ELb1ELb1ELb1ELb1EEEEEEEEEvNT_6ParamsE,@"STO_CUDA_ENTRY STV_DEFAULT"
_ZN7cutlass13device_kernelIN5flash11enable_sm90INS1_16FlashAttnFwdSm90INS1_25CollectiveMainloopFwdSm90ILi2EN4cute5tupleIJNS5_1CILi1EEES8_S8_EEENS6_IJNS7_ILi128EEENS7_ILi160EEESA_EEELi128ENS_12float_e4m3_tEfNS_4arch4Sm90ELb1ELb0ELb0ELb1ELb1ELb0ELb0ELb1ELb1ELb1ELb0ELb0EEENS1_21CollectiveEpilogueFwdINS6_IJSA_SA_SB_EEES9_NS_10bfloat16_tESF_Li256ELb1ELb1ELb0ELb1EEENS1_36VarlenDynamicPersistentTileSchedulerILi128ELi160ELi256ELi128ELb0ELb1ELb1ELb1ELb1ELb1EEEEEEEEEvNT_6ParamsE:
[----:B------:R-:W-:Y:S01]  /*0000*/  LDC R1, c[0x0][0x37c] ;  /* 0x0000df00ff017b82 */ /* 0x000fe20000000800 */
[----:B------:R-:W-:Y:S05]  /*0010*/  EXIT ;  /* 0x000000000000794d */ /* 0x000fea0003800000 */
.L_x_25:
        /* <DEDUP_REMOVED lines=14> */
.L_x_70:


//--------------------- .text._ZN7cutlass13device_kernelIN5flash11enable_sm90INS1_16FlashAttnFwdSm90INS1_25CollectiveMainloopFwdSm90ILi2EN4cute5tupleIJNS5_1CILi1EEES8_S8_EEENS6_IJNS7_ILi128EEENS7_ILi160EEESA_EEELi128ENS_12float_e4m3_tEfNS_4arch4Sm90ELb1ELb0ELb0ELb1ELb1ELb1ELb0ELb1ELb1ELb1ELb0ELb0EEENS1_21CollectiveEpilogueFwdINS6_IJSA_SA_SB_EEES9_NS_10bfloat16_tESF_Li256ELb1ELb1ELb0ELb1EEENS1_36VarlenDynamicPersistentTileSchedulerILi128ELi160ELi256ELi128ELb0ELb1ELb1ELb1ELb1ELb1EEEEEEEEEvNT_6ParamsE --------------------------
	.section	.text._ZN7cutlass13device_kernelIN5flash11enable_sm90INS1_16FlashAttnFwdSm90INS1_25CollectiveMainloopFwdSm90ILi2EN4cute5tupleIJNS5_1CILi1EEES8_S8_EEENS6_IJNS7_ILi128EEENS7_ILi160EEESA_EEELi128ENS_12float_e4m3_tEfNS_4arch4Sm90ELb1ELb0ELb0ELb1ELb1ELb1ELb0ELb1ELb1ELb1ELb0ELb0EEENS1_21CollectiveEpilogueFwdINS6_IJSA_SA_SB_EEES9_NS_10bfloat16_tESF_Li256ELb1ELb1ELb0ELb1EEENS1_36VarlenDynamicPersistentTileSchedulerILi128ELi160ELi256ELi128ELb0ELb1ELb1ELb1ELb1ELb1EEEEEEEEEvNT_6ParamsE,"ax",@progbits
	.align	128
.text._ZN7cutlass13device_kernelIN5flash11enable_sm90INS1_16FlashAttnFwdSm90INS1_25CollectiveMainloopFwdSm90ILi2EN4cute5tupleIJNS5_1CILi1EEES8_S8_EEENS6_IJNS7_ILi128EEENS7_ILi160EEESA_EEELi128ENS_12float_e4m3_tEfNS_4arch4Sm90ELb1ELb0ELb0ELb1ELb1ELb1ELb0ELb1ELb1ELb1ELb0ELb0EEENS1_21CollectiveEpilogueFwdINS6_IJSA_SA_SB_EEES9_NS_10bfloat16_tESF_Li256ELb1ELb1ELb0ELb1EEENS1_36VarlenDynamicPersistentTileSchedulerILi128ELi160ELi256ELi128ELb0ELb1ELb1ELb1ELb1ELb1EEEEEEEEEvNT_6ParamsE:
        .type           _ZN7cutlass13device_kernelIN5flash11enable_sm90INS1_16FlashAttnFwdSm90INS1_25CollectiveMainloopFwdSm90ILi2EN4cute5tupleIJNS5_1CILi1EEES8_S8_EEENS6_IJNS7_ILi128EEENS7_ILi160EEESA_EEELi128ENS_12float_e4m3_tEfNS_4arch4Sm90ELb1ELb0ELb0ELb1ELb1ELb1ELb0ELb1ELb1ELb1ELb0ELb0EEENS1_21CollectiveEpilogueFwdINS6_IJSA_SA_SB_EEES9_NS_10bfloat16_tESF_Li256ELb1ELb1ELb0ELb1EEENS1_36VarlenDynamicPersistentTileSchedulerILi128ELi160ELi256ELi128ELb0ELb1ELb1ELb1ELb1ELb1EEEEEEEEEvNT_6ParamsE,@function
        .size           _ZN7cutlass13device_kernelIN5flash11enable_sm90INS1_16FlashAttnFwdSm90INS1_25CollectiveMainloopFwdSm90ILi2EN4cute5tupleIJNS5_1CILi1EEES8_S8_EEENS6_IJNS7_ILi128EEENS7_ILi160EEESA_EEELi128ENS_12float_e4m3_tEfNS_4arch4Sm90ELb1ELb0ELb0ELb1ELb1ELb1ELb0ELb1ELb1ELb1ELb0ELb0EEENS1_21CollectiveEpilogueFwdINS6_IJSA_SA_SB_EEES9_NS_10bfloat16_tESF_Li256ELb1ELb1ELb0ELb1EEENS1_36VarlenDynamicPersistentTileSchedulerILi128ELi160ELi256ELi128ELb0ELb1ELb1ELb1ELb1ELb1EEEEEEEEEvNT_6ParamsE,(.L_x_71 - _ZN7cutlass13device_kernelIN5flash11enable_sm90INS1_16FlashAttnFwdSm90INS1_25CollectiveMainloopFwdSm90ILi2EN4cute5tupleIJNS5_1CILi1EEES8_S8_EEENS6_IJNS7_ILi128EEENS7_ILi160EEESA_EEELi128ENS_12float_e4m3_tEfNS_4arch4Sm90ELb1ELb0ELb0ELb1ELb1ELb1ELb0ELb1ELb1ELb1ELb0ELb0EEENS1_21CollectiveEpilogueFwdINS6_IJSA_SA_SB_EEES9_NS_10bfloat16_tESF_Li256ELb1ELb1ELb0ELb1EEENS1_36VarlenDynamicPersistentTileSchedulerILi128ELi160ELi256ELi128ELb0ELb1ELb1ELb1ELb1ELb1EEEEEEEEEvNT_6ParamsE)
        .other          _ZN7cutlass13device_kernelIN5flash11enable_sm90INS1_16FlashAttnFwdSm90INS1_25CollectiveMainloopFwdSm90ILi2EN4cute5tupleIJNS5_1CILi1EEES8_S8_EEENS6_IJNS7_ILi128EEENS7_ILi160EEESA_EEELi128ENS_12float_e4m3_tEfNS_4arch4Sm90ELb1ELb0ELb0ELb1ELb1ELb1ELb0ELb1ELb1ELb1ELb0ELb0EEENS1_21CollectiveEpilogueFwdINS6_IJSA_SA_SB_EEES9_NS_10bfloat16_tESF_Li256ELb1ELb1ELb0ELb1EEENS1_36VarlenDynamicPersistentTileSchedulerILi128ELi160ELi256ELi128ELb0ELb1ELb1ELb1ELb1ELb1EEEEEEEEEvNT_6ParamsE,@"STO_CUDA_ENTRY STV_DEFAULT"
_ZN7cutlass13device_kernelIN5flash11enable_sm90INS1_16FlashAttnFwdSm90INS1_25CollectiveMainloopFwdSm90ILi2EN4cute5tupleIJNS5_1CILi1EEES8_S8_EEENS6_IJNS7_ILi128EEENS7_ILi160EEESA_EEELi128ENS_12float_e4m3_tEfNS_4arch4Sm90ELb1ELb0ELb0ELb1ELb1ELb1ELb0ELb1ELb1ELb1ELb0ELb0EEENS1_21CollectiveEpilogueFwdINS6_IJSA_SA_SB_EEES9_NS_10bfloat16_tESF_Li256ELb1ELb1ELb0ELb1EEENS1_36VarlenDynamicPersistentTileSchedulerILi128ELi160ELi256ELi128ELb0ELb1ELb1ELb1ELb1ELb1EEEEEEEEEvNT_6ParamsE:
[----:B------:R-:W-:Y:S01]  /*0000*/  LDC R1, c[0x0][0x37c] ;  /* 0x0000df00ff017b82 */ /* 0x000fe20000000800 */
[----:B------:R-:W-:Y:S05]  /*0010*/  EXIT ;  /* 0x000000000000794d */ /* 0x000fea0003800000 */
.L_x_26:
        /* <DEDUP_REMOVED lines=14> */
.L_x_71:


//--------------------- .text._ZN7cutlass13device_kernelIN5flash11enable_sm90INS1_16FlashAttnFwdSm90INS1_25CollectiveMainloopFwdSm90ILi2EN4cute5tupleIJNS5_1CILi1EEES8_S8_EEENS6_IJNS7_ILi192EEENS7_ILi128EEENS7_ILi96EEEEEELi96ENS_12float_e4m3_tEfNS_4arch4Sm90ELb0ELb0ELb0ELb0ELb1ELb0ELb0ELb1ELb1ELb1ELb0ELb0EEENS1_21CollectiveEpilogueFwdINS6_IJSA_SC_SB_EEES9_NS_10bfloat16_tESG_Li384ELb0ELb1ELb0ELb1EEENS1_29StaticPersistentTileSchedulerILb0EEEEEEEEEvNT_6ParamsE --------------------------
	.section	.text._ZN7cutlass13device_kernelIN5flash11enable_sm90INS1_16FlashAttnFwdSm90INS1_25CollectiveMainloopFwdSm90ILi2EN4cute5tupleIJNS5_1CILi1EEES8_S8_EEENS6_IJNS7_ILi192EEENS7_ILi128EEENS7_ILi96EEEEEELi96ENS_12float_e4m3_tEfNS_4arch4Sm90ELb0ELb0ELb0ELb0ELb1ELb0ELb0ELb1ELb1ELb1ELb0ELb0EEENS1_21CollectiveEpilogueFwdINS6_IJSA_SC_SB_EEES9_NS_10bfloat16_tESG_Li384ELb0ELb1ELb0ELb1EEENS1_29StaticPersistentTileSchedulerILb0EEEEEEEEEvNT_6ParamsE,"ax",@progbits
	.align	128
.text._ZN7cutlass13device_kernelIN5flash11enable_sm90INS1_16FlashAttnFwdSm90INS1_25CollectiveMainloopFwdSm90ILi2EN4cute5tupleIJNS5_1CILi1EEES8_S8_EEENS6_IJNS7_ILi192EEENS7_ILi128EEENS7_ILi96EEEEEELi96ENS_12float_e4m3_tEfNS_4arch4Sm90ELb0ELb0ELb0ELb0ELb1ELb0ELb0ELb1ELb1ELb1ELb0ELb0EEENS1_21CollectiveEpilogueFwdINS6_IJSA_SC_SB_EEES9_NS_10bfloat16_tESG_Li384ELb0ELb1ELb0ELb1EEENS1_29StaticPersistentTileSchedulerILb0EEEEEEEEEvNT_6ParamsE:
        .type           _ZN7cutlass13device_kernelIN5flash11enable_sm90INS1_16FlashAttnFwdSm90INS1_25CollectiveMainloopFwdSm90ILi2EN4cute5tupleIJNS5_1CILi1EEES8_S8_EEENS6_IJNS7_ILi192EEENS7_ILi128EEENS7_ILi96EEEEEELi96ENS_12float_e4m3_tEfNS_4arch4Sm90ELb0ELb0ELb0ELb0ELb1ELb0ELb0ELb1ELb1ELb1ELb0ELb0EEENS1_21CollectiveEpilogueFwdINS6_IJSA_SC_SB_EEES9_NS_10bfloat16_tESG_Li384ELb0ELb1ELb0ELb1EEENS1_29StaticPersistentTileSchedulerILb0EEEEEEEEEvNT_6ParamsE,@function
        .size           _ZN7cutlass13device_kernelIN5flash11enable_sm90INS1_16FlashAttnFwdSm90INS1_25CollectiveMainloopFwdSm90ILi2EN4cute5tupleIJNS5_1CILi1EEES8_S8_EEENS6_IJNS7_ILi192EEENS7_ILi128EEENS7_ILi96EEEEEELi96ENS_12float_e4m3_tEfNS_4arch4Sm90ELb0ELb0ELb0ELb0ELb1ELb0ELb0ELb1ELb1ELb1ELb0ELb0EEENS1_21CollectiveEpilogueFwdINS6_IJSA_SC_SB_EEES9_NS_10bfloat16_tESG_Li384ELb0ELb1ELb0ELb1EEENS1_29StaticPersistentTileSchedulerILb0EEEEEEEEEvNT_6ParamsE,(.L_x_72 - _ZN7cutlass13device_kernelIN5flash11enable_sm90INS1_16FlashAttnFwdSm90INS1_25CollectiveMainloopFwdSm90ILi2EN4cute5tupleIJNS5_1CILi1EEES8_S8_EEENS6_IJNS7_ILi192EEENS7_ILi128EEENS7_ILi96EEEEEELi96ENS_12float_e4m3_tEfNS_4arch4Sm90ELb0ELb0ELb0ELb0ELb1ELb0ELb0ELb1ELb1ELb1ELb0ELb0EEENS1_21CollectiveEpilogueFwdINS6_IJSA_SC_SB_EEES9_NS_10bfloat16_tESG_Li384ELb0ELb1ELb0ELb1EEENS1_29StaticPersistentTileSchedulerILb0EEEEEEEEEvNT_6ParamsE)
        .other          _ZN7cutlass13device_kernelIN5flash11enable_sm90INS1_16FlashAttnFwdSm90INS1_25CollectiveMainloopFwdSm90ILi2EN4cute5tupleIJNS5_1CILi1EEES8_S8_EEENS6_IJNS7_ILi192EEENS7_ILi128EEENS7_ILi96EEEEEELi96ENS_12float_e4m3_tEfNS_4arch4Sm90ELb0ELb0ELb0ELb0ELb1ELb0ELb0ELb1ELb1ELb1ELb0ELb0EEENS1_21CollectiveEpilogueFwdINS6_IJSA_SC_SB_EEES9_NS_10bfloat16_tESG_Li384ELb0ELb1ELb0ELb1EEENS1_29StaticPersistentTileSchedulerILb0EEEEEEEEEvNT_6ParamsE,@"STO_CUDA_ENTRY STV_DEFAULT"
_ZN7cutlass13device_kernelIN5flash11enable_sm90INS1_16FlashAttnFwdSm90INS1_25CollectiveMainloopFwdSm90ILi2EN4cute5tupleIJNS5_1CILi1EEES8_S8_EEENS6_IJNS7_ILi192EEENS7_ILi128EEENS7_ILi96EEEEEELi96ENS_12float_e4m3_tEfNS_4arch4Sm90ELb0ELb0ELb0ELb0ELb1ELb0ELb0ELb1ELb1ELb1ELb0ELb0EEENS1_21CollectiveEpilogueFwdINS6_IJSA_SC_SB_EEES9_NS_10bfloat16_tESG_Li384ELb0ELb1ELb0ELb1EEENS1_29StaticPersistentTileSchedulerILb0EEEEEEEEEvNT_6ParamsE:
[----:B------:R-:W-:Y:S01]  /*0000*/  LDC R1, c[0x0][0x37c] ;  /* 0x0000df00ff017b82 */ /* 0x000fe20000000800 */
[----:B------:R-:W-:Y:S05]  /*0010*/  EXIT ;  /* 0x000000000000794d */ /* 0x000fea0003800000 */
.L_x_27:
        /* <DEDUP_REMOVED lines=14> */
.L_x_72:


//--------------------- .text._ZN7cutlass13device_kernelIN5flash11enable_sm90INS1_16FlashAttnFwdSm90INS1_25CollectiveMainloopFwdSm90ILi2EN4cute5tupleIJNS5_1CILi1EEES8_S8_EEENS6_IJNS7_ILi192EEENS7_ILi128EEENS7_ILi96EEEEEELi96ENS_12float_e4m3_tEfNS_4arch4Sm90ELb0ELb0ELb0ELb1ELb1ELb0ELb0ELb1ELb1ELb1ELb0ELb0EEENS1_21CollectiveEpilogueFwdINS6_IJSA_SC_SB_EEES9_NS_10bfloat16_tESG_Li384ELb1ELb1ELb0ELb1EEENS1_36VarlenDynamicPersistentTileSchedulerILi192ELi128ELi384ELi128ELb0ELb1ELb1ELb0ELb1ELb1EEEEEEEEEvNT_6ParamsE --------------------------
	.section	.text._ZN7cutlass13device_kernelIN5flash11enable_sm90INS1_16FlashAttnFwdSm90INS1_25CollectiveMainloopFwdSm90ILi2EN4cute5tupleIJNS5_1CILi1EEES8_S8_EEENS6_IJNS7_ILi192EEENS7_ILi128EEENS7_ILi96EEEEEELi96ENS_12float_e4m3_tEfNS_4arch4Sm90ELb0ELb0ELb0ELb1ELb1ELb0ELb0ELb1ELb1ELb1ELb0ELb0EEENS1_21CollectiveEpilogueFwdINS6_IJSA_SC_SB_EEES9_NS_10bfloat16_tESG_Li384ELb1ELb1ELb0ELb1EEENS1_36VarlenDynamicPersistentTileSchedulerILi192ELi128ELi384ELi128ELb0ELb1ELb1ELb0ELb1ELb1EEEEEEEEEvNT_6ParamsE,"ax",@progbits
	.align	128
.text._ZN7cutlass13device_kernelIN5flash11enable_sm90INS1_16FlashAttnFwdSm90INS1_25CollectiveMainloopFwdSm90ILi2EN4cute5tupleIJNS5_1CILi1EEES8_S8_EEENS6_IJNS7_ILi192EEENS7_ILi128EEENS7_ILi96EEEEEELi96ENS_12float_e4m3_tEfNS_4arch4Sm90ELb0ELb0ELb0ELb1ELb1ELb0ELb0ELb1ELb1ELb1ELb0ELb0EEENS1_21CollectiveEpilogueFwdINS6_IJSA_SC_SB_EEES9_NS_10bfloat16_tESG_Li384ELb1ELb1ELb0ELb1EEENS1_36VarlenDynamicPersistentTileSchedulerILi192ELi128ELi384ELi128ELb0ELb1ELb1ELb0ELb1ELb1EEEEEEEEEvNT_6ParamsE:
        .type           _ZN7cutlass13device_kernelIN5flash11enable_sm90INS1_16FlashAttnFwdSm90INS1_25CollectiveMainloopFwdSm90ILi2EN4cute5tupleIJNS5_1CILi1EEES8_S8_EEENS6_IJNS7_ILi192EEENS7_ILi128EEENS7_ILi96EEEEEELi96ENS_12float_e4m3_tEfNS_4arch4Sm90ELb0ELb0ELb0ELb1ELb1ELb0ELb0ELb1ELb1ELb1ELb0ELb0EEENS1_21CollectiveEpilogueFwdINS6_IJSA_SC_SB_EEES9_NS_10bfloat16_tESG_Li384ELb1ELb1ELb0ELb1EEENS1_36VarlenDynamicPersistentTileSchedulerILi192ELi128ELi384ELi128ELb0ELb1ELb1ELb0ELb1ELb1EEEEEEEEEvNT_6ParamsE,@function
        .size           _ZN7cutlass13device_kernelIN5flash11enable_sm90INS1_16FlashAttnFwdSm90INS1_25CollectiveMainloopFwdSm90ILi2EN4cute5tupleIJNS5_1CILi1EEES8_S8_EEENS6_IJNS7_ILi192EEENS7_ILi128EEENS7_ILi96EEEEEELi96ENS_12float_e4m3_tEfNS_4arch4Sm90ELb0ELb0ELb0ELb1ELb1ELb0ELb0ELb1ELb1ELb1ELb0ELb0EEENS1_21CollectiveEpilogueFwdINS6_IJSA_SC_SB_EEES9_NS_10bfloat16_tESG_Li384ELb1ELb1ELb0ELb1EEENS1_36VarlenDynamicPersistentTileSchedulerILi192ELi128ELi384ELi128ELb0ELb1ELb1ELb0ELb1ELb1EEEEEEEEEvNT_6ParamsE,(.L_x_73 - _ZN7cutlass13device_kernelIN5flash11enable_sm90INS1_16FlashAttnFwdSm90INS1_25CollectiveMainloopFwdSm90ILi2EN4cute5tupleIJNS5_1CILi1EEES8_S8_EEENS6_IJNS7_ILi192EEENS7_ILi128EEENS7_ILi96EEEEEELi96ENS_12float_e4m3_tEfNS_4arch4Sm90ELb0ELb0ELb0ELb1ELb1ELb0ELb0ELb1ELb1ELb1ELb0ELb0EEENS1_21CollectiveEpilogueFwdINS6_IJSA_SC_SB_EEES9_NS_10bfloat16_tESG_Li384ELb1ELb1ELb0ELb1EEENS1_36VarlenDynamicPersistentTileSchedulerILi192ELi128ELi384ELi128ELb0ELb1ELb1ELb0ELb1ELb1EEEEEEEEEvNT_6ParamsE)
        .other          _ZN7cutlass13device_kernelIN5flash11enable_sm90INS1_16FlashAttnFwdSm90INS1_25CollectiveMainloopFwdSm90ILi2EN4cute5tupleIJNS5_1CILi1EEES8_S8_EEENS6_IJNS7_ILi192EEENS7_ILi128EEENS7_ILi96EEEEEELi96ENS_12float_e4m3_tEfNS_4arch4Sm90ELb0ELb0ELb0ELb1ELb1ELb0ELb0ELb1ELb1ELb1ELb0ELb0EEENS1_21CollectiveEpilogueFwdINS6_IJSA_SC_SB_EEES9_NS_10bfloat16_tESG_Li384ELb1ELb1ELb0ELb1EEENS1_36VarlenDynamicPersistentTileSchedulerILi192ELi128ELi384ELi128ELb0ELb1ELb1ELb0ELb1ELb1EEEEEEEEEvNT_6ParamsE,@"STO_CUDA_ENTRY STV_DEFAULT"
_ZN7cutlass13device_kernelIN5flash11enable_sm90INS1_16FlashAttnFwdSm90INS1_25CollectiveMainloopFwdSm90ILi2EN4cute5tupleIJNS5_1CILi1EEES8_S8_EEENS6_IJNS7_ILi192EEENS7_ILi128EEENS7_ILi96EEEEEELi96ENS_12float_e4m3_tEfNS_4arch4Sm90ELb0ELb0ELb0ELb1ELb1ELb0ELb0ELb1ELb1ELb1ELb0ELb0EEENS1_21CollectiveEpilogueFwdINS6_IJSA_SC_SB_EEES9_NS_10bfloat16_tESG_Li384ELb1ELb1ELb0ELb1EEENS1_36VarlenDynamicPersistentTileSchedulerILi192ELi128ELi384ELi128ELb0ELb1ELb1ELb0ELb1ELb1EEEEEEEEEvNT_6ParamsE:
[----:B------:R-:W-:Y:S01]  /*0000*/  LDC R1, c[0x0][0x37c] ;  /* 0x0000df00ff017b82 */ /* 0x000fe20000000800 */
[----:B------:R-:W-:Y:S05]  /*0010*/  EXIT ;  /* 0x000000000000794d */ /* 0x000fea0003800000 */
.L_x_28:
        /* <DEDUP_REMOVED lines=14> */
.L_x_73:


//--------------------- .text._ZN7cutlass13device_kernelIN5flash11enable_sm90INS1_16FlashAttnFwdSm90INS1_25CollectiveMainloopFwdSm90ILi2EN4cute5tupleIJNS5_1CILi1EEES8_S8_EEENS6_IJNS7_ILi192EEENS7_ILi128EEENS7_ILi96EEEEEELi96ENS_12float_e4m3_tEfNS_4arch4Sm90ELb0ELb0ELb0ELb1ELb1ELb1ELb0ELb1ELb1ELb1ELb0ELb0EEENS1_21CollectiveEpilogueFwdINS6_IJSA_SC_SB_EEES9_NS_10bfloat16_tESG_Li384ELb1ELb1ELb0ELb1EEENS1_36VarlenDynamicPersistentTileSchedulerILi192ELi128ELi384ELi128ELb0ELb1ELb1ELb0ELb1ELb1EEEEEEEEEvNT_6ParamsE --------------------------
	.section	.text._ZN7cutlass13device_kernelIN5flash11enable_sm90INS1_16FlashAttnFwdSm90INS1_25CollectiveMainloopFwdSm90ILi2EN4cute5tupleIJNS5_1CILi1EEES8_S8_EEENS6_IJNS7_ILi192EEENS7_ILi128EEENS7_ILi96EEEEEELi96ENS_12float_e4m3_tEfNS_4arch4Sm90ELb0ELb0ELb0ELb1ELb1ELb1ELb0ELb1ELb1ELb1ELb0ELb0EEENS1_21CollectiveEpilogueFwdINS6_IJSA_SC_SB_EEES9_NS_10bfloat16_tESG_Li384ELb1ELb1ELb0ELb1EEENS1_36VarlenDynamicPersistentTileSchedulerILi192ELi128ELi384ELi128ELb0ELb1ELb1ELb0ELb1ELb1EEEEEEEEEvNT_6ParamsE,"ax",@progbits
	.align	128
.text._ZN7cutlass13device_kernelIN5flash11enable_sm90INS1_16FlashAttnFwdSm90INS1_25CollectiveMainloopFwdSm90ILi2EN4cute5tupleIJNS5_1CILi1EEES8_S8_EEENS6_IJNS7_ILi192EEENS7_ILi128EEENS7_ILi96EEEEEELi96ENS_12float_e4m3_tEfNS_4arch4Sm90ELb0ELb0ELb0ELb1ELb1ELb1ELb0ELb1ELb1ELb1ELb0ELb0EEENS1_21CollectiveEpilogueFwdINS6_IJSA_SC_SB_EEES9_NS_10bfloat16_tESG_Li384ELb1ELb1ELb0ELb1EEENS1_36VarlenDynamicPersistentTileSchedulerILi192ELi128ELi384ELi128ELb0ELb1ELb1ELb0ELb1ELb1EEEEEEEEEvNT_6ParamsE:
        .type           _ZN7cutlass13device_kernelIN5flash11enable_sm90INS1_16FlashAttnFwdSm90INS1_25CollectiveMainloopFwdSm90ILi2EN4cute5tupleIJNS5_1CILi1EEES8_S8_EEENS6_IJNS7_ILi192EEENS7_ILi128EEENS7_ILi96EEEEEELi96ENS_12float_e4m3_tEfNS_4arch4Sm90ELb0ELb0ELb0ELb1ELb1ELb1ELb0ELb1ELb1ELb1ELb0ELb0EEENS1_21CollectiveEpilogueFwdINS6_IJSA_SC_SB_EEES9_NS_10bfloat16_tESG_Li384ELb1ELb1ELb0ELb1EEENS1_36VarlenDynamicPersistentTileSchedulerILi192ELi128ELi384ELi128ELb0ELb1ELb1ELb0ELb1ELb1EEEEEEEEEvNT_6ParamsE,@function
        .size           _ZN7cutlass13device_kernelIN5flash11enable_sm90INS1_16FlashAttnFwdSm90INS1_25CollectiveMainloopFwdSm90ILi2EN4cute5tupleIJNS5_1CILi1EEES8_S8_EEENS6_IJNS7_ILi192EEENS7_ILi128EEENS7_ILi96EEEEEELi96ENS_12float_e4m3_tEfNS_4arch4Sm90ELb0ELb0ELb0ELb1ELb1ELb1ELb0ELb1ELb1ELb1ELb0ELb0EEENS1_21CollectiveEpilogueFwdINS6_IJSA_SC_SB_EEES9_NS_10bfloat16_tESG_Li384ELb1ELb1ELb0ELb1EEENS1_36VarlenDynamicPersistentTileSchedulerILi192ELi128ELi384ELi128ELb0ELb1ELb1ELb0ELb1ELb1EEEEEEEEEvNT_6ParamsE,(.L_x_74 - _ZN7cutlass13device_kernelIN5flash11enable_sm90INS1_16FlashAttnFwdSm90INS1_25CollectiveMainloopFwdSm90ILi2EN4cute5tupleIJNS5_1CILi1EEES8_S8_EEENS6_IJNS7_ILi192EEENS7_ILi128EEENS7_ILi96EEEEEELi96ENS_12float_e4m3_tEfNS_4arch4Sm90ELb0ELb0ELb0ELb1ELb1ELb1ELb0ELb1ELb1ELb1ELb0ELb0EEENS1_21CollectiveEpilogueFwdINS6_IJSA_SC_SB_EEES9_NS_10bfloat16_tESG_Li384ELb1ELb1ELb0ELb1EEENS1_36VarlenDynamicPersistentTileSchedulerILi192ELi128ELi384ELi128ELb0ELb1ELb1ELb0ELb1ELb1EEEEEEEEEvNT_6ParamsE)
        .other          _ZN7cutlass13device_kernelIN5flash11enable_sm90INS1_16FlashAttnFwdSm90INS1_25CollectiveMainloopFwdSm90ILi2EN4cute5tupleIJNS5_1CILi1EEES8_S8_EEENS6_IJNS7_ILi192EEENS7_ILi128EEENS7_ILi96EEEEEELi96ENS_12float_e4m3_tEfNS_4arch4Sm90ELb0ELb0ELb0ELb1ELb1ELb1ELb0ELb1ELb1ELb1ELb0ELb0EEENS1_21CollectiveEpilogueFwdINS6_IJSA_SC_SB_EEES9_NS_10bfloat16_tESG_Li384ELb1ELb1ELb0ELb1EEENS1_36VarlenDynamicPersistentTileSchedulerILi192ELi128ELi384ELi128ELb0ELb1ELb1ELb0ELb1ELb1EEEEEEEEEvNT_6ParamsE,@"STO_CUDA_ENTRY STV_DEFAULT"
_ZN7cutlass13device_kernelIN5flash11enable_sm90INS1_16FlashAttnFwdSm90INS1_25CollectiveMainloopFwdSm90ILi2EN4cute5tupleIJNS5_1CILi1EEES8_S8_EEENS6_IJNS7_ILi192EEENS7_ILi128EEENS7_ILi96EEEEEELi96ENS_12float_e4m3_tEfNS_4arch4Sm90ELb0ELb0ELb0ELb1ELb1ELb1ELb0ELb1ELb1ELb1ELb0ELb0EEENS1_21CollectiveEpilogueFwdINS6_IJSA_SC_SB_EEES9_NS_10bfloat16_tESG_Li384ELb1ELb1ELb0ELb1EEENS1_36VarlenDynamicPersistentTileSchedulerILi192ELi128ELi384ELi128ELb0ELb1ELb1ELb0ELb1ELb1EEEEEEEEEvNT_6ParamsE:
[----:B------:R-:W-:Y:S01]  /*0000*/  LDC R1, c[0x0][0x37c] ;  /* 0x0000df00ff017b82 */ /* 0x000fe20000000800 */
[----:B------:R-:W-:Y:S05]  /*0010*/  EXIT ;  /* 0x000000000000794d */ /* 0x000fea0003800000 */
.L_x_29:
        /* <DEDUP_REMOVED lines=14> */
.L_x_74:


//--------------------- .text._ZN7cutlass13device_kernelIN5flash11enable_sm90INS1_16FlashAttnFwdSm90INS1_25CollectiveMainloopFwdSm90ILi2EN4cute5tupleIJNS5_1CILi1EEES8_S8_EEENS6_IJNS7_ILi192EEENS7_ILi128EEENS7_ILi96EEEEEELi96ENS_12float_e4m3_tEfNS_4arch4Sm90ELb0ELb1ELb0ELb0ELb1ELb0ELb0ELb1ELb1ELb1ELb0ELb0EEENS1_21CollectiveEpilogueFwdINS6_IJSA_SC_SB_EEES9_NS_10bfloat16_tESG_Li384ELb0ELb1ELb0ELb1EEENS1_30DynamicPersistentTileSchedulerILi384ELi128ELb0ELb1ELb1EEEEEEEEEvNT_6ParamsE --------------------------
	.section	.text._ZN7cutlass13device_kernelIN5flash11enable_sm90INS1_16FlashAttnFwdSm90INS1_25CollectiveMainloopFwdSm90ILi2EN4cute5tupleIJNS5_1CILi1EEES8_S8_EEENS6_IJNS7_ILi192EEENS7_ILi128EEENS7_ILi96EEEEEELi96ENS_12float_e4m3_tEfNS_4arch4Sm90ELb0ELb1ELb0ELb0ELb1ELb0ELb0ELb1ELb1ELb1ELb0ELb0EEENS1_21CollectiveEpilogueFwdINS6_IJSA_SC_SB_EEES9_NS_10bfloat16_tESG_Li384ELb0ELb1ELb0ELb1EEENS1_30DynamicPersistentTileSchedulerILi384ELi128ELb0ELb1ELb1EEEEEEEEEvNT_6ParamsE,"ax",@progbits
	.align	128
.text._ZN7cutlass13device_kernelIN5flash11enable_sm90INS1_16FlashAttnFwdSm90INS1_25CollectiveMainloopFwdSm90ILi2EN4cute5tupleIJNS5_1CILi1EEES8_S8_EEENS6_IJNS7_ILi192EEENS7_ILi128EEENS7_ILi96EEEEEELi96ENS_12float_e4m3_tEfNS_4arch4Sm90ELb0ELb1ELb0ELb0ELb1ELb0ELb0ELb1ELb1ELb1ELb0ELb0EEENS1_21CollectiveEpilogueFwdINS6_IJSA_SC_SB_EEES9_NS_10bfloat16_tESG_Li384ELb0ELb1ELb0ELb1EEENS1_30DynamicPersistentTileSchedulerILi384ELi128ELb0ELb1ELb1EEEEEEEEEvNT_6ParamsE:
        .type           _ZN7cutlass13device_kernelIN5flash11enable_sm90INS1_16FlashAttnFwdSm90INS1_25CollectiveMainloopFwdSm90ILi2EN4cute5tupleIJNS5_1CILi1EEES8_S8_EEENS6_IJNS7_ILi192EEENS7_ILi128EEENS7_ILi96EEEEEELi96ENS_12float_e4m3_tEfNS_4arch4Sm90ELb0ELb1ELb0ELb0ELb1ELb0ELb0ELb1ELb1ELb1ELb0ELb0EEENS1_21CollectiveEpilogueFwdINS6_IJSA_SC_SB_EEES9_NS_10bfloat16_tESG_Li384ELb0ELb1ELb0ELb1EEENS1_30DynamicPersistentTileSchedulerILi384ELi128ELb0ELb1ELb1EEEEEEEEEvNT_6ParamsE,@function
        .size           _ZN7cutlass13device_kernelIN5flash11enable_sm90INS1_16FlashAttnFwdSm90INS1_25CollectiveMainloopFwdSm90ILi2EN4cute5tupleIJNS5_1CILi1EEES8_S8_EEENS6_IJNS7_ILi192EEENS7_ILi128EEENS7_ILi96EEEEEELi96ENS_12float_e4m3_tEfNS_4arch4Sm90ELb0ELb1ELb0ELb0ELb1ELb0ELb0ELb1ELb1ELb1ELb0ELb0EEENS1_21CollectiveEpilogueFwdINS6_IJSA_SC_SB_EEES9_NS_10bfloat16_tESG_Li384ELb0ELb1ELb0ELb1EEENS1_30DynamicPersistentTileSchedulerILi384ELi128ELb0ELb1ELb1EEEEEEEEEvNT_6ParamsE,(.L_x_75 - _ZN7cutlass13device_kernelIN5flash11enable_sm90INS1_16FlashAttnFwdSm90INS1_25CollectiveMainloopFwdSm90ILi2EN4cute5tupleIJNS5_1CILi1EEES8_S8_EEENS6_IJNS7_ILi192EEENS7_ILi128EEENS7_ILi96EEEEEELi96ENS_12float_e4m3_tEfNS_4arch4Sm90ELb0ELb1ELb0ELb0ELb1ELb0ELb0ELb1ELb1ELb1ELb0ELb0EEENS1_21CollectiveEpilogueFwdINS6_IJSA_SC_SB_EEES9_NS_10bfloat16_tESG_Li384ELb0ELb1ELb0ELb1EEENS1_30DynamicPersistentTileSchedulerILi384ELi128ELb0ELb1ELb1EEEEEEEEEvNT_6ParamsE)
        .other          _ZN7cutlass13device_kernelIN5flash11enable_sm90INS1_16FlashAttnFwdSm90INS1_25CollectiveMainloopFwdSm90ILi2EN4cute5tupleIJNS5_1CILi1EEES8_S8_EEENS6_IJNS7_ILi192EEENS7_ILi128EEENS7_ILi96EEEEEELi96ENS_12float_e4m3_tEfNS_4arch4Sm90ELb0ELb1ELb0ELb0ELb1ELb0ELb0ELb1ELb1ELb1ELb0ELb0EEENS1_21CollectiveEpilogueFwdINS6_IJSA_SC_SB_EEES9_NS_10bfloat16_tESG_Li384ELb0ELb1ELb0ELb1EEENS1_30DynamicPersistentTileSchedulerILi384ELi128ELb0ELb1ELb1EEEEEEEEEvNT_6ParamsE,@"STO_CUDA_ENTRY STV_DEFAULT"
_ZN7cutlass13device_kernelIN5flash11enable_sm90INS1_16FlashAttnFwdSm90INS1_25CollectiveMainloopFwdSm90ILi2EN4cute5tupleIJNS5_1CILi1EEES8_S8_EEENS6_IJNS7_ILi192EEENS7_ILi128EEENS7_ILi96EEEEEELi96ENS_12float_e4m3_tEfNS_4arch4Sm90ELb0ELb1ELb0ELb0ELb1ELb0ELb0ELb1ELb1ELb1ELb0ELb0EEENS1_21CollectiveEpilogueFwdINS6_IJSA_SC_SB_EEES9_NS_10bfloat16_tESG_Li384ELb0ELb1ELb0ELb1EEENS1_30DynamicPersistentTileSchedulerILi384ELi128ELb0ELb1ELb1EEEEEEEEEvNT_6ParamsE:
[----:B------:R-:W-:Y:S01]  /*0000*/  LDC R1, c[0x0][0x37c] ;  /* 0x0000df00ff017b82 */ /* 0x000fe20000000800 */
[----:B------:R-:W-:Y:S05]  /*0010*/  EXIT ;  /* 0x000000000000794d */ /* 0x000fea0003800000 */
.L_x_30:
        /* <DEDUP_REMOVED lines=14> */
.L_x_75:


//--------------------- .text._ZN7cutlass13device_kernelIN5flash11enable_sm90INS1_16FlashAttnFwdSm90INS1_25CollectiveMainloopFwdSm90ILi2EN4cute5tupleIJNS5_1CILi1EEES8_S8_EEENS6_IJNS7_ILi192EEENS7_ILi128EEENS7_ILi96EEEEEELi96ENS_12float_e4m3_tEfNS_4arch4Sm90ELb0ELb1ELb0ELb1ELb1ELb0ELb0ELb1ELb1ELb1ELb0ELb0EEENS1_21CollectiveEpilogueFwdINS6_IJSA_SC_SB_EEES9_NS_10bfloat16_tESG_Li384ELb1ELb1ELb0ELb1EEENS1_36VarlenDynamicPersistentTileSchedulerILi192ELi128ELi384ELi128ELb0ELb1ELb1ELb1ELb0ELb1EEEEEEEEEvNT_6ParamsE --------------------------
	.section	.text._ZN7cutlass13device_kernelIN5flash11enable_sm90INS1_16FlashAttnFwdSm90INS1_25CollectiveMainloopFwdSm90ILi2EN4cute5tupleIJNS5_1CILi1EEES8_S8_EEENS6_IJNS7_ILi192EEENS7_ILi128EEENS7_ILi96EEEEEELi96ENS_12float_e4m3_tEfNS_4arch4Sm90ELb0ELb1ELb0ELb1ELb1ELb0ELb0ELb1ELb1ELb1ELb0ELb0EEENS1_21CollectiveEpilogueFwdINS6_IJSA_SC_SB_EEES9_NS_10bfloat16_tESG_Li384ELb1ELb1ELb0ELb1EEENS1_36VarlenDynamicPersistentTileSchedulerILi192ELi128ELi384ELi128ELb0ELb1ELb1ELb1ELb0ELb1EEEEEEEEEvNT_6ParamsE,"ax",@progbits
	.align	128
.text._ZN7cutlass13device_kernelIN5flash11enable_sm90INS1_16FlashAttnFwdSm90INS1_25CollectiveMainloopFwdSm90ILi2EN4cute5tupleIJNS5_1CILi1EEES8_S8_EEENS6_IJNS7_ILi192EEENS7_ILi128EEENS7_ILi96EEEEEELi96ENS_12float_e4m3_tEfNS_4arch4Sm90ELb0ELb1ELb0ELb1ELb1ELb0ELb0ELb1ELb1ELb1ELb0ELb0EEENS1_21CollectiveEpilogueFwdINS6_IJSA_SC_SB_EEES9_NS_10bfloat16_tESG_Li384ELb1ELb1ELb0ELb1EEENS1_36VarlenDynamicPersistentTileSchedulerILi192ELi128ELi384ELi128ELb0ELb1ELb1ELb1ELb0ELb1EEEEEEEEEvNT_6ParamsE:
        .type           _ZN7cutlass13device_kernelIN5flash11enable_sm90INS1_16FlashAttnFwdSm90INS1_25CollectiveMainloopFwdSm90ILi2EN4cute5tupleIJNS5_1CILi1EEES8_S8_EEENS6_IJNS7_ILi192EEENS7_ILi128EEENS7_ILi96EEEEEELi96ENS_12float_e4m3_tEfNS_4arch4Sm90ELb0ELb1ELb0ELb1ELb1ELb0ELb0ELb1ELb1ELb1ELb0ELb0EEENS1_21CollectiveEpilogueFwdINS6_IJSA_SC_SB_EEES9_NS_10bfloat16_tESG_Li384ELb1ELb1ELb0ELb1EEENS1_36VarlenDynamicPersistentTileSchedulerILi192ELi128ELi384ELi128ELb0ELb1ELb1ELb1ELb0ELb1EEEEEEEEEvNT_6ParamsE,@function
        .size           _ZN7cutlass13device_kernelIN5flash11enable_sm90INS1_16FlashAttnFwdSm90INS1_25CollectiveMainloopFwdSm90ILi2EN4cute5tupleIJNS5_1CILi1EEES8_S8_EEENS6_IJNS7_ILi192EEENS7_ILi128EEENS7_ILi96EEEEEELi96ENS_12float_e4m3_tEfNS_4arch4Sm90ELb0ELb1ELb0ELb1ELb1ELb0ELb0ELb1ELb1ELb1ELb0ELb0EEENS1_21CollectiveEpilogueFwdINS6_IJSA_SC_SB_EEES9_NS_10bfloat16_tESG_Li384ELb1ELb1ELb0ELb1EEENS1_36VarlenDynamicPersistentTileSchedulerILi192ELi128ELi384ELi128ELb0ELb1ELb1ELb1ELb0ELb1EEEEEEEEEvNT_6ParamsE,(.L_x_76 - _ZN7cutlass13device_kernelIN5flash11enable_sm90INS1_16FlashAttnFwdSm90INS1_25CollectiveMainloopFwdSm90ILi2EN4cute5tupleIJNS5_1CILi1EEES8_S8_EEENS6_IJNS7_ILi192EEENS7_ILi128EEENS7_ILi96EEEEEELi96ENS_12float_e4m3_tEfNS_4arch4Sm90ELb0ELb1ELb0ELb1ELb1ELb0ELb0ELb1ELb1ELb1ELb0ELb0EEENS1_21CollectiveEpilogueFwdINS6_IJSA_SC_SB_EEES9_NS_10bfloat16_tESG_Li384ELb1ELb1ELb0ELb1EEENS1_36VarlenDynamicPersistentTileSchedulerILi192ELi128ELi384ELi128ELb0ELb1ELb1ELb1ELb0ELb1EEEEEEEEEvNT_6ParamsE)
        .other          _ZN7cutlass13device_kernelIN5flash11enable_sm90INS1_16FlashAttnFwdSm90INS1_25CollectiveMainloopFwdSm90ILi2EN4cute5tupleIJNS5_1CILi1EEES8_S8_EEENS6_IJNS7_ILi192EEENS7_ILi128EEENS7_ILi96EEEEEELi96ENS_12float_e4m3_tEfNS_4arch4Sm90ELb0ELb1ELb0ELb1ELb1ELb0ELb0ELb1ELb1ELb1ELb0ELb0EEENS1_21CollectiveEpilogueFwdINS6_IJSA_SC_SB_EEES9_NS_10bfloat16_tESG_Li384ELb1ELb1ELb0ELb1EEENS1_36VarlenDynamicPersistentTileSchedulerILi192ELi128ELi384ELi128ELb0ELb1ELb1ELb1ELb0ELb1EEEEEEEEEvNT_6ParamsE,@"STO_CUDA_ENTRY STV_DEFAULT"
_ZN7cutlass13device_kernelIN5flash11enable_sm90INS1_16FlashAttnFwdSm90INS1_25CollectiveMainloopFwdSm90ILi2EN4cute5tupleIJNS5_1CILi1EEES8_S8_EEENS6_IJNS7_ILi192EEENS7_ILi128EEENS7_ILi96EEEEEELi96ENS_12float_e4m3_tEfNS_4arch4Sm90ELb0ELb1ELb0ELb1ELb1ELb0ELb0ELb1ELb1ELb1ELb0ELb0EEENS1_21CollectiveEpilogueFwdINS6_IJSA_SC_SB_EEES9_NS_10bfloat16_tESG_Li384ELb1ELb1ELb0ELb1EEENS1_36VarlenDynamicPersistentTileSchedulerILi192ELi128ELi384ELi128ELb0ELb1ELb1ELb1ELb0ELb1EEEEEEEEEvNT_6ParamsE:
[----:B------:R-:W-:Y:S01]  /*0000*/  LDC R1, c[0x0][0x37c] ;  /* 0x0000df00ff017b82 */ /* 0x000fe20000000800 */
[----:B------:R-:W-:Y:S05]  /*0010*/  EXIT ;  /* 0x000000000000794d */ /* 0x000fea0003800000 */
.L_x_31:
        /* <DEDUP_REMOVED lines=14> */
.L_x_76:


//--------------------- .text._ZN7cutlass13device_kernelIN5flash11enable_sm90INS1_16FlashAttnFwdSm90INS1_25CollectiveMainloopFwdSm90ILi2EN4cute5tupleIJNS5_1CILi1EEES8_S8_EEENS6_IJNS7_ILi192EEENS7_ILi128EEENS7_ILi96EEEEEELi96ENS_12float_e4m3_tEfNS_4arch4Sm90ELb0ELb1ELb0ELb1ELb1ELb1ELb0ELb1ELb1ELb1ELb0ELb0EEENS1_21CollectiveEpilogueFwdINS6_IJSA_SC_SB_EEES9_NS_10bfloat16_tESG_Li384ELb1ELb1ELb0ELb1EEENS1_36VarlenDynamicPersistentTileSchedulerILi192ELi128ELi384ELi128ELb0ELb1ELb1ELb1ELb0ELb1EEEEEEEEEvNT_6ParamsE --------------------------
	.section	.text._ZN7cutlass13device_kernelIN5flash11enable_sm90INS1_16FlashAttnFwdSm90INS1_25CollectiveMainloopFwdSm90ILi2EN4cute5tupleIJNS5_1CILi1EEES8_S8_EEENS6_IJNS7_ILi192EEENS7_ILi128EEENS7_ILi96EEEEEELi96ENS_12float_e4m3_tEfNS_4arch4Sm90ELb0ELb1ELb0ELb1ELb1ELb1ELb0ELb1ELb1ELb1ELb0ELb0EEENS1_21CollectiveEpilogueFwdINS6_IJSA_SC_SB_EEES9_NS_10bfloat16_tESG_Li384ELb1ELb1ELb0ELb1EEENS1_36VarlenDynamicPersistentTileSchedulerILi192ELi128ELi384ELi128ELb0ELb1ELb1ELb1ELb0ELb1EEEEEEEEEvNT_6ParamsE,"ax",@progbits
	.align	128
.text._ZN7cutlass13device_kernelIN5flash11enable_sm90INS1_16FlashAttnFwdSm90INS1_25CollectiveMainloopFwdSm90ILi2EN4cute5tupleIJNS5_1CILi1EEES8_S8_EEENS6_IJNS7_ILi192EEENS7_ILi128EEENS7_ILi96EEEEEELi96ENS_12float_e4m3_tEfNS_4arch4Sm90ELb0ELb1ELb0ELb1ELb1ELb1ELb0ELb1ELb1ELb1ELb0ELb0EEENS1_21CollectiveEpilogueFwdINS6_IJSA_SC_SB_EEES9_NS_10bfloat16_tESG_Li384ELb1ELb1ELb0ELb1EEENS1_36VarlenDynamicPersistentTileSchedulerILi192ELi128ELi384ELi128ELb0ELb1ELb1ELb1ELb0ELb1EEEEEEEEEvNT_6ParamsE:
        .type           _ZN7cutlass13device_kernelIN5flash11enable_sm90INS1_16FlashAttnFwdSm90INS1_25CollectiveMainloopFwdSm90ILi2EN4cute5tupleIJNS5_1CILi1EEES8_S8_EEENS6_IJNS7_ILi192EEENS7_ILi128EEENS7_ILi96EEEEEELi96ENS_12float_e4m3_tEfNS_4arch4Sm90ELb0ELb1ELb0ELb1ELb1ELb1ELb0ELb1ELb1ELb1ELb0ELb0EEENS1_21CollectiveEpilogueFwdINS6_IJSA_SC_SB_EEES9_NS_10bfloat16_tESG_Li384ELb1ELb1ELb0ELb1EEENS1_36VarlenDynamicPersistentTileSchedulerILi192ELi128ELi384ELi128ELb0ELb1ELb1ELb1ELb0ELb1EEEEEEEEEvNT_6ParamsE,@function
        .size           _ZN7cutlass13device_kernelIN5flash11enable_sm90INS1_16FlashAttnFwdSm90INS1_25CollectiveMainloopFwdSm90ILi2EN4cute5tupleIJNS5_1CILi1EEES8_S8_EEENS6_IJNS7_ILi192EEENS7_ILi128EEENS7_ILi96EEEEEELi96ENS_12float_e4m3_tEfNS_4arch4Sm90ELb0ELb1ELb0ELb1ELb1ELb1ELb0ELb1ELb1ELb1ELb0ELb0EEENS1_21CollectiveEpilogueFwdINS6_IJSA_SC_SB_EEES9_NS_10bfloat16_tESG_Li384ELb1ELb1ELb0ELb1EEENS1_36VarlenDynamicPersistentTileSchedulerILi192ELi128ELi384ELi128ELb0ELb1ELb1ELb1ELb0ELb1EEEEEEEEEvNT_6ParamsE,(.L_x_77 - _ZN7cutlass13device_kernelIN5flash11enable_sm90INS1_16FlashAttnFwdSm90INS1_25CollectiveMainloopFwdSm90ILi2EN4cute5tupleIJNS5_1CILi1EEES8_S8_EEENS6_IJNS7_ILi192EEENS7_ILi128EEENS7_ILi96EEEEEELi96ENS_12float_e4m3_tEfNS_4arch4Sm90ELb0ELb1ELb0ELb1ELb1ELb1ELb0ELb1ELb1ELb1ELb0ELb0EEENS1_21CollectiveEpilogueFwdINS6_IJSA_SC_SB_EEES9_NS_10bfloat16_tESG_Li384ELb1ELb1ELb0ELb1EEENS1_36VarlenDynamicPersistentTileSchedulerILi192ELi128ELi384ELi128ELb0ELb1ELb1ELb1ELb0ELb1EEEEEEEEEvNT_6ParamsE)
        .other          _ZN7cutlass13device_kernelIN5flash11enable_sm90INS1_16FlashAttnFwdSm90INS1_25CollectiveMainloopFwdSm90ILi2EN4cute5tupleIJNS5_1CILi1EEES8_S8_EEENS6_IJNS7_ILi192EEENS7_ILi128EEENS7_ILi96EEEEEELi96ENS_12float_e4m3_tEfNS_4arch4Sm90ELb0ELb1ELb0ELb1ELb1ELb1ELb0ELb1ELb1ELb1ELb0ELb0EEENS1_21CollectiveEpilogueFwdINS6_IJSA_SC_SB_EEES9_NS_10bfloat16_tESG_Li384ELb1ELb1ELb0ELb1EEENS1_36VarlenDynamicPersistentTileSchedulerILi192ELi128ELi384ELi128ELb0ELb1ELb1ELb1ELb0ELb1EEEEEEEEEvNT_6ParamsE,@"STO_CUDA_ENTRY STV_DEFAULT"
_ZN7cutlass13device_kernelIN5flash11enable_sm90INS1_16FlashAttnFwdSm90INS1_25CollectiveMainloopFwdSm90ILi2EN4cute5tupleIJNS5_1CILi1EEES8_S8_EEENS6_IJNS7_ILi192EEENS7_ILi128EEENS7_ILi96EEEEEELi96ENS_12float_e4m3_tEfNS_4arch4Sm90ELb0ELb1ELb0ELb1ELb1ELb1ELb0ELb1ELb1ELb1ELb0ELb0EEENS1_21CollectiveEpilogueFwdINS6_IJSA_SC_SB_EEES9_NS_10bfloat16_tESG_Li384ELb1ELb1ELb0ELb1EEENS1_36VarlenDynamicPersistentTileSchedulerILi192ELi128ELi384ELi128ELb0ELb1ELb1ELb1ELb0ELb1EEEEEEEEEvNT_6ParamsE:
[----:B------:R-:W-:Y:S01]  /*0000*/  LDC R1, c[0x0][0x37c] ;  /* 0x0000df00ff017b82 */ /* 0x000fe20000000800 */
[----:B------:R-:W-:Y:S05]  /*0010*/  EXIT ;  /* 0x000000000000794d */ /* 0x000fea0003800000 */
.L_x_32:
        /* <DEDUP_REMOVED lines=14> */
.L_x_77:


//--------------------- .text._ZN7cutlass13device_kernelIN5flash11enable_sm90INS1_16FlashAttnFwdSm90INS1_25CollectiveMainloopFwdSm90ILi2EN4cute5tupleIJNS5_1CILi1EEES8_S8_EEENS6_IJNS7_ILi192EEENS7_ILi128EEENS7_ILi96EEEEEELi96ENS_12float_e4m3_tEfNS_4arch4Sm90ELb1ELb0ELb0ELb0ELb1ELb0ELb0ELb1ELb1ELb1ELb0ELb0EEENS1_21CollectiveEpilogueFwdINS6_IJSA_SC_SB_EEES9_NS_10bfloat16_tESG_Li384ELb0ELb1ELb0ELb1EEENS1_30DynamicPersistentTileSchedulerILi384ELi128ELb0ELb1ELb1EEEEEEEEEvNT_6ParamsE --------------------------
	.section	.text._ZN7cutlass13device_kernelIN5flash11enable_sm90INS1_16FlashAttnFwdSm90INS1_25CollectiveMainloopFwdSm90ILi2EN4cute5tupleIJNS5_1CILi1EEES8_S8_EEENS6_IJNS7_ILi192EEENS7_ILi128EEENS7_ILi96EEEEEELi96ENS_12float_e4m3_tEfNS_4arch4Sm90ELb1ELb0ELb0ELb0ELb1ELb0ELb0ELb1ELb1ELb1ELb0ELb0EEENS1_21CollectiveEpilogueFwdINS6_IJSA_SC_SB_EEES9_NS_10bfloat16_tESG_Li384ELb0ELb1ELb0ELb1EEENS1_30DynamicPersistentTileSchedulerILi384ELi128ELb0ELb1ELb1EEEEEEEEEvNT_6ParamsE,"ax",@progbits
	.align	128
.text._ZN7cutlass13device_kernelIN5flash11enable_sm90INS1_16FlashAttnFwdSm90INS1_25CollectiveMainloopFwdSm90ILi2EN4cute5tupleIJNS5_1CILi1EEES8_S8_EEENS6_IJNS7_ILi192EEENS7_ILi128EEENS7_ILi96EEEEEELi96ENS_12float_e4m3_tEfNS_4arch4Sm90ELb1ELb0ELb0ELb0ELb1ELb0ELb0ELb1ELb1ELb1ELb0ELb0EEENS1_21CollectiveEpilogueFwdINS6_IJSA_SC_SB_EEES9_NS_10bfloat16_tESG_Li384ELb0ELb1ELb0ELb1EEENS1_30DynamicPersistentTileSchedulerILi384ELi128ELb0ELb1ELb1EEEEEEEEEvNT_6ParamsE:
        .type           _ZN7cutlass13device_kernelIN5flash11enable_sm90INS1_16FlashAttnFwdSm90INS1_25CollectiveMainloopFwdSm90ILi2EN4cute5tupleIJNS5_1CILi1EEES8_S8_EEENS6_IJNS7_ILi192EEENS7_ILi128EEENS7_ILi96EEEEEELi96ENS_12float_e4m3_tEfNS_4arch4Sm90ELb1ELb0ELb0ELb0ELb1ELb0ELb0ELb1ELb1ELb1ELb0ELb0EEENS1_21CollectiveEpilogueFwdINS6_IJSA_SC_SB_EEES9_NS_10bfloat16_tESG_Li384ELb0ELb1ELb0ELb1EEENS1_30DynamicPersistentTileSchedulerILi384ELi128ELb0ELb1ELb1EEEEEEEEEvNT_6ParamsE,@function
        .size           _ZN7cutlass13device_kernelIN5flash11enable_sm90INS1_16FlashAttnFwdSm90INS1_25CollectiveMainloopFwdSm90ILi2EN4cute5tupleIJNS5_1CILi1EEES8_S8_EEENS6_IJNS7_ILi192EEENS7_ILi128EEENS7_ILi96EEEEEELi96ENS_12float_e4m3_tEfNS_4arch4Sm90ELb1ELb0ELb0ELb0ELb1ELb0ELb0ELb1ELb1ELb1ELb0ELb0EEENS1_21CollectiveEpilogueFwdINS6_IJSA_SC_SB_EEES9_NS_10bfloat16_tESG_Li384ELb0ELb1ELb0ELb1EEENS1_30DynamicPersistentTileSchedulerILi384ELi128ELb0ELb1ELb1EEEEEEEEEvNT_6ParamsE,(.L_x_78 - _ZN7cutlass13device_kernelIN5flash11enable_sm90INS1_16FlashAttnFwdSm90INS1_25CollectiveMainloopFwdSm90ILi2EN4cute5tupleIJNS5_1CILi1EEES8_S8_EEENS6_IJNS7_ILi192EEENS7_ILi128EEENS7_ILi96EEEEEELi96ENS_12float_e4m3_tEfNS_4arch4Sm90ELb1ELb0ELb0ELb0ELb1ELb0ELb0ELb1ELb1ELb1ELb0ELb0EEENS1_21CollectiveEpilogueFwdINS6_IJSA_SC_SB_EEES9_NS_10bfloat16_tESG_Li384ELb0ELb1ELb0ELb1EEENS1_30DynamicPersistentTileSchedulerILi384ELi128ELb0ELb1ELb1EEEEEEEEEvNT_6ParamsE)
        .other          _ZN7cutlass13device_kernelIN5flash11enable_sm90INS1_16FlashAttnFwdSm90INS1_25CollectiveMainloopFwdSm90ILi2EN4cute5tupleIJNS5_1CILi1EEES8_S8_EEENS6_IJNS7_ILi192EEENS7_ILi128EEENS7_ILi96EEEEEELi96ENS_12float_e4m3_tEfNS_4arch4Sm90ELb1ELb0ELb0ELb0ELb1ELb0ELb0ELb1ELb1ELb1ELb0ELb0EEENS1_21CollectiveEpilogueFwdINS6_IJSA_SC_SB_EEES9_NS_10bfloat16_tESG_Li384ELb0ELb1ELb0ELb1EEENS1_30DynamicPersistentTileSchedulerILi384ELi128ELb0ELb1ELb1EEEEEEEEEvNT_6ParamsE,@"STO_CUDA_ENTRY STV_DEFAULT"
_ZN7cutlass13device_kernelIN5flash11enable_sm90INS1_16FlashAttnFwdSm90INS1_25CollectiveMainloopFwdSm90ILi2EN4cute5tupleIJNS5_1CILi1EEES8_S8_EEENS6_IJNS7_ILi192EEENS7_ILi128EEENS7_ILi96EEEEEELi96ENS_12float_e4m3_tEfNS_4arch4Sm90ELb1ELb0ELb0ELb0ELb1ELb0ELb0ELb1ELb1ELb1ELb0ELb0EEENS1_21CollectiveEpilogueFwdINS6_IJSA_SC_SB_EEES9_NS_10bfloat16_tESG_Li384ELb0ELb1ELb0ELb1EEENS1_30DynamicPersistentTileSchedulerILi384ELi128ELb0ELb1ELb1EEEEEEEEEvNT_6ParamsE:
[----:B------:R-:W-:Y:S01]  /*0000*/  LDC R1, c[0x0][0x37c] ;  /* 0x0000df00ff017b82 */ /* 0x000fe20000000800 */
[----:B------:R-:W-:Y:S05]  /*0010*/  EXIT ;  /* 0x000000000000794d */ /* 0x000fea0003800000 */
.L_x_33:
        /* <DEDUP_REMOVED lines=14> */
.L_x_78:


//--------------------- .text._ZN7cutlass13device_kernelIN5flash11enable_sm90INS1_16FlashAttnFwdSm90INS1_25CollectiveMainloopFwdSm90ILi2EN4cute5tupleIJNS5_1CILi1EEES8_S8_EEENS6_IJNS7_ILi192EEENS7_ILi128EEENS7_ILi96EEEEEELi96ENS_12float_e4m3_tEfNS_4arch4Sm90ELb1ELb0ELb0ELb1ELb1ELb0ELb0ELb1ELb1ELb1ELb0ELb0EEENS1_21CollectiveEpilogueFwdINS6_IJSA_SC_SB_EEES9_NS_10bfloat16_tESG_Li384ELb1ELb1ELb0ELb1EEENS1_36VarlenDynamicPersistentTileSchedulerILi192ELi128ELi384ELi128ELb0ELb1ELb1ELb1ELb1ELb1EEEEEEEEEvNT_6ParamsE --------------------------
	.section	.text._ZN7cutlass13device_kernelIN5flash11enable_sm90INS1_16FlashAttnFwdSm90INS1_25CollectiveMainloopFwdSm90ILi2EN4cute5tupleIJNS5_1CILi1EEES8_S8_EEENS6_IJNS7_ILi192EEENS7_ILi128EEENS7_ILi96EEEEEELi96ENS_12float_e4m3_tEfNS_4arch4Sm90ELb1ELb0ELb0ELb1ELb1ELb0ELb0ELb1ELb1ELb1ELb0ELb0EEENS1_21CollectiveEpilogueFwdINS6_IJSA_SC_SB_EEES9_NS_10bfloat16_tESG_Li384ELb1ELb1ELb0ELb1EEENS1_36VarlenDynamicPersistentTileSchedulerILi192ELi128ELi384ELi128ELb0ELb1ELb1ELb1ELb1ELb1EEEEEEEEEvNT_6ParamsE,"ax",@progbits
	.align	128
.text._ZN7cutlass13device_kernelIN5flash11enable_sm90INS1_16FlashAttnFwdSm90INS1_25CollectiveMainloopFwdSm90ILi2EN4cute5tupleIJNS5_1CILi1EEES8_S8_EEENS6_IJNS7_ILi192EEENS7_ILi128EEENS7_ILi96EEEEEELi96ENS_12float_e4m3_tEfNS_4arch4Sm90ELb1ELb0ELb0ELb1ELb1ELb0ELb0ELb1ELb1ELb1ELb0ELb0EEENS1_21CollectiveEpilogueFwdINS6_IJSA_SC_SB_EEES9_NS_10bfloat16_tESG_Li384ELb1ELb1ELb0ELb1EEENS1_36VarlenDynamicPersistentTileSchedulerILi192ELi128ELi384ELi128ELb0ELb1ELb1ELb1ELb1ELb1EEEEEEEEEvNT_6ParamsE:
        .type           _ZN7cutlass13device_kernelIN5flash11enable_sm90INS1_16FlashAttnFwdSm90INS1_25CollectiveMainloopFwdSm90ILi2EN4cute5tupleIJNS5_1CILi1EEES8_S8_EEENS6_IJNS7_ILi192EEENS7_ILi128EEENS7_ILi96EEEEEELi96ENS_12float_e4m3_tEfNS_4arch4Sm90ELb1ELb0ELb0ELb1ELb1ELb0ELb0ELb1ELb1ELb1ELb0ELb0EEENS1_21CollectiveEpilogueFwdINS6_IJSA_SC_SB_EEES9_NS_10bfloat16_tESG_Li384ELb1ELb1ELb0ELb1EEENS1_36VarlenDynamicPersistentTileSchedulerILi192ELi128ELi384ELi128ELb0ELb1ELb1ELb1ELb1ELb1EEEEEEEEEvNT_6ParamsE,@function
        .size           _ZN7cutlass13device_kernelIN5flash11enable_sm90INS1_16FlashAttnFwdSm90INS1_25CollectiveMainloopFwdSm90ILi2EN4cute5tupleIJNS5_1CILi1EEES8_S8_EEENS6_IJNS7_ILi192EEENS7_ILi128EEENS7_ILi96EEEEEELi96ENS_12float_e4m3_tEfNS_4arch4Sm90ELb1ELb0ELb0ELb1ELb1ELb0ELb0ELb1ELb1ELb1ELb0ELb0EEENS1_21CollectiveEpilogueFwdINS6_IJSA_SC_SB_EEES9_NS_10bfloat16_tESG_Li384ELb1ELb1ELb0ELb1EEENS1_36VarlenDynamicPersistentTileSchedulerILi192ELi128ELi384ELi128ELb0ELb1ELb1ELb1ELb1ELb1EEEEEEEEEvNT_6ParamsE,(.L_x_79 - _ZN7cutlass13device_kernelIN5flash11enable_sm90INS1_16FlashAttnFwdSm90INS1_25CollectiveMainloopFwdSm90ILi2EN4cute5tupleIJNS5_1CILi1EEES8_S8_EEENS6_IJNS7_ILi192EEENS7_ILi128EEENS7_ILi96EEEEEELi96ENS_12float_e4m3_tEfNS_4arch4Sm90ELb1ELb0ELb0ELb1ELb1ELb0ELb0ELb1ELb1ELb1ELb0ELb0EEENS1_21CollectiveEpilogueFwdINS6_IJSA_SC_SB_EEES9_NS_10bfloat16_tESG_Li384ELb1ELb1ELb0ELb1EEENS1_36VarlenDynamicPersistentTileSchedulerILi192ELi128ELi384ELi128ELb0ELb1ELb1ELb1ELb1ELb1EEEEEEEEEvNT_6ParamsE)
        .other          _ZN7cutlass13device_kernelIN5flash11enable_sm90INS1_16FlashAttnFwdSm90INS1_25CollectiveMainloopFwdSm90ILi2EN4cute5tupleIJNS5_1CILi1EEES8_S8_EEENS6_IJNS7_ILi192EEENS7_ILi128EEENS7_ILi96EEEEEELi96ENS_12float_e4m3_tEfNS_4arch4Sm90ELb1ELb0ELb0ELb1ELb1ELb0ELb0ELb1ELb1ELb1ELb0ELb0EEENS1_21CollectiveEpilogueFwdINS6_IJSA_SC_SB_EEES9_NS_10bfloat16_tESG_Li384ELb1ELb1ELb0ELb1EEENS1_36VarlenDynamicPersistentTileSchedulerILi192ELi128ELi384ELi128ELb0ELb1ELb1ELb1ELb1ELb1EEEEEEEEEvNT_6ParamsE,@"STO_CUDA_ENTRY STV_DEFAULT"
_ZN7cutlass13device_kernelIN5flash11enable_sm90INS1_16FlashAttnFwdSm90INS1_25CollectiveMainloopFwdSm90ILi2EN4cute5tupleIJNS5_1CILi1EEES8_S8_EEENS6_IJNS7_ILi192EEENS7_ILi128EEENS7_ILi96EEEEEELi96ENS_12float_e4m3_tEfNS_4arch4Sm90ELb1ELb0ELb0ELb1ELb1ELb0ELb0ELb1ELb1ELb1ELb0ELb0EEENS1_21CollectiveEpilogueFwdINS6_IJSA_SC_SB_EEES9_NS_10bfloat16_tESG_Li384ELb1ELb1ELb0ELb1EEENS1_36VarlenDynamicPersistentTileSchedulerILi192ELi128ELi384ELi128ELb0ELb1ELb1ELb1ELb1ELb1EEEEEEEEEvNT_6ParamsE:
[----:B------:R-:W-:Y:S01]  /*0000*/  LDC R1, c[0x0][0x37c] ;  /* 0x0000df00ff017b82 */ /* 0x000fe20000000800 */
[----:B------:R-:W-:Y:S05]  /*0010*/  EXIT ;  /* 0x000000000000794d */ /* 0x000fea0003800000 */
.L_x_34:
        /* <DEDUP_REMOVED lines=14> */
.L_x_79:


//--------------------- .text._ZN7cutlass13device_kernelIN5flash11enable_sm90INS1_16FlashAttnFwdSm90INS1_25CollectiveMainloopFwdSm90ILi2EN4cute5tupleIJNS5_1CILi1EEES8_S8_EEENS6_IJNS7_ILi192EEENS7_ILi128EEENS7_ILi96EEEEEELi96ENS_12float_e4m3_tEfNS_4arch4Sm90ELb1ELb0ELb0ELb1ELb1ELb1ELb0ELb1ELb1ELb1ELb0ELb0EEENS1_21CollectiveEpilogueFwdINS6_IJSA_SC_SB_EEES9_NS_10bfloat16_tESG_Li384ELb1ELb1ELb0ELb1EEENS1_36VarlenDynamicPersistentTileSchedulerILi192ELi128ELi384ELi128ELb0ELb1ELb1ELb1ELb1ELb1EEEEEEEEEvNT_6ParamsE --------------------------
	.section	.text._ZN7cutlass13device_kernelIN5flash11enable_sm90INS1_16FlashAttnFwdSm90INS1_25CollectiveMainloopFwdSm90ILi2EN4cute5tupleIJNS5_1CILi1EEES8_S8_EEENS6_IJNS7_ILi192EEENS7_ILi128EEENS7_ILi96EEEEEELi96ENS_12float_e4m3_tEfNS_4arch4Sm90ELb1ELb0ELb0ELb1ELb1ELb1ELb0ELb1ELb1ELb1ELb0ELb0EEENS1_21CollectiveEpilogueFwdINS6_IJSA_SC_SB_EEES9_NS_10bfloat16_tESG_Li384ELb1ELb1ELb0ELb1EEENS1_36VarlenDynamicPersistentTileSchedulerILi192ELi128ELi384ELi128ELb0ELb1ELb1ELb1ELb1ELb1EEEEEEEEEvNT_6ParamsE,"ax",@progbits
	.align	128
.text._ZN7cutlass13device_kernelIN5flash11enable_sm90INS1_16FlashAttnFwdSm90INS1_25CollectiveMainloopFwdSm90ILi2EN4cute5tupleIJNS5_1CILi1EEES8_S8_EEENS6_IJNS7_ILi192EEENS7_ILi128EEENS7_ILi96EEEEEELi96ENS_12float_e4m3_tEfNS_4arch4Sm90ELb1ELb0ELb0ELb1ELb1ELb1ELb0ELb1ELb1ELb1ELb0ELb0EEENS1_21CollectiveEpilogueFwdINS6_IJSA_SC_SB_EEES9_NS_10bfloat16_tESG_Li384ELb1ELb1ELb0ELb1EEENS1_36VarlenDynamicPersistentTileSchedulerILi192ELi128ELi384ELi128ELb0ELb1ELb1ELb1ELb1ELb1EEEEEEEEEvNT_6ParamsE:
        .type           _ZN7cutlass13device_kernelIN5flash11enable_sm90INS1_16FlashAttnFwdSm90INS1_25CollectiveMainloopFwdSm90ILi2EN4cute5tupleIJNS5_1CILi1EEES8_S8_EEENS6_IJNS7_ILi192EEENS7_ILi128EEENS7_ILi96EEEEEELi96ENS_12float_e4m3_tEfNS_4arch4Sm90ELb1ELb0ELb0ELb1ELb1ELb1ELb0ELb1ELb1ELb1ELb0ELb0EEENS1_21CollectiveEpilogueFwdINS6_IJSA_SC_SB_EEES9_NS_10bfloat16_tESG_Li384ELb1ELb1ELb0ELb1EEENS1_36VarlenDynamicPersistentTileSchedulerILi192ELi128ELi384ELi128ELb0ELb1ELb1ELb1ELb1ELb1EEEEEEEEEvNT_6ParamsE,@function
        .size           _ZN7cutlass13device_kernelIN5flash11enable_sm90INS1_16FlashAttnFwdSm90INS1_25CollectiveMainloopFwdSm90ILi2EN4cute5tupleIJNS5_1CILi1EEES8_S8_EEENS6_IJNS7_ILi192EEENS7_ILi128EEENS7_ILi96EEEEEELi96ENS_12float_e4m3_tEfNS_4arch4Sm90ELb1ELb0ELb0ELb1ELb1ELb1ELb0ELb1ELb1ELb1ELb0ELb0EEENS1_21CollectiveEpilogueFwdINS6_IJSA_SC_SB_EEES9_NS_10bfloat16_tESG_Li384ELb1ELb1ELb0ELb1EEENS1_36VarlenDynamicPersistentTileSchedulerILi192ELi128ELi384ELi128ELb0ELb1ELb1ELb1ELb1ELb1EEEEEEEEEvNT_6ParamsE,(.L_x_80 - _ZN7cutlass13device_kernelIN5flash11enable_sm90INS1_16FlashAttnFwdSm90INS1_25CollectiveMainloopFwdSm90ILi2EN4cute5tupleIJNS5_1CILi1EEES8_S8_EEENS6_IJNS7_ILi192EEENS7_ILi128EEENS7_ILi96EEEEEELi96ENS_12float_e4m3_tEfNS_4arch4Sm90ELb1ELb0ELb0ELb1ELb1ELb1ELb0ELb1ELb1ELb1ELb0ELb0EEENS1_21CollectiveEpilogueFwdINS6_IJSA_SC_SB_EEES9_NS_10bfloat16_tESG_Li384ELb1ELb1ELb0ELb1EEENS1_36VarlenDynamicPersistentTileSchedulerILi192ELi128ELi384ELi128ELb0ELb1ELb1ELb1ELb1ELb1EEEEEEEEEvNT_6ParamsE)
        .other          _ZN7cutlass13device_kernelIN5flash11enable_sm90INS1_16FlashAttnFwdSm90INS1_25CollectiveMainloopFwdSm90ILi2EN4cute5tupleIJNS5_1CILi1EEES8_S8_EEENS6_IJNS7_ILi192EEENS7_ILi128EEENS7_ILi96EEEEEELi96ENS_12float_e4m3_tEfNS_4arch4Sm90ELb1ELb0ELb0ELb1ELb1ELb1ELb0ELb1ELb1ELb1ELb0ELb0EEENS1_21CollectiveEpilogueFwdINS6_IJSA_SC_SB_EEES9_NS_10bfloat16_tESG_Li384ELb1ELb1ELb0ELb1EEENS1_36VarlenDynamicPersistentTileSchedulerILi192ELi128ELi384ELi128ELb0ELb1ELb1ELb1ELb1ELb1EEEEEEEEEvNT_6ParamsE,@"STO_CUDA_ENTRY STV_DEFAULT"
_ZN7cutlass13device_kernelIN5flash11enable_sm90INS1_16FlashAttnFwdSm90INS1_25CollectiveMainloopFwdSm90ILi2EN4cute5tupleIJNS5_1CILi1EEES8_S8_EEENS6_IJNS7_ILi192EEENS7_ILi128EEENS7_ILi96EEEEEELi96ENS_12float_e4m3_tEfNS_4arch4Sm90ELb1ELb0ELb0ELb1ELb1ELb1ELb0ELb1ELb1ELb1ELb0ELb0EEENS1_21CollectiveEpilogueFwdINS6_IJSA_SC_SB_EEES9_NS_10bfloat16_tESG_Li384ELb1ELb1ELb0ELb1EEENS1_36VarlenDynamicPersistentTileSchedulerILi192ELi128ELi384ELi128ELb0ELb1ELb1ELb1ELb1ELb1EEEEEEEEEvNT_6ParamsE:
[----:B------:R-:W-:Y:S01]  /*0000*/  LDC R1, c[0x0][0x37c] ;  /* 0x0000df00ff017b82 */ /* 0x000fe20000000800 */
[----:B------:R-:W-:Y:S05]  /*0010*/  EXIT ;  /* 0x000000000000794d */ /* 0x000fea0003800000 */
.L_x_35:
        /* <DEDUP_REMOVED lines=14> */
.L_x_80:


//--------------------- .text._ZN7cutlass13device_kernelIN5flash11enable_sm90INS1_16FlashAttnFwdSm90INS1_25CollectiveMainloopFwdSm90ILi2EN4cute5tupleIJNS5_1CILi1EEES8_S8_EEENS6_IJNS7_ILi192EEENS7_ILi160EEENS7_ILi64EEEEEELi64ENS_12float_e4m3_tEfNS_4arch4Sm90ELb0ELb0ELb0ELb0ELb1ELb0ELb0ELb1ELb1ELb1ELb0ELb0EEENS1_21CollectiveEpilogueFwdINS6_IJSA_SC_SB_EEES9_NS_10bfloat16_tESG_Li384ELb0ELb1ELb0ELb1EEENS1_29StaticPersistentTileSchedulerILb0EEEEEEEEEvNT_6ParamsE --------------------------
	.section	.text._ZN7cutlass13device_kernelIN5flash11enable_sm90INS1_16FlashAttnFwdSm90INS1_25CollectiveMainloopFwdSm90ILi2EN4cute5tupleIJNS5_1CILi1EEES8_S8_EEENS6_IJNS7_ILi192EEENS7_ILi160EEENS7_ILi64EEEEEELi64ENS_12float_e4m3_tEfNS_4arch4Sm90ELb0ELb0ELb0ELb0ELb1ELb0ELb0ELb1ELb1ELb1ELb0ELb0EEENS1_21CollectiveEpilogueFwdINS6_IJSA_SC_SB_EEES9_NS_10bfloat16_tESG_Li384ELb0ELb1ELb0ELb1EEENS1_29StaticPersistentTileSchedulerILb0EEEEEEEEEvNT_6ParamsE,"ax",@progbits
	.align	128
.text._ZN7cutlass13device_kernelIN5flash11enable_sm90INS1_16FlashAttnFwdSm90INS1_25CollectiveMainloopFwdSm90ILi2EN4cute5tupleIJNS5_1CILi1EEES8_S8_EEENS6_IJNS7_ILi192EEENS7_ILi160EEENS7_ILi64EEEEEELi64ENS_12float_e4m3_tEfNS_4arch4Sm90ELb0ELb0ELb0ELb0ELb1ELb0ELb0ELb1ELb1ELb1ELb0ELb0EEENS1_21CollectiveEpilogueFwdINS6_IJSA_SC_SB_EEES9_NS_10bfloat16_tESG_Li384ELb0ELb1ELb0ELb1EEENS1_29StaticPersistentTileSchedulerILb0EEEEEEEEEvNT_6ParamsE:
        .type           _ZN7cutlass13device_kernelIN5flash11enable_sm90INS1_16FlashAttnFwdSm90INS1_25CollectiveMainloopFwdSm90ILi2EN4cute5tupleIJNS5_1CILi1EEES8_S8_EEENS6_IJNS7_ILi192EEENS7_ILi160EEENS7_ILi64EEEEEELi64ENS_12float_e4m3_tEfNS_4arch4Sm90ELb0ELb0ELb0ELb0ELb1ELb0ELb0ELb1ELb1ELb1ELb0ELb0EEENS1_21CollectiveEpilogueFwdINS6_IJSA_SC_SB_EEES9_NS_10bfloat16_tESG_Li384ELb0ELb1ELb0ELb1EEENS1_29StaticPersistentTileSchedulerILb0EEEEEEEEEvNT_6ParamsE,@function
        .size           _ZN7cutlass13device_kernelIN5flash11enable_sm90INS1_16FlashAttnFwdSm90INS1_25CollectiveMainloopFwdSm90ILi2EN4cute5tupleIJNS5_1CILi1EEES8_S8_EEENS6_IJNS7_ILi192EEENS7_ILi160EEENS7_ILi64EEEEEELi64ENS_12float_e4m3_tEfNS_4arch4Sm90ELb0ELb0ELb0ELb0ELb1ELb0ELb0ELb1ELb1ELb1ELb0ELb0EEENS1_21CollectiveEpilogueFwdINS6_IJSA_SC_SB_EEES9_NS_10bfloat16_tESG_Li384ELb0ELb1ELb0ELb1EEENS1_29StaticPersistentTileSchedulerILb0EEEEEEEEEvNT_6ParamsE,(.L_x_81 - _ZN7cutlass13device_kernelIN5flash11enable_sm90INS1_16FlashAttnFwdSm90INS1_25CollectiveMainloopFwdSm90ILi2EN4cute5tupleIJNS5_1CILi1EEES8_S8_EEENS6_IJNS7_ILi192EEENS7_ILi160EEENS7_ILi64EEEEEELi64ENS_12float_e4m3_tEfNS_4arch4Sm90ELb0ELb0ELb0ELb0ELb1ELb0ELb0ELb1ELb1ELb1ELb0ELb0EEENS1_21CollectiveEpilogueFwdINS6_IJSA_SC_SB_EEES9_NS_10bfloat16_tESG_Li384ELb0ELb1ELb0ELb1EEENS1_29StaticPersistentTileSchedulerILb0EEEEEEEEEvNT_6ParamsE)
        .other          _ZN7cutlass13device_kernelIN5flash11enable_sm90INS1_16FlashAttnFwdSm90INS1_25CollectiveMainloopFwdSm90ILi2EN4cute5tupleIJNS5_1CILi1EEES8_S8_EEENS6_IJNS7_ILi192EEENS7_ILi160EEENS7_ILi64EEEEEELi64ENS_12float_e4m3_tEfNS_4arch4Sm90ELb0ELb0ELb0ELb0ELb1ELb0ELb0ELb1ELb1ELb1ELb0ELb0EEENS1_21CollectiveEpilogueFwdINS6_IJSA_SC_SB_EEES9_NS_10bfloat16_tESG_Li384ELb0ELb1ELb0ELb1EEENS1_29StaticPersistentTileSchedulerILb0EEEEEEEEEvNT_6ParamsE,@"STO_CUDA_ENTRY STV_DEFAULT"
_ZN7cutlass13device_kernelIN5flash11enable_sm90INS1_16FlashAttnFwdSm90INS1_25CollectiveMainloopFwdSm90ILi2EN4cute5tupleIJNS5_1CILi1EEES8_S8_EEENS6_IJNS7_ILi192EEENS7_ILi160EEENS7_ILi64EEEEEELi64ENS_12float_e4m3_tEfNS_4arch4Sm90ELb0ELb0ELb0ELb0ELb1ELb0ELb0ELb1ELb1ELb1ELb0ELb0EEENS1_21CollectiveEpilogueFwdINS6_IJSA_SC_SB_EEES9_NS_10bfloat16_tESG_Li384ELb0ELb1ELb0ELb1EEENS1_29StaticPersistentTileSchedulerILb0EEEEEEEEEvNT_6ParamsE:
[----:B------:R-:W-:Y:S01]  /*0000*/  LDC R1, c[0x0][0x37c] ;  /* 0x0000df00ff017b82 */ /* 0x000fe20000000800 */
[----:B------:R-:W-:Y:S05]  /*0010*/  EXIT ;  /* 0x000000000000794d */ /* 0x000fea0003800000 */
.L_x_36:
        /* <DEDUP_REMOVED lines=14> */
.L_x_81:


//--------------------- .text._ZN7cutlass13device_kernelIN5flash11enable_sm90INS1_16FlashAttnFwdSm90INS1_25CollectiveMainloopFwdSm90ILi2EN4cute5tupleIJNS5_1CILi1EEES8_S8_EEENS6_IJNS7_ILi192EEENS7_ILi160EEENS7_ILi64EEEEEELi64ENS_12float_e4m3_tEfNS_4arch4Sm90ELb0ELb0ELb0ELb1ELb1ELb0ELb0ELb1ELb1ELb1ELb0ELb0EEENS1_21CollectiveEpilogueFwdINS6_IJSA_SC_SB_EEES9_NS_10bfloat16_tESG_Li384ELb1ELb1ELb0ELb1EEENS1_36VarlenDynamicPersistentTileSchedulerILi192ELi160ELi384ELi128ELb0ELb1ELb1ELb0ELb1ELb1EEEEEEEEEvNT_6ParamsE --------------------------
	.section	.text._ZN7cutlass13device_kernelIN5flash11enable_sm90INS1_16FlashAttnFwdSm90INS1_25CollectiveMainloopFwdSm90ILi2EN4cute5tupleIJNS5_1CILi1EEES8_S8_EEENS6_IJNS7_ILi192EEENS7_ILi160EEENS7_ILi64EEEEEELi64ENS_12float_e4m3_tEfNS_4arch4Sm90ELb0ELb0ELb0ELb1ELb1ELb0ELb0ELb1ELb1ELb1ELb0ELb0EEENS1_21CollectiveEpilogueFwdINS6_IJSA_SC_SB_EEES9_NS_10bfloat16_tESG_Li384ELb1ELb1ELb0ELb1EEENS1_36VarlenDynamicPersistentTileSchedulerILi192ELi160ELi384ELi128ELb0ELb1ELb1ELb0ELb1ELb1EEEEEEEEEvNT_6ParamsE,"ax",@progbits
	.align	128
.text._ZN7cutlass13device_kernelIN5flash11enable_sm90INS1_16FlashAttnFwdSm90INS1_25CollectiveMainloopFwdSm90ILi2EN4cute5tupleIJNS5_1CILi1EEES8_S8_EEENS6_IJNS7_ILi192EEENS7_ILi160EEENS7_ILi64EEEEEELi64ENS_12float_e4m3_tEfNS_4arch4Sm90ELb0ELb0ELb0ELb1ELb1ELb0ELb0ELb1ELb1ELb1ELb0ELb0EEENS1_21CollectiveEpilogueFwdINS6_IJSA_SC_SB_EEES9_NS_10bfloat16_tESG_Li384ELb1ELb1ELb0ELb1EEENS1_36VarlenDynamicPersistentTileSchedulerILi192ELi160ELi384ELi128ELb0ELb1ELb1ELb0ELb1ELb1EEEEEEEEEvNT_6ParamsE:
        .type           _ZN7cutlass13device_kernelIN5flash11enable_sm90INS1_16FlashAttnFwdSm90INS1_25CollectiveMainloopFwdSm90ILi2EN4cute5tupleIJNS5_1CILi1EEES8_S8_EEENS6_IJNS7_ILi192EEENS7_ILi160EEENS7_ILi64EEEEEELi64ENS_12float_e4m3_tEfNS_4arch4Sm90ELb0ELb0ELb0ELb1ELb1ELb0ELb0ELb1ELb1ELb1ELb0ELb0EEENS1_21CollectiveEpilogueFwdINS6_IJSA_SC_SB_EEES9_NS_10bfloat16_tESG_Li384ELb1ELb1ELb0ELb1EEENS1_36VarlenDynamicPersistentTileSchedulerILi192ELi160ELi384ELi128ELb0ELb1ELb1ELb0ELb1ELb1EEEEEEEEEvNT_6ParamsE,@function
        .size           _ZN7cutlass13device_kernelIN5flash11enable_sm90INS1_16FlashAttnFwdSm90INS1_25CollectiveMainloopFwdSm90ILi2EN4cute5tupleIJNS5_1CILi1EEES8_S8_EEENS6_IJNS7_ILi192EEENS7_ILi160EEENS7_ILi64EEEEEELi64ENS_12float_e4m3_tEfNS_4arch4Sm90ELb0ELb0ELb0ELb1ELb1ELb0ELb0ELb1ELb1ELb1ELb0ELb0EEENS1_21CollectiveEpilogueFwdINS6_IJSA_SC_SB_EEES9_NS_10bfloat16_tESG_Li384ELb1ELb1ELb0ELb1EEENS1_36VarlenDynamicPersistentTileSchedulerILi192ELi160ELi384ELi128ELb0ELb1ELb1ELb0ELb1ELb1EEEEEEEEEvNT_6ParamsE,(.L_x_82 - _ZN7cutlass13device_kernelIN5flash11enable_sm90INS1_16FlashAttnFwdSm90INS1_25CollectiveMainloopFwdSm90ILi2EN4cute5tupleIJNS5_1CILi1EEES8_S8_EEENS6_IJNS7_ILi192EEENS7_ILi160EEENS7_ILi64EEEEEELi64ENS_12float_e4m3_tEfNS_4arch4Sm90ELb0ELb0ELb0ELb1ELb1ELb0ELb0ELb1ELb1ELb1ELb0ELb0EEENS1_21CollectiveEpilogueFwdINS6_IJSA_SC_SB_EEES9_NS_10bfloat16_tESG_Li384ELb1ELb1ELb0ELb1EEENS1_36VarlenDynamicPersistentTileSchedulerILi192ELi160ELi384ELi128ELb0ELb1ELb1ELb0ELb1ELb1EEEEEEEEEvNT_6ParamsE)
        .other          _ZN7cutlass13device_kernelIN5flash11enable_sm90INS1_16FlashAttnFwdSm90INS1_25CollectiveMainloopFwdSm90ILi2EN4cute5tupleIJNS5_1CILi1EEES8_S8_EEENS6_IJNS7_ILi192EEENS7_ILi160EEENS7_ILi64EEEEEELi64ENS_12float_e4m3_tEfNS_4arch4Sm90ELb0ELb0ELb0ELb1ELb1ELb0ELb0ELb1ELb1ELb1ELb0ELb0EEENS1_21CollectiveEpilogueFwdINS6_IJSA_SC_SB_EEES9_NS_10bfloat16_tESG_Li384ELb1ELb1ELb0ELb1EEENS1_36VarlenDynamicPersistentTileSchedulerILi192ELi160ELi384ELi128ELb0ELb1ELb1ELb0ELb1ELb1EEEEEEEEEvNT_6ParamsE,@"STO_CUDA_ENTRY STV_DEFAULT"
_ZN7cutlass13device_kernelIN5flash11enable_sm90INS1_16FlashAttnFwdSm90INS1_25CollectiveMainloopFwdSm90ILi2EN4cute5tupleIJNS5_1CILi1EEES8_S8_EEENS6_IJNS7_ILi192EEENS7_ILi160EEENS7_ILi64EEEEEELi64ENS_12float_e4m3_tEfNS_4arch4Sm90ELb0ELb0ELb0ELb1ELb1ELb0ELb0ELb1ELb1ELb1ELb0ELb0EEENS1_21CollectiveEpilogueFwdINS6_IJSA_SC_SB_EEES9_NS_10bfloat16_tESG_Li384ELb1ELb1ELb0ELb1EEENS1_36VarlenDynamicPersistentTileSchedulerILi192ELi160ELi384ELi128ELb0ELb1ELb1ELb0ELb1ELb1EEEEEEEEEvNT_6ParamsE:
[----:B------:R-:W-:Y:S01]  /*0000*/  LDC R1, c[0x0][0x37c] ;  /* 0x0000df00ff017b82 */ /* 0x000fe20000000800 */
[----:B------:R-:W-:Y:S05]  /*0010*/  EXIT ;  /* 0x000000000000794d */ /* 0x000fea0003800000 */
.L_x_37:
        /* <DEDUP_REMOVED lines=14> */
.L_x_82:


//--------------------- .text._ZN7cutlass13device_kernelIN5flash11enable_sm90INS1_16FlashAttnFwdSm90INS1_25CollectiveMainloopFwdSm90ILi2EN4cute5tupleIJNS5_1CILi1EEES8_S8_EEENS6_IJNS7_ILi192EEENS7_ILi160EEENS7_ILi64EEEEEELi64ENS_12float_e4m3_tEfNS_4arch4Sm90ELb0ELb0ELb0ELb1ELb1ELb1ELb0ELb1ELb1ELb1ELb0ELb0EEENS1_21CollectiveEpilogueFwdINS6_IJSA_SC_SB_EEES9_NS_10bfloat16_tESG_Li384ELb1ELb1ELb0ELb1EEENS1_36VarlenDynamicPersistentTileSchedulerILi192ELi160ELi384ELi128ELb0ELb1ELb1ELb0ELb1ELb1EEEEEEEEEvNT_6ParamsE --------------------------
	.section	.text._ZN7cutlass13device_kernelIN5flash11enable_sm90INS1_16FlashAttnFwdSm90INS1_25CollectiveMainloopFwdSm90ILi2EN4cute5tupleIJNS5_1CILi1EEES8_S8_EEENS6_IJNS7_ILi192EEENS7_ILi160EEENS7_ILi64EEEEEELi64ENS_12float_e4m3_tEfNS_4arch4Sm90ELb0ELb0ELb0ELb1ELb1ELb1ELb0ELb1ELb1ELb1ELb0ELb0EEENS1_21CollectiveEpilogueFwdINS6_IJSA_SC_SB_EEES9_NS_10bfloat16_tESG_Li384ELb1ELb1ELb0ELb1EEENS1_36VarlenDynamicPersistentTileSchedulerILi192ELi160ELi384ELi128ELb0ELb1ELb1ELb0ELb1ELb1EEEEEEEEEvNT_6ParamsE,"ax",@progbits
	.align	128
.text._ZN7cutlass13device_kernelIN5flash11enable_sm90INS1_16FlashAttnFwdSm90INS1_25CollectiveMainloopFwdSm90ILi2EN4cute5tupleIJNS5_1CILi1EEES8_S8_EEENS6_IJNS7_ILi192EEENS7_ILi160EEENS7_ILi64EEEEEELi64ENS_12float_e4m3_tEfNS_4arch4Sm90ELb0ELb0ELb0ELb1ELb1ELb1ELb0ELb1ELb1ELb1ELb0ELb0EEENS1_21CollectiveEpilogueFwdINS6_IJSA_SC_SB_EEES9_NS_10bfloat16_tESG_Li384ELb1ELb1ELb0ELb1EEENS1_36VarlenDynamicPersistentTileSchedulerILi192ELi160ELi384ELi128ELb0ELb1ELb1ELb0ELb1ELb1EEEEEEEEEvNT_6ParamsE:
        .type           _ZN7cutlass13device_kernelIN5flash11enable_sm90INS1_16FlashAttnFwdSm90INS1_25CollectiveMainloopFwdSm90ILi2EN4cute5tupleIJNS5_1CILi1EEES8_S8_EEENS6_IJNS7_ILi192EEENS7_ILi160EEENS7_ILi64EEEEEELi64ENS_12float_e4m3_tEfNS_4arch4Sm90ELb0ELb0ELb0ELb1ELb1ELb1ELb0ELb1ELb1ELb1ELb0ELb0EEENS1_21CollectiveEpilogueFwdINS6_IJSA_SC_SB_EEES9_NS_10bfloat16_tESG_Li384ELb1ELb1ELb0ELb1EEENS1_36VarlenDynamicPersistentTileSchedulerILi192ELi160ELi384ELi128ELb0ELb1ELb1ELb0ELb1ELb1EEEEEEEEEvNT_6ParamsE,@function
        .size           _ZN7cutlass13device_kernelIN5flash11enable_sm90INS1_16FlashAttnFwdSm90INS1_25CollectiveMainloopFwdSm90ILi2EN4cute5tupleIJNS5_1CILi1EEES8_S8_EEENS6_IJNS7_ILi192EEENS7_ILi160EEENS7_ILi64EEEEEELi64ENS_12float_e4m3_tEfNS_4arch4Sm90ELb0ELb0ELb0ELb1ELb1ELb1ELb0ELb1ELb1ELb1ELb0ELb0EEENS1_21CollectiveEpilogueFwdINS6_IJSA_SC_SB_EEES9_NS_10bfloat16_tESG_Li384ELb1ELb1ELb0ELb1EEENS1_36VarlenDynamicPersistentTileSchedulerILi192ELi160ELi384ELi128ELb0ELb1ELb1ELb0ELb1ELb1EEEEEEEEEvNT_6ParamsE,(.L_x_83 - _ZN7cutlass13device_kernelIN5flash11enable_sm90INS1_16FlashAttnFwdSm90INS1_25CollectiveMainloopFwdSm90ILi2EN4cute5tupleIJNS5_1CILi1EEES8_S8_EEENS6_IJNS7_ILi192EEENS7_ILi160EEENS7_ILi64EEEEEELi64ENS_12float_e4m3_tEfNS_4arch4Sm90ELb0ELb0ELb0ELb1ELb1ELb1ELb0ELb1ELb1ELb1ELb0ELb0EEENS1_21CollectiveEpilogueFwdINS6_IJSA_SC_SB_EEES9_NS_10bfloat16_tESG_Li384ELb1ELb1ELb0ELb1EEENS1_36VarlenDynamicPersistentTileSchedulerILi192ELi160ELi384ELi128ELb0ELb1ELb1ELb0ELb1ELb1EEEEEEEEEvNT_6ParamsE)
        .other          _ZN7cutlass13device_kernelIN5flash11enable_sm90INS1_16FlashAttnFwdSm90INS1_25CollectiveMainloopFwdSm90ILi2EN4cute5tupleIJNS5_1CILi1EEES8_S8_EEENS6_IJNS7_ILi192EEENS7_ILi160EEENS7_ILi64EEEEEELi64ENS_12float_e4m3_tEfNS_4arch4Sm90ELb0ELb0ELb0ELb1ELb1ELb1ELb0ELb1ELb1ELb1ELb0ELb0EEENS1_21CollectiveEpilogueFwdINS6_IJSA_SC_SB_EEES9_NS_10bfloat16_tESG_Li384ELb1ELb1ELb0ELb1EEENS1_36VarlenDynamicPersistentTileSchedulerILi192ELi160ELi384ELi128ELb0ELb1ELb1ELb0ELb1ELb1EEEEEEEEEvNT_6ParamsE,@"STO_CUDA_ENTRY STV_DEFAULT"
_ZN7cutlass13device_kernelIN5flash11enable_sm90INS1_16FlashAttnFwdSm90INS1_25CollectiveMainloopFwdSm90ILi2EN4cute5tupleIJNS5_1CILi1EEES8_S8_EEENS6_IJNS7_ILi192EEENS7_ILi160EEENS7_ILi64EEEEEELi64ENS_12float_e4m3_tEfNS_4arch4Sm90ELb0ELb0ELb0ELb1ELb1ELb1ELb0ELb1ELb1ELb1ELb0ELb0EEENS1_21CollectiveEpilogueFwdINS6_IJSA_SC_SB_EEES9_NS_10bfloat16_tESG_Li384ELb1ELb1ELb0ELb1EEENS1_36VarlenDynamicPersistentTileSchedulerILi192ELi160ELi384ELi128ELb0ELb1ELb1ELb0ELb1ELb1EEEEEEEEEvNT_6ParamsE:
[----:B------:R-:W-:Y:S01]  /*0000*/  LDC R1, c[0x0][0x37c] ;  /* 0x0000df00ff017b82 */ /* 0x000fe20000000800 */
[----:B------:R-:W-:Y:S05]  /*0010*/  EXIT ;  /* 0x000000000000794d */ /* 0x000fea0003800000 */
.L_x_38:
        /* <DEDUP_REMOVED lines=14> */
.L_x_83:


//--------------------- .text._ZN7cutlass13device_kernelIN5flash11enable_sm90INS1_16FlashAttnFwdSm90INS1_25CollectiveMainloopFwdSm90ILi2EN4cute5tupleIJNS5_1CILi1EEES8_S8_EEENS6_IJNS7_ILi192EEENS7_ILi160EEENS7_ILi64EEEEEELi64ENS_12float_e4m3_tEfNS_4arch4Sm90ELb0ELb1ELb0ELb0ELb1ELb0ELb0ELb1ELb1ELb1ELb0ELb0EEENS1_21CollectiveEpilogueFwdINS6_IJSA_SC_SB_EEES9_NS_10bfloat16_tESG_Li384ELb0ELb1ELb0ELb1EEENS1_30DynamicPersistentTileSchedulerILi384ELi128ELb0ELb1ELb1EEEEEEEEEvNT_6ParamsE --------------------------
	.section	.text._ZN7cutlass13device_kernelIN5flash11enable_sm90INS1_16FlashAttnFwdSm90INS1_25CollectiveMainloopFwdSm90ILi2EN4cute5tupleIJNS5_1CILi1EEES8_S8_EEENS6_IJNS7_ILi192EEENS7_ILi160EEENS7_ILi64EEEEEELi64ENS_12float_e4m3_tEfNS_4arch4Sm90ELb0ELb1ELb0ELb0ELb1ELb0ELb0ELb1ELb1ELb1ELb0ELb0EEENS1_21CollectiveEpilogueFwdINS6_IJSA_SC_SB_EEES9_NS_10bfloat16_tESG_Li384ELb0ELb1ELb0ELb1EEENS1_30DynamicPersistentTileSchedulerILi384ELi128ELb0ELb1ELb1EEEEEEEEEvNT_6ParamsE,"ax",@progbits
	.align	128
.text._ZN7cutlass13device_kernelIN5flash11enable_sm90INS1_16FlashAttnFwdSm90INS1_25CollectiveMainloopFwdSm90ILi2EN4cute5tupleIJNS5_1CILi1EEES8_S8_EEENS6_IJNS7_ILi192EEENS7_ILi160EEENS7_ILi64EEEEEELi64ENS_12float_e4m3_tEfNS_4arch4Sm90ELb0ELb1ELb0ELb0ELb1ELb0ELb0ELb1ELb1ELb1ELb0ELb0EEENS1_21CollectiveEpilogueFwdINS6_IJSA_SC_SB_EEES9_NS_10bfloat16_tESG_Li384ELb0ELb1ELb0ELb1EEENS1_30DynamicPersistentTileSchedulerILi384ELi128ELb0ELb1ELb1EEEEEEEEEvNT_6ParamsE:
        .type           _ZN7cutlass13device_kernelIN5flash11enable_sm90INS1_16FlashAttnFwdSm90INS1_25CollectiveMainloopFwdSm90ILi2EN4cute5tupleIJNS5_1CILi1EEES8_S8_EEENS6_IJNS7_ILi192EEENS7_ILi160EEENS7_ILi64EEEEEELi64ENS_12float_e4m3_tEfNS_4arch4Sm90ELb0ELb1ELb0ELb0ELb1ELb0ELb0ELb1ELb1ELb1ELb0ELb0EEENS1_21CollectiveEpilogueFwdINS6_IJSA_SC_SB_EEES9_NS_10bfloat16_tESG_Li384ELb0ELb1ELb0ELb1EEENS1_30DynamicPersistentTileSchedulerILi384ELi128ELb0ELb1ELb1EEEEEEEEEvNT_6ParamsE,@function
        .size           _ZN7cutlass13device_kernelIN5flash11enable_sm90INS1_16FlashAttnFwdSm90INS1_25CollectiveMainloopFwdSm90ILi2EN4cute5tupleIJNS5_1CILi1EEES8_S8_EEENS6_IJNS7_ILi192EEENS7_ILi160EEENS7_ILi64EEEEEELi64ENS_12float_e4m3_tEfNS_4arch4Sm90ELb0ELb1ELb0ELb0ELb1ELb0ELb0ELb1ELb1ELb1ELb0ELb0EEENS1_21CollectiveEpilogueFwdINS6_IJSA_SC_SB_EEES9_NS_10bfloat16_tESG_Li384ELb0ELb1ELb0ELb1EEENS1_30DynamicPersistentTileSchedulerILi384ELi128ELb0ELb1ELb1EEEEEEEEEvNT_6ParamsE,(.L_x_84 - _ZN7cutlass13device_kernelIN5flash11enable_sm90INS1_16FlashAttnFwdSm90INS1_25CollectiveMainloopFwdSm90ILi2EN4cute5tupleIJNS5_1CILi1EEES8_S8_EEENS6_IJNS7_ILi192EEENS7_ILi160EEENS7_ILi64EEEEEELi64ENS_12float_e4m3_tEfNS_4arch4Sm90ELb0ELb1ELb0ELb0ELb1ELb0ELb0ELb1ELb1ELb1ELb0ELb0EEENS1_21CollectiveEpilogueFwdINS6_IJSA_SC_SB_EEES9_NS_10bfloat16_tESG_Li384ELb0ELb1ELb0ELb1EEENS1_30DynamicPersistentTileSchedulerILi384ELi128ELb0ELb1ELb1EEEEEEEEEvNT_6ParamsE)
        .other          _ZN7cutlass13device_kernelIN5flash11enable_sm90INS1_16FlashAttnFwdSm90INS1_25CollectiveMainloopFwdSm90ILi2EN4cute5tupleIJNS5_1CILi1EEES8_S8_EEENS6_IJNS7_ILi192EEENS7_ILi160EEENS7_ILi64EEEEEELi64ENS_12float_e4m3_tEfNS_4arch4Sm90ELb0ELb1ELb0ELb0ELb1ELb0ELb0ELb1ELb1ELb1ELb0ELb0EEENS1_21CollectiveEpilogueFwdINS6_IJSA_SC_SB_EEES9_NS_10bfloat16_tESG_Li384ELb0ELb1ELb0ELb1EEENS1_30DynamicPersistentTileSchedulerILi384ELi128ELb0ELb1ELb1EEEEEEEEEvNT_6ParamsE,@"STO_CUDA_ENTRY STV_DEFAULT"
_ZN7cutlass13device_kernelIN5flash11enable_sm90INS1_16FlashAttnFwdSm90INS1_25CollectiveMainloopFwdSm90ILi2EN4cute5tupleIJNS5_1CILi1EEES8_S8_EEENS6_IJNS7_ILi192EEENS7_ILi160EEENS7_ILi64EEEEEELi64ENS_12float_e4m3_tEfNS_4arch4Sm90ELb0ELb1ELb0ELb0ELb1ELb0ELb0ELb1ELb1ELb1ELb0ELb0EEENS1_21CollectiveEpilogueFwdINS6_IJSA_SC_SB_EEES9_NS_10bfloat16_tESG_Li384ELb0ELb1ELb0ELb1EEENS1_30DynamicPersistentTileSchedulerILi384ELi128ELb0ELb1ELb1EEEEEEEEEvNT_6ParamsE:
[----:B------:R-:W-:Y:S01]  /*0000*/  LDC R1, c[0x0][0x37c] ;  /* 0x0000df00ff017b82 */ /* 0x000fe20000000800 */
[----:B------:R-:W-:Y:S05]  /*0010*/  EXIT ;  /* 0x000000000000794d */ /* 0x000fea0003800000 */
.L_x_39:
        /* <DEDUP_REMOVED lines=14> */
.L_x_84:


//--------------------- .text._ZN7cutlass13device_kernelIN5flash11enable_sm90INS1_16FlashAttnFwdSm90INS1_25CollectiveMainloopFwdSm90ILi2EN4cute5tupleIJNS5_1CILi1EEES8_S8_EEENS6_IJNS7_ILi192EEENS7_ILi160EEENS7_ILi64EEEEEELi64ENS_12float_e4m3_tEfNS_4arch4Sm90ELb0ELb1ELb0ELb1ELb1ELb0ELb0ELb1ELb1ELb1ELb0ELb0EEENS1_21CollectiveEpilogueFwdINS6_IJSA_SC_SB_EEES9_NS_10bfloat16_tESG_Li384ELb1ELb1ELb0ELb1EEENS1_36VarlenDynamicPersistentTileSchedulerILi192ELi160ELi384ELi128ELb0ELb1ELb1ELb1ELb0ELb1EEEEEEEEEvNT_6ParamsE --------------------------
	.section	.text._ZN7cutlass13device_kernelIN5flash11enable_sm90INS1_16FlashAttnFwdSm90INS1_25CollectiveMainloopFwdSm90ILi2EN4cute5tupleIJNS5_1CILi1EEES8_S8_EEENS6_IJNS7_ILi192EEENS7_ILi160EEENS7_ILi64EEEEEELi64ENS_12float_e4m3_tEfNS_4arch4Sm90ELb0ELb1ELb0ELb1ELb1ELb0ELb0ELb1ELb1ELb1ELb0ELb0EEENS1_21CollectiveEpilogueFwdINS6_IJSA_SC_SB_EEES9_NS_10bfloat16_tESG_Li384ELb1ELb1ELb0ELb1EEENS1_36VarlenDynamicPersistentTileSchedulerILi192ELi160ELi384ELi128ELb0ELb1ELb1ELb1ELb0ELb1EEEEEEEEEvNT_6ParamsE,"ax",@progbits
	.align	128
.text._ZN7cutlass13device_kernelIN5flash11enable_sm90INS1_16FlashAttnFwdSm90INS1_25CollectiveMainloopFwdSm90ILi2EN4cute5tupleIJNS5_1CILi1EEES8_S8_EEENS6_IJNS7_ILi192EEENS7_ILi160EEENS7_ILi64EEEEEELi64ENS_12float_e4m3_tEfNS_4arch4Sm90ELb0ELb1ELb0ELb1ELb1ELb0ELb0ELb1ELb1ELb1ELb0ELb0EEENS1_21CollectiveEpilogueFwdINS6_IJSA_SC_SB_EEES9_NS_10bfloat16_tESG_Li384ELb1ELb1ELb0ELb1EEENS1_36VarlenDynamicPersistentTileSchedulerILi192ELi160ELi384ELi128ELb0ELb1ELb1ELb1ELb0ELb1EEEEEEEEEvNT_6ParamsE:
        .type           _ZN7cutlass13device_kernelIN5flash11enable_sm90INS1_16FlashAttnFwdSm90INS1_25CollectiveMainloopFwdSm90ILi2EN4cute5tupleIJNS5_1CILi1EEES8_S8_EEENS6_IJNS7_ILi192EEENS7_ILi160EEENS7_ILi64EEEEEELi64ENS_12float_e4m3_tEfNS_4arch4Sm90ELb0ELb1ELb0ELb1ELb1ELb0ELb0ELb1ELb1ELb1ELb0ELb0EEENS1_21CollectiveEpilogueFwdINS6_IJSA_SC_SB_EEES9_NS_10bfloat16_tESG_Li384ELb1ELb1ELb0ELb1EEENS1_36VarlenDynamicPersistentTileSchedulerILi192ELi160ELi384ELi128ELb0ELb1ELb1ELb1ELb0ELb1EEEEEEEEEvNT_6ParamsE,@function
        .size           _ZN7cutlass13device_kernelIN5flash11enable_sm90INS1_16FlashAttnFwdSm90INS1_25CollectiveMainloopFwdSm90ILi2EN4cute5tupleIJNS5_1CILi1EEES8_S8_EEENS6_IJNS7_ILi192EEENS7_ILi160EEENS7_ILi64EEEEEELi64ENS_12float_e4m3_tEfNS_4arch4Sm90ELb0ELb1ELb0ELb1ELb1ELb0ELb0ELb1ELb1ELb1ELb0ELb0EEENS1_21CollectiveEpilogueFwdINS6_IJSA_SC_SB_EEES9_NS_10bfloat16_tESG_Li384ELb1ELb1ELb0ELb1EEENS1_36VarlenDynamicPersistentTileSchedulerILi192ELi160ELi384ELi128ELb0ELb1ELb1ELb1ELb0ELb1EEEEEEEEEvNT_6ParamsE,(.L_x_85 - _ZN7cutlass13device_kernelIN5flash11enable_sm90INS1_16FlashAttnFwdSm90INS1_25CollectiveMainloopFwdSm90ILi2EN4cute5tupleIJNS5_1CILi1EEES8_S8_EEENS6_IJNS7_ILi192EEENS7_ILi160EEENS7_ILi64EEEEEELi64ENS_12float_e4m3_tEfNS_4arch4Sm90ELb0ELb1ELb0ELb1ELb1ELb0ELb0ELb1ELb1ELb1ELb0ELb0EEENS1_21CollectiveEpilogueFwdINS6_IJSA_SC_SB_EEES9_NS_10bfloat16_tESG_Li384ELb1ELb1ELb0ELb1EEENS1_36VarlenDynamicPersistentTileSchedulerILi192ELi160ELi384ELi128ELb0ELb1ELb1ELb1ELb0ELb1EEEEEEEEEvNT_6ParamsE)
        .other          _ZN7cutlass13device_kernelIN5flash11enable_sm90INS1_16FlashAttnFwdSm90INS1_25CollectiveMainloopFwdSm90ILi2EN4cute5tupleIJNS5_1CILi1EEES8_S8_EEENS6_IJNS7_ILi192EEENS7_ILi160EEENS7_ILi64EEEEEELi64ENS_12float_e4m3_tEfNS_4arch4Sm90ELb0ELb1ELb0ELb1ELb1ELb0ELb0ELb1ELb1ELb1ELb0ELb0EEENS1_21CollectiveEpilogueFwdINS6_IJSA_SC_SB_EEES9_NS_10bfloat16_tESG_Li384ELb1ELb1ELb0ELb1EEENS1_36VarlenDynamicPersistentTileSchedulerILi192ELi160ELi384ELi128ELb0ELb1ELb1ELb1ELb0ELb1EEEEEEEEEvNT_6ParamsE,@"STO_CUDA_ENTRY STV_DEFAULT"
_ZN7cutlass13device_kernelIN5flash11enable_sm90INS1_16FlashAttnFwdSm90INS1_25CollectiveMainloopFwdSm90ILi2EN4cute5tupleIJNS5_1CILi1EEES8_S8_EEENS6_IJNS7_ILi192EEENS7_ILi160EEENS7_ILi64EEEEEELi64ENS_12float_e4m3_tEfNS_4arch4Sm90ELb0ELb1ELb0ELb1ELb1ELb0ELb0ELb1ELb1ELb1ELb0ELb0EEENS1_21CollectiveEpilogueFwdINS6_IJSA_SC_SB_EEES9_NS_10bfloat16_tESG_Li384ELb1ELb1ELb0ELb1EEENS1_36VarlenDynamicPersistentTileSchedulerILi192ELi160ELi384ELi128ELb0ELb1ELb1ELb1ELb0ELb1EEEEEEEEEvNT_6ParamsE:
[----:B------:R-:W-:Y:S01]  /*0000*/  LDC R1, c[0x0][0x37c] ;  /* 0x0000df00ff017b82 */ /* 0x000fe20000000800 */
[----:B------:R-:W-:Y:S05]  /*0010*/  EXIT ;  /* 0x000000000000794d */ /* 0x000fea0003800000 */
.L_x_40:
        /* <DEDUP_REMOVED lines=14> */
.L_x_85:


//--------------------- .text._ZN7cutlass13device_kernelIN5flash11enable_sm90INS1_16FlashAttnFwdSm90INS1_25CollectiveMainloopFwdSm90ILi2EN4cute5tupleIJNS5_1CILi1EEES8_S8_EEENS6_IJNS7_ILi192EEENS7_ILi160EEENS7_ILi64EEEEEELi64ENS_12float_e4m3_tEfNS_4arch4Sm90ELb0ELb1ELb0ELb1ELb1ELb1ELb0ELb1ELb1ELb1ELb0ELb0EEENS1_21CollectiveEpilogueFwdINS6_IJSA_SC_SB_EEES9_NS_10bfloat16_tESG_Li384ELb1ELb1ELb0ELb1EEENS1_36VarlenDynamicPersistentTileSchedulerILi192ELi160ELi384ELi128ELb0ELb1ELb1ELb1ELb0ELb1EEEEEEEEEvNT_6ParamsE --------------------------
	.section	.text._ZN7cutlass13device_kernelIN5flash11enable_sm90INS1_16FlashAttnFwdSm90INS1_25CollectiveMainloopFwdSm90ILi2EN4cute5tupleIJNS5_1CILi1EEES8_S8_EEENS6_IJNS7_ILi192EEENS7_ILi160EEENS7_ILi64EEEEEELi64ENS_12float_e4m3_tEfNS_4arch4Sm90ELb0ELb1ELb0ELb1ELb1ELb1ELb0ELb1ELb1ELb1ELb0ELb0EEENS1_21CollectiveEpilogueFwdINS6_IJSA_SC_SB_EEES9_NS_10bfloat16_tESG_Li384ELb1ELb1ELb0ELb1EEENS1_36VarlenDynamicPersistentTileSchedulerILi192ELi160ELi384ELi128ELb0ELb1ELb1ELb1ELb0ELb1EEEEEEEEEvNT_6ParamsE,"ax",@progbits
	.align	128
.text._ZN7cutlass13device_kernelIN5flash11enable_sm90INS1_16FlashAttnFwdSm90INS1_25CollectiveMainloopFwdSm90ILi2EN4cute5tupleIJNS5_1CILi1EEES8_S8_EEENS6_IJNS7_ILi192EEENS7_ILi160EEENS7_ILi64EEEEEELi64ENS_12float_e4m3_tEfNS_4arch4Sm90ELb0ELb1ELb0ELb1ELb1ELb1ELb0ELb1ELb1ELb1ELb0ELb0EEENS1_21CollectiveEpilogueFwdINS6_IJSA_SC_SB_EEES9_NS_10bfloat16_tESG_Li384ELb1ELb1ELb0ELb1EEENS1_36VarlenDynamicPersistentTileSchedulerILi192ELi160ELi384ELi128ELb0ELb1ELb1ELb1ELb0ELb1EEEEEEEEEvNT_6ParamsE:
        .type           _ZN7cutlass13device_kernelIN5flash11enable_sm90INS1_16FlashAttnFwdSm90INS1_25CollectiveMainloopFwdSm90ILi2EN4cute5tupleIJNS5_1CILi1EEES8_S8_EEENS6_IJNS7_ILi192EEENS7_ILi160EEENS7_ILi64EEEEEELi64ENS_12float_e4m3_tEfNS_4arch4Sm90ELb0ELb1ELb0ELb1ELb1ELb1ELb0ELb1ELb1ELb1ELb0ELb0EEENS1_21CollectiveEpilogueFwdINS6_IJSA_SC_SB_EEES9_NS_10bfloat16_tESG_Li384ELb1ELb1ELb0ELb1EEENS1_36VarlenDynamicPersistentTileSchedulerILi192ELi160ELi384ELi128ELb0ELb1ELb1ELb1ELb0ELb1EEEEEEEEEvNT_6ParamsE,@function
        .size           _ZN7cutlass13device_kernelIN5flash11enable_sm90INS1_16FlashAttnFwdSm90INS1_25CollectiveMainloopFwdSm90ILi2EN4cute5tupleIJNS5_1CILi1EEES8_S8_EEENS6_IJNS7_ILi192EEENS7_ILi160EEENS7_ILi64EEEEEELi64ENS_12float_e4m3_tEfNS_4arch4Sm90ELb0ELb1ELb0ELb1ELb1ELb1ELb0ELb1ELb1ELb1ELb0ELb0EEENS1_21CollectiveEpilogueFwdINS6_IJSA_SC_SB_EEES9_NS_10bfloat16_tESG_Li384ELb1ELb1ELb0ELb1EEENS1_36VarlenDynamicPersistentTileSchedulerILi192ELi160ELi384ELi128ELb0ELb1ELb1ELb1ELb0ELb1EEEEEEEEEvNT_6ParamsE,(.L_x_86 - _ZN7cutlass13device_kernelIN5flash11enable_sm90INS1_16FlashAttnFwdSm90INS1_25CollectiveMainloopFwdSm90ILi2EN4cute5tupleIJNS5_1CILi1EEES8_S8_EEENS6_IJNS7_ILi192EEENS7_ILi160EEENS7_ILi64EEEEEELi64ENS_12float_e4m3_tEfNS_4arch4Sm90ELb0ELb1ELb0ELb1ELb1ELb1ELb0ELb1ELb1ELb1ELb0ELb0EEENS1_21CollectiveEpilogueFwdINS6_IJSA_SC_SB_EEES9_NS_10bfloat16_tESG_Li384ELb1ELb1ELb0ELb1EEENS1_36VarlenDynamicPersistentTileSchedulerILi192ELi160ELi384ELi128ELb0ELb1ELb1ELb1ELb0ELb1EEEEEEEEEvNT_6ParamsE)
        .other          _ZN7cutlass13device_kernelIN5flash11enable_sm90INS1_16FlashAttnFwdSm90INS1_25CollectiveMainloopFwdSm90ILi2EN4cute5tupleIJNS5_1CILi1EEES8_S8_EEENS6_IJNS7_ILi192EEENS7_ILi160EEENS7_ILi64EEEEEELi64ENS_12float_e4m3_tEfNS_4arch4Sm90ELb0ELb1ELb0ELb1ELb1ELb1ELb0ELb1ELb1ELb1ELb0ELb0EEENS1_21CollectiveEpilogueFwdINS6_IJSA_SC_SB_EEES9_NS_10bfloat16_tESG_Li384ELb1ELb1ELb0ELb1EEENS1_36VarlenDynamicPersistentTileSchedulerILi192ELi160ELi384ELi128ELb0ELb1ELb1ELb1ELb0ELb1EEEEEEEEEvNT_6ParamsE,@"STO_CUDA_ENTRY STV_DEFAULT"
_ZN7cutlass13device_kernelIN5flash11enable_sm90INS1_16FlashAttnFwdSm90INS1_25CollectiveMainloopFwdSm90ILi2EN4cute5tupleIJNS5_1CILi1EEES8_S8_EEENS6_IJNS7_ILi192EEENS7_ILi160EEENS7_ILi64EEEEEELi64ENS_12float_e4m3_tEfNS_4arch4Sm90ELb0ELb1ELb0ELb1ELb1ELb1ELb0ELb1ELb1ELb1ELb0ELb0EEENS1_21CollectiveEpilogueFwdINS6_IJSA_SC_SB_EEES9_NS_10bfloat16_tESG_Li384ELb1ELb1ELb0ELb1EEENS1_36VarlenDynamicPersistentTileSchedulerILi192ELi160ELi384ELi128ELb0ELb1ELb1ELb1ELb0ELb1EEEEEEEEEvNT_6ParamsE:
[----:B------:R-:W-:Y:S01]  /*0000*/  LDC R1, c[0x0][0x37c] ;  /* 0x0000df00ff017b82 */ /* 0x000fe20000000800 */
[----:B------:R-:W-:Y:S05]  /*0010*/  EXIT ;  /* 0x000000000000794d */ /* 0x000fea0003800000 */
.L_x_41:
        /* <DEDUP_REMOVED lines=14> */
.L_x_86:


//--------------------- .text._ZN7cutlass13device_kernelIN5flash11enable_sm90INS1_16FlashAttnFwdSm90INS1_25CollectiveMainloopFwdSm90ILi2EN4cute5tupleIJNS5_1CILi1EEES8_S8_EEENS6_IJNS7_ILi192EEENS7_ILi160EEENS7_ILi64EEEEEELi64ENS_12float_e4m3_tEfNS_4arch4Sm90ELb1ELb0ELb0ELb0ELb1ELb0ELb0ELb1ELb1ELb1ELb0ELb0EEENS1_21CollectiveEpilogueFwdINS6_IJSA_SC_SB_EEES9_NS_10bfloat16_tESG_Li384ELb0ELb1ELb0ELb1EEENS1_30DynamicPersistentTileSchedulerILi384ELi128ELb0ELb1ELb1EEEEEEEEEvNT_6ParamsE --------------------------
	.section	.text._ZN7cutlass13device_kernelIN5flash11enable_sm90INS1_16FlashAttnFwdSm90INS1_25CollectiveMainloopFwdSm90ILi2EN4cute5tupleIJNS5_1CILi1EEES8_S8_EEENS6_IJNS7_ILi192EEENS7_ILi160EEENS7_ILi64EEEEEELi64ENS_12float_e4m3_tEfNS_4arch4Sm90ELb1ELb0ELb0ELb0ELb1ELb0ELb0ELb1ELb1ELb1ELb0ELb0EEENS1_21CollectiveEpilogueFwdINS6_IJSA_SC_SB_EEES9_NS_10bfloat16_tESG_Li384ELb0ELb1ELb0ELb1EEENS1_30DynamicPersistentTileSchedulerILi384ELi128ELb0ELb1ELb1EEEEEEEEEvNT_6ParamsE,"ax",@progbits
	.align	128
.text._ZN7cutlass13device_kernelIN5flash11enable_sm90INS1_16FlashAttnFwdSm90INS1_25CollectiveMainloopFwdSm90ILi2EN4cute5tupleIJNS5_1CILi1EEES8_S8_EEENS6_IJNS7_ILi192EEENS7_ILi160EEENS7_ILi64EEEEEELi64ENS_12float_e4m3_tEfNS_4arch4Sm90ELb1ELb0ELb0ELb0ELb1ELb0ELb0ELb1ELb1ELb1ELb0ELb0EEENS1_21CollectiveEpilogueFwdINS6_IJSA_SC_SB_EEES9_NS_10bfloat16_tESG_Li384ELb0ELb1ELb0ELb1EEENS1_30DynamicPersistentTileSchedulerILi384ELi128ELb0ELb1ELb1EEEEEEEEEvNT_6ParamsE:
        .type           _ZN7cutlass13device_kernelIN5flash11enable_sm90INS1_16FlashAttnFwdSm90INS1_25CollectiveMainloopFwdSm90ILi2EN4cute5tupleIJNS5_1CILi1EEES8_S8_EEENS6_IJNS7_ILi192EEENS7_ILi160EEENS7_ILi64EEEEEELi64ENS_12float_e4m3_tEfNS_4arch4Sm90ELb1ELb0ELb0ELb0ELb1ELb0ELb0ELb1ELb1ELb1ELb0ELb0EEENS1_21CollectiveEpilogueFwdINS6_IJSA_SC_SB_EEES9_NS_10bfloat16_tESG_Li384ELb0ELb1ELb0ELb1EEENS1_30DynamicPersistentTileSchedulerILi384ELi128ELb0ELb1ELb1EEEEEEEEEvNT_6ParamsE,@function
        .size           _ZN7cutlass13device_kernelIN5flash11enable_sm90INS1_16FlashAttnFwdSm90INS1_25CollectiveMainloopFwdSm90ILi2EN4cute5tupleIJNS5_1CILi1EEES8_S8_EEENS6_IJNS7_ILi192EEENS7_ILi160EEENS7_ILi64EEEEEELi64ENS_12float_e4m3_tEfNS_4arch4Sm90ELb1ELb0ELb0ELb0ELb1ELb0ELb0ELb1ELb1ELb1ELb0ELb0EEENS1_21CollectiveEpilogueFwdINS6_IJSA_SC_SB_EEES9_NS_10bfloat16_tESG_Li384ELb0ELb1ELb0ELb1EEENS1_30DynamicPersistentTileSchedulerILi384ELi128ELb0ELb1ELb1EEEEEEEEEvNT_6ParamsE,(.L_x_87 - _ZN7cutlass13device_kernelIN5flash11enable_sm90INS1_16FlashAttnFwdSm90INS1_25CollectiveMainloopFwdSm90ILi2EN4cute5tupleIJNS5_1CILi1EEES8_S8_EEENS6_IJNS7_ILi192EEENS7_ILi160EEENS7_ILi64EEEEEELi64ENS_12float_e4m3_tEfNS_4arch4Sm90ELb1ELb0ELb0ELb0ELb1ELb0ELb0ELb1ELb1ELb1ELb0ELb0EEENS1_21CollectiveEpilogueFwdINS6_IJSA_SC_SB_EEES9_NS_10bfloat16_tESG_Li384ELb0ELb1ELb0ELb1EEENS1_30DynamicPersistentTileSchedulerILi384ELi128ELb0ELb1ELb1EEEEEEEEEvNT_6ParamsE)
        .other          _ZN7cutlass13device_kernelIN5flash11enable_sm90INS1_16FlashAttnFwdSm90INS1_25CollectiveMainloopFwdSm90ILi2EN4cute5tupleIJNS5_1CILi1EEES8_S8_EEENS6_IJNS7_ILi192EEENS7_ILi160EEENS7_ILi64EEEEEELi64ENS_12float_e4m3_tEfNS_4arch4Sm90ELb1ELb0ELb0ELb0ELb1ELb0ELb0ELb1ELb1ELb1ELb0ELb0EEENS1_21CollectiveEpilogueFwdINS6_IJSA_SC_SB_EEES9_NS_10bfloat16_tESG_Li384ELb0ELb1ELb0ELb1EEENS1_30DynamicPersistentTileSchedulerILi384ELi128ELb0ELb1ELb1EEEEEEEEEvNT_6ParamsE,@"STO_CUDA_ENTRY STV_DEFAULT"
_ZN7cutlass13device_kernelIN5flash11enable_sm90INS1_16FlashAttnFwdSm90INS1_25CollectiveMainloopFwdSm90ILi2EN4cute5tupleIJNS5_1CILi1EEES8_S8_EEENS6_IJNS7_ILi192EEENS7_ILi160EEENS7_ILi64EEEEEELi64ENS_12float_e4m3_tEfNS_4arch4Sm90ELb1ELb0ELb0ELb0ELb1ELb0ELb0ELb1ELb1ELb1ELb0ELb0EEENS1_21CollectiveEpilogueFwdINS6_IJSA_SC_SB_EEES9_NS_10bfloat16_tESG_Li384ELb0ELb1ELb0ELb1EEENS1_30DynamicPersistentTileSchedulerILi384ELi128ELb0ELb1ELb1EEEEEEEEEvNT_6ParamsE:
[----:B------:R-:W-:Y:S01]  /*0000*/  LDC R1, c[0x0][0x37c] ;  /* 0x0000df00ff017b82 */ /* 0x000fe20000000800 */
[----:B------:R-:W-:Y:S05]  /*0010*/  EXIT ;  /* 0x000000000000794d */ /* 0x000fea0003800000 */
.L_x_42:
        /* <DEDUP_REMOVED lines=14> */
.L_x_87:


//--------------------- .text._ZN7cutlass13device_kernelIN5flash11enable_sm90INS1_16FlashAttnFwdSm90INS1_25CollectiveMainloopFwdSm90ILi2EN4cute5tupleIJNS5_1CILi1EEES8_S8_EEENS6_IJNS7_ILi192EEENS7_ILi160EEENS7_ILi64EEEEEELi64ENS_12float_e4m3_tEfNS_4arch4Sm90ELb1ELb0ELb0ELb1ELb1ELb0ELb0ELb1ELb1ELb1ELb0ELb0EEENS1_21CollectiveEpilogueFwdINS6_IJSA_SC_SB_EEES9_NS_10bfloat16_tESG_Li384ELb1ELb1ELb0ELb1EEENS1_36VarlenDynamicPersistentTileSchedulerILi192ELi160ELi384ELi128ELb0ELb1ELb1ELb1ELb1ELb1EEEEEEEEEvNT_6ParamsE --------------------------
	.section	.text._ZN7cutlass13device_kernelIN5flash11enable_sm90INS1_16FlashAttnFwdSm90INS1_25CollectiveMainloopFwdSm90ILi2EN4cute5tupleIJNS5_1CILi1EEES8_S8_EEENS6_IJNS7_ILi192EEENS7_ILi160EEENS7_ILi64EEEEEELi64ENS_12float_e4m3_tEfNS_4arch4Sm90ELb1ELb0ELb0ELb1ELb1ELb0ELb0ELb1ELb1ELb1ELb0ELb0EEENS1_21CollectiveEpilogueFwdINS6_IJSA_SC_SB_EEES9_NS_10bfloat16_tESG_Li384ELb1ELb1ELb0ELb1EEENS1_36VarlenDynamicPersistentTileSchedulerILi192ELi160ELi384ELi128ELb0ELb1ELb1ELb1ELb1ELb1EEEEEEEEEvNT_6ParamsE,"ax",@progbits
	.align	128
.text._ZN7cutlass13device_kernelIN5flash11enable_sm90INS1_16FlashAttnFwdSm90INS1_25CollectiveMainloopFwdSm90ILi2EN4cute5tupleIJNS5_1CILi1EEES8_S8_EEENS6_IJNS7_ILi192EEENS7_ILi160EEENS7_ILi64EEEEEELi64ENS_12float_e4m3_tEfNS_4arch4Sm90ELb1ELb0ELb0ELb1ELb1ELb0ELb0ELb1ELb1ELb1ELb0ELb0EEENS1_21CollectiveEpilogueFwdINS6_IJSA_SC_SB_EEES9_NS_10bfloat16_tESG_Li384ELb1ELb1ELb0ELb1EEENS1_36VarlenDynamicPersistentTileSchedulerILi192ELi160ELi384ELi128ELb0ELb1ELb1ELb1ELb1ELb1EEEEEEEEEvNT_6ParamsE:
        .type           _ZN7cutlass13device_kernelIN5flash11enable_sm90INS1_16FlashAttnFwdSm90INS1_25CollectiveMainloopFwdSm90ILi2EN4cute5tupleIJNS5_1CILi1EEES8_S8_EEENS6_IJNS7_ILi192EEENS7_ILi160EEENS7_ILi64EEEEEELi64ENS_12float_e4m3_tEfNS_4arch4Sm90ELb1ELb0ELb0ELb1ELb1ELb0ELb0ELb1ELb1ELb1ELb0ELb0EEENS1_21CollectiveEpilogueFwdINS6_IJSA_SC_SB_EEES9_NS_10bfloat16_tESG_Li384ELb1ELb1ELb0ELb1EEENS1_36VarlenDynamicPersistentTileSchedulerILi192ELi160ELi384ELi128ELb0ELb1ELb1ELb1ELb1ELb1EEEEEEEEEvNT_6ParamsE,@function
        .size           _ZN7cutlass13device_kernelIN5flash11enable_sm90INS1_16FlashAttnFwdSm90INS1_25CollectiveMainloopFwdSm90ILi2EN4cute5tupleIJNS5_1CILi1EEES8_S8_EEENS6_IJNS7_ILi192EEENS7_ILi160EEENS7_ILi64EEEEEELi64ENS_12float_e4m3_tEfNS_4arch4Sm90ELb1ELb0ELb0ELb1ELb1ELb0ELb0ELb1ELb1ELb1ELb0ELb0EEENS1_21CollectiveEpilogueFwdINS6_IJSA_SC_SB_EEES9_NS_10bfloat16_tESG_Li384ELb1ELb1ELb0ELb1EEENS1_36VarlenDynamicPersistentTileSchedulerILi192ELi160ELi384ELi128ELb0ELb1ELb1ELb1ELb1ELb1EEEEEEEEEvNT_6ParamsE,(.L_x_88 - _ZN7cutlass13device_kernelIN5flash11enable_sm90INS1_16FlashAttnFwdSm90INS1_25CollectiveMainloopFwdSm90ILi2EN4cute5tupleIJNS5_1CILi1EEES8_S8_EEENS6_IJNS7_ILi192EEENS7_ILi160EEENS7_ILi64EEEEEELi64ENS_12float_e4m3_tEfNS_4arch4Sm90ELb1ELb0ELb0ELb1ELb1ELb0ELb0ELb1ELb1ELb1ELb0ELb0EEENS1_21CollectiveEpilogueFwdINS6_IJSA_SC_SB_EEES9_NS_10bfloat16_tESG_Li384ELb1ELb1ELb0ELb1EEENS1_36VarlenDynamicPersistentTileSchedulerILi192ELi160ELi384ELi128ELb0ELb1ELb1ELb1ELb1ELb1EEEEEEEEEvNT_6ParamsE)
        .other          _ZN7cutlass13device_kernelIN5flash11enable_sm90INS1_16FlashAttnFwdSm90INS1_25CollectiveMainloopFwdSm90ILi2EN4cute5tupleIJNS5_1CILi1EEES8_S8_EEENS6_IJNS7_ILi192EEENS7_ILi160EEENS7_ILi64EEEEEELi64ENS_12float_e4m3_tEfNS_4arch4Sm90ELb1ELb0ELb0ELb1ELb1ELb0ELb0ELb1ELb1ELb1ELb0ELb0EEENS1_21CollectiveEpilogueFwdINS6_IJSA_SC_SB_EEES9_NS_10bfloat16_tESG_Li384ELb1ELb1ELb0ELb1EEENS1_36VarlenDynamicPersistentTileSchedulerILi192ELi160ELi384ELi128ELb0ELb1ELb1ELb1ELb1ELb1EEEEEEEEEvNT_6ParamsE,@"STO_CUDA_ENTRY STV_DEFAULT"
_ZN7cutlass13device_kernelIN5flash11enable_sm90INS1_16FlashAttnFwdSm90INS1_25CollectiveMainloopFwdSm90ILi2EN4cute5tupleIJNS5_1CILi1EEES8_S8_EEENS6_IJNS7_ILi192EEENS7_ILi160EEENS7_ILi64EEEEEELi64ENS_12float_e4m3_tEfNS_4arch4Sm90ELb1ELb0ELb0ELb1ELb1ELb0ELb0ELb1ELb1ELb1ELb0ELb0EEENS1_21CollectiveEpilogueFwdINS6_IJSA_SC_SB_EEES9_NS_10bfloat16_tESG_Li384ELb1ELb1ELb0ELb1EEENS1_36VarlenDynamicPersistentTileSchedulerILi192ELi160ELi384ELi128ELb0ELb1ELb1ELb1ELb1ELb1EEEEEEEEEvNT_6ParamsE:
[----:B------:R-:W-:Y:S01]  /*0000*/  LDC R1, c[0x0][0x37c] ;  /* 0x0000df00ff017b82 */ /* 0x000fe20000000800 */
[----:B------:R-:W-:Y:S05]  /*0010*/  EXIT ;  /* 0x000000000000794d */ /* 0x000fea0003800000 */
.L_x_43:
        /* <DEDUP_REMOVED lines=14> */
.L_x_88:


//--------------------- .text._ZN7cutlass13device_kernelIN5flash11enable_sm90INS1_16FlashAttnFwdSm90INS1_25CollectiveMainloopFwdSm90ILi2EN4cute5tupleIJNS5_1CILi1EEES8_S8_EEENS6_IJNS7_ILi192EEENS7_ILi160EEENS7_ILi64EEEEEELi64ENS_12float_e4m3_tEfNS_4arch4Sm90ELb1ELb0ELb0ELb1ELb1ELb1ELb0ELb1ELb1ELb1ELb0ELb0EEENS1_21CollectiveEpilogueFwdINS6_IJSA_SC_SB_EEES9_NS_10bfloat16_tESG_Li384ELb1ELb1ELb0ELb1EEENS1_36VarlenDynamicPersistentTileSchedulerILi192ELi160ELi384ELi128ELb0ELb1ELb1ELb1ELb1ELb1EEEEEEEEEvNT_6ParamsE --------------------------
	.section	.text._ZN7cutlass13device_kernelIN5flash11enable_sm90INS1_16FlashAttnFwdSm90INS1_25CollectiveMainloopFwdSm90ILi2EN4cute5tupleIJNS5_1CILi1EEES8_S8_EEENS6_IJNS7_ILi192EEENS7_ILi160EEENS7_ILi64EEEEEELi64ENS_12float_e4m3_tEfNS_4arch4Sm90ELb1ELb0ELb0ELb1ELb1ELb1ELb0ELb1ELb1ELb1ELb0ELb0EEENS1_21CollectiveEpilogueFwdINS6_IJSA_SC_SB_EEES9_NS_10bfloat16_tESG_Li384ELb1ELb1ELb0ELb1EEENS1_36VarlenDynamicPersistentTileSchedulerILi192ELi160ELi384ELi128ELb0ELb1ELb1ELb1ELb1ELb1EEEEEEEEEvNT_6ParamsE,"ax",@progbits
	.align	128
.text._ZN7cutlass13device_kernelIN5flash11enable_sm90INS1_16FlashAttnFwdSm90INS1_25CollectiveMainloopFwdSm90ILi2EN4cute5tupleIJNS5_1CILi1EEES8_S8_EEENS6_IJNS7_ILi192EEENS7_ILi160EEENS7_ILi64EEEEEELi64ENS_12float_e4m3_tEfNS_4arch4Sm90ELb1ELb0ELb0ELb1ELb1ELb1ELb0ELb1ELb1ELb1ELb0ELb0EEENS1_21CollectiveEpilogueFwdINS6_IJSA_SC_SB_EEES9_NS_10bfloat16_tESG_Li384ELb1ELb1ELb0ELb1EEENS1_36VarlenDynamicPersistentTileSchedulerILi192ELi160ELi384ELi128ELb0ELb1ELb1ELb1ELb1ELb1EEEEEEEEEvNT_6ParamsE:
        .type           _ZN7cutlass13device_kernelIN5flash11enable_sm90INS1_16FlashAttnFwdSm90INS1_25CollectiveMainloopFwdSm90ILi2EN4cute5tupleIJNS5_1CILi1EEES8_S8_EEENS6_IJNS7_ILi192EEENS7_ILi160EEENS7_ILi64EEEEEELi64ENS_12float_e4m3_tEfNS_4arch4Sm90ELb1ELb0ELb0ELb1ELb1ELb1ELb0ELb1ELb1ELb1ELb0ELb0EEENS1_21CollectiveEpilogueFwdINS6_IJSA_SC_SB_EEES9_NS_10bfloat16_tESG_Li384ELb1ELb1ELb0ELb1EEENS1_36VarlenDynamicPersistentTileSchedulerILi192ELi160ELi384ELi128ELb0ELb1ELb1ELb1ELb1ELb1EEEEEEEEEvNT_6ParamsE,@function
        .size           _ZN7cutlass13device_kernelIN5flash11enable_sm90INS1_16FlashAttnFwdSm90INS1_25CollectiveMainloopFwdSm90ILi2EN4cute5tupleIJNS5_1CILi1EEES8_S8_EEENS6_IJNS7_ILi192EEENS7_ILi160EEENS7_ILi64EEEEEELi64ENS_12float_e4m3_tEfNS_4arch4Sm90ELb1ELb0ELb0ELb1ELb1ELb1ELb0ELb1ELb1ELb1ELb0ELb0EEENS1_21CollectiveEpilogueFwdINS6_IJSA_SC_SB_EEES9_NS_10bfloat16_tESG_Li384ELb1ELb1ELb0ELb1EEENS1_36VarlenDynamicPersistentTileSchedulerILi192ELi160ELi384ELi128ELb0ELb1ELb1ELb1ELb1ELb1EEEEEEEEEvNT_6ParamsE,(.L_x_89 - _ZN7cutlass13device_kernelIN5flash11enable_sm90INS1_16FlashAttnFwdSm90INS1_25CollectiveMainloopFwdSm90ILi2EN4cute5tupleIJNS5_1CILi1EEES8_S8_EEENS6_IJNS7_ILi192EEENS7_ILi160EEENS7_ILi64EEEEEELi64ENS_12float_e4m3_tEfNS_4arch4Sm90ELb1ELb0ELb0ELb1ELb1ELb1ELb0ELb1ELb1ELb1ELb0ELb0EEENS1_21CollectiveEpilogueFwdINS6_IJSA_SC_SB_EEES9_NS_10bfloat16_tESG_Li384ELb1ELb1ELb0ELb1EEENS1_36VarlenDynamicPersistentTileSchedulerILi192ELi160ELi384ELi128ELb0ELb1ELb1ELb1ELb1ELb1EEEEEEEEEvNT_6ParamsE)
        .other          _ZN7cutlass13device_kernelIN5flash11enable_sm90INS1_16FlashAttnFwdSm90INS1_25CollectiveMainloopFwdSm90ILi2EN4cute5tupleIJNS5_1CILi1EEES8_S8_EEENS6_IJNS7_ILi192EEENS7_ILi160EEENS7_ILi64EEEEEELi64ENS_12float_e4m3_tEfNS_4arch4Sm90ELb1ELb0ELb0ELb1ELb1ELb1ELb0ELb1ELb1ELb1ELb0ELb0EEENS1_21CollectiveEpilogueFwdINS6_IJSA_SC_SB_EEES9_NS_10bfloat16_tESG_Li384ELb1ELb1ELb0ELb1EEENS1_36VarlenDynamicPersistentTileSchedulerILi192ELi160ELi384ELi128ELb0ELb1ELb1ELb1ELb1ELb1EEEEEEEEEvNT_6ParamsE,@"STO_CUDA_ENTRY STV_DEFAULT"
_ZN7cutlass13device_kernelIN5flash11enable_sm90INS1_16FlashAttnFwdSm90INS1_25CollectiveMainloopFwdSm90ILi2EN4cute5tupleIJNS5_1CILi1EEES8_S8_EEENS6_IJNS7_ILi192EEENS7_ILi160EEENS7_ILi64EEEEEELi64ENS_12float_e4m3_tEfNS_4arch4Sm90ELb1ELb0ELb0ELb1ELb1ELb1ELb0ELb1ELb1ELb1ELb0ELb0EEENS1_21CollectiveEpilogueFwdINS6_IJSA_SC_SB_EEES9_NS_10bfloat16_tESG_Li384ELb1ELb1ELb0ELb1EEENS1_36VarlenDynamicPersistentTileSchedulerILi192ELi160ELi384ELi128ELb0ELb1ELb1ELb1ELb1ELb1EEEEEEEEEvNT_6ParamsE:
[----:B------:R-:W-:Y:S01]  /*0000*/  LDC R1, c[0x0][0x37c] ;  /* 0x0000df00ff017b82 */ /* 0x000fe20000000800 */
[----:B------:R-:W-:Y:S05]  /*0010*/  EXIT ;  /* 0x000000000000794d */ /* 0x000fea0003800000 */
.L_x_44:
        /* <DEDUP_REMOVED lines=14> */
.L_x_89:


//--------------------- .nv.shared.reserved.0     --------------------------
	.section	.nv.shared.reserved.0,"aw",@nobits
	.weak		__nv_reservedSMEM_offset_0_alias
	.size		__nv_reservedSMEM_offset_0_alias, 0, 64
	.other		__nv_reservedSMEM_offset_0_alias,@"STO_CUDA_RESERVED_SHARED STV_DEFAULT"
__nv_reservedSMEM_offset_0_alias:
	.zero		0
	.zero		64


//--------------------- .nv.global                --------------------------
	.section	.nv.global,"aw",@nobits
.nv.global:
	.type		_ZN72_INTERNAL_39bee7f1_36_flash_fwd_hdimall_e4m3_paged_sm90_cu_49158569_37944cute1_E,@object
	.size		_ZN72_INTERNAL_39bee7f1_36_flash_fwd_hdimall_e4m3_paged_sm90_cu_49158569_37944cute1_E,(_ZN72_INTERNAL_39bee7f1_36_flash_fwd_hdimall_e4m3_paged_sm90_cu_49158569_37944cuda3std3__45__cpo6cbeginE - _ZN72_INTERNAL_39bee7f1_36_flash_fwd_hdimall_e4m3_paged_sm90_cu_49158569_37944cute1_E)
_ZN72_INTERNAL_39bee7f1_36_flash_fwd_hdimall_e4m3_paged_sm90_cu_49158569_37944cute1_E:
	.zero		1
	.type		_ZN72_INTERNAL_39bee7f1_36_flash_fwd_hdimall_e4m3_paged_sm90_cu_49158569_37944cuda3std3__45__cpo6cbeginE,@object
	.size		_ZN72_INTERNAL_39bee7f1_36_flash_fwd_hdimall_e4m3_paged_sm90_cu_49158569_37944cuda3std3__45__cpo6cbeginE,(_ZN72_INTERNAL_39bee7f1_36_flash_fwd_hdimall_e4m3_paged_sm90_cu_49158569_37944cuda3std3__48in_placeE - _ZN72_INTERNAL_39bee7f1_36_flash_fwd_hdimall_e4m3_paged_sm90_cu_49158569_37944cuda3std3__45__cpo6cbeginE)
_ZN72_INTERNAL_39bee7f1_36_flash_fwd_hdimall_e4m3_paged_sm90_cu_49158569_37944cuda3std3__45__cpo6cbeginE:
	.zero		1
	.type		_ZN72_INTERNAL_39bee7f1_36_flash_fwd_hdimall_e4m3_paged_sm90_cu_49158569_37944cuda3std3__48in_placeE,@object
	.size		_ZN72_INTERNAL_39bee7f1_36_flash_fwd_hdimall_e4m3_paged_sm90_cu_49158569_37944cuda3std3__48in_placeE,(_ZN72_INTERNAL_39bee7f1_36_flash_fwd_hdimall_e4m3_paged_sm90_cu_49158569_37944cuda3std6ranges3__45__cpo9iter_moveE - _ZN72_INTERNAL_39bee7f1_36_flash_fwd_hdimall_e4m3_paged_sm90_cu_49158569_37944cuda3std3__48in_placeE)
_ZN72_INTERNAL_39bee7f1_36_flash_fwd_hdimall_e4m3_paged_sm90_cu_49158569_37944cuda3std3__48in_placeE:
	.zero		1
	.type		_ZN72_INTERNAL_39bee7f1_36_flash_fwd_hdimall_e4m3_paged_sm90_cu_49158569_37944cuda3std6ranges3__45__cpo9iter_moveE,@object
	.size		_ZN72_INTERNAL_39bee7f1_36_flash_fwd_hdimall_e4m3_paged_sm90_cu_49158569_37944cuda3std6ranges3__45__cpo9iter_moveE,(_ZN72_INTERNAL_39bee7f1_36_flash_fwd_hdimall_e4m3_paged_sm90_cu_49158569_37944cuda3std3__45__cpo5beginE - _ZN72_INTERNAL_39bee7f1_36_flash_fwd_hdimall_e4m3_paged_sm90_cu_49158569_37944cuda3std6ranges3__45__cpo9iter_moveE)
_ZN72_INTERNAL_39bee7f1_36_flash_fwd_hdimall_e4m3_paged_sm90_cu_49158569_37944cuda3std6ranges3__45__cpo9iter_moveE:
	.zero		1
	.type		_ZN72_INTERNAL_39bee7f1_36_flash_fwd_hdimall_e4m3_paged_sm90_cu_49158569_37944cuda3std3__45__cpo5beginE,@object
	.size		_ZN72_INTERNAL_39bee7f1_36_flash_fwd_hdimall_e4m3_paged_sm90_cu_49158569_37944cuda3std3__45__cpo5beginE,(_ZN72_INTERNAL_39bee7f1_36_flash_fwd_hdimall_e4m3_paged_sm90_cu_49158569_37944cuda3std3__474_GLOBAL__N__39bee7f1_36_flash_fwd_hdimall_e4m3_paged_sm90_cu_49158569_37946ignoreE - _ZN72_INTERNAL_39bee7f1_36_flash_fwd_hdimall_e4m3_paged_sm90_cu_49158569_37944cuda3std3__45__cpo5beginE)
_ZN72_INTERNAL_39bee7f1_36_flash_fwd_hdimall_e4m3_paged_sm90_cu_49158569_37944cuda3std3__45__cpo5beginE:
	.zero		1
	.type		_ZN72_INTERNAL_39bee7f1_36_flash_fwd_hdimall_e4m3_paged_sm90_cu_49158569_37944cuda3std3__474_GLOBAL__N__39bee7f1_36_flash_fwd_hdimall_e4m3_paged_sm90_cu_49158569_37946ignoreE,@object
	.size		_ZN72_INTERNAL_39bee7f1_36_flash_fwd_hdimall_e4m3_paged_sm90_cu_49158569_37944cuda3std3__474_GLOBAL__N__39bee7f1_36_flash_fwd_hdimall_e4m3_paged_sm90_cu_49158569_37946ignoreE,(_ZN72_INTERNAL_39bee7f1_36_flash_fwd_hdimall_e4m3_paged_sm90_cu_49158569_37944cute7productE - _ZN72_INTERNAL_39bee7f1_36_flash_fwd_hdimall_e4m3_paged_sm90_cu_49158569_37944cuda3std3__474_GLOBAL__N__39bee7f1_36_flash_fwd_hdimall_e4m3_paged_sm90_cu_49158569_37946ignoreE)
_ZN72_INTERNAL_39bee7f1_36_flash_fwd_hdimall_e4m3_paged_sm90_cu_49158569_37944cuda3std3__474_GLOBAL__N__39bee7f1_36_flash_fwd_hdimall_e4m3_paged_sm90_cu_49158569_37946ignoreE:
	.zero		1
	.type		_ZN72_INTERNAL_39bee7f1_36_flash_fwd_hdimall_e4m3_paged_sm90_cu_49158569_37944cute7productE,@object
	.size		_ZN72_INTERNAL_39bee7f1_36_flash_fwd_hdimall_e4m3_paged_sm90_cu_49158569_37944cute7productE,(_ZN72_INTERNAL_39bee7f1_36_flash_fwd_hdimall_e4m3_paged_sm90_cu_49158569_37944cuda3std3__45__cpo3endE - _ZN72_INTERNAL_39bee7f1_36_flash_fwd_hdimall_e4m3_paged_sm90_cu_49158569_37944cute7productE)
_ZN72_INTERNAL_39bee7f1_36_flash_fwd_hdimall_e4m3_paged_sm90_cu_49158569_37944cute7productE:
	.zero		1
	.type		_ZN72_INTERNAL_39bee7f1_36_flash_fwd_hdimall_e4m3_paged_sm90_cu_49158569_37944cuda3std3__45__cpo3endE,@object
	.size		_ZN72_INTERNAL_39bee7f1_36_flash_fwd_hdimall_e4m3_paged_sm90_cu_49158569_37944cuda3std3__45__cpo3endE,(_ZN72_INTERNAL_39bee7f1_36_flash_fwd_hdimall_e4m3_paged_sm90_cu_49158569_37944cuda3std3__419piecewise_constructE - _ZN72_INTERNAL_39bee7f1_36_flash_fwd_hdimall_e4m3_paged_sm90_cu_49158569_37944cuda3std3__45__cpo3endE)
_ZN72_INTERNAL_39bee7f1_36_flash_fwd_hdimall_e4m3_paged_sm90_cu_49158569_37944cuda3std3__45__cpo3endE:
	.zero		1
	.type		_ZN72_INTERNAL_39bee7f1_36_flash_fwd_hdimall_e4m3_paged_sm90_cu_49158569_37944cuda3std3__419piecewise_constructE,@object
	.size		_ZN72_INTERNAL_39bee7f1_36_flash_fwd_hdimall_e4m3_paged_sm90_cu_49158569_37944cuda3std3__419piecewise_constructE,(_ZN72_INTERNAL_39bee7f1_36_flash_fwd_hdimall_e4m3_paged_sm90_cu_49158569_37944cuda3std3__45__cpo4cendE - _ZN72_INTERNAL_39bee7f1_36_flash_fwd_hdimall_e4m3_paged_sm90_cu_49158569_37944cuda3std3__419piecewise_constructE)
_ZN72_INTERNAL_39bee7f1_36_flash_fwd_hdimall_e4m3_paged_sm90_cu_49158569_37944cuda3std3__419piecewise_constructE:
	.zero		1
	.type		_ZN72_INTERNAL_39bee7f1_36_flash_fwd_hdimall_e4m3_paged_sm90_cu_49158569_37944cuda3std3__45__cpo4cendE,@object
	.size		_ZN72_INTERNAL_39bee7f1_36_flash_fwd_hdimall_e4m3_paged_sm90_cu_49158569_37944cuda3std3__45__cpo4cendE,(_ZN72_INTERNAL_39bee7f1_36_flash_fwd_hdimall_e4m3_paged_sm90_cu_49158569_37944cuda3std6ranges3__45__cpo4swapE - _ZN72_INTERNAL_39bee7f1_36_flash_fwd_hdimall_e4m3_paged_sm90_cu_49158569_37944cuda3std3__45__cpo4cendE)
_ZN72_INTERNAL_39bee7f1_36_flash_fwd_hdimall_e4m3_paged_sm90_cu_49158569_37944cuda3std3__45__cpo4cendE:
	.zero		1
	.type		_ZN72_INTERNAL_39bee7f1_36_flash_fwd_hdimall_e4m3_paged_sm90_cu_49158569_37944cuda3std6ranges3__45__cpo4swapE,@object
	.size		_ZN72_INTERNAL_39bee7f1_36_flash_fwd_hdimall_e4m3_paged_sm90_cu_49158569_37944cuda3std6ranges3__45__cpo4swapE,(.L_7 - _ZN72_INTERNAL_39bee7f1_36_flash_fwd_hdimall_e4m3_paged_sm90_cu_49158569_37944cuda3std6ranges3__45__cpo4swapE)
_ZN72_INTERNAL_39bee7f1_36_flash_fwd_hdimall_e4m3_paged_sm90_cu_49158569_37944cuda3std6ranges3__45__cpo4swapE:
	.zero		1
.L_7:


//--------------------- .nv.constant0._ZN7cutlass13device_kernelIN5flash11enable_sm90INS1_16FlashAttnFwdSm90INS1_25CollectiveMainloopFwdSm90ILi2EN4cute5tupleIJNS5_1CILi1EEES8_S8_EEENS6_IJNS7_ILi128EEESA_NS7_ILi256EEEEEELi256ENS_12float_e4m3_tEfNS_4arch4Sm90ELb0ELb0ELb0ELb0ELb1ELb0ELb0ELb1ELb0ELb1ELb0ELb0EEENS1_21CollectiveEpilogueFwdINS6_IJSA_SB_SA_EEES9_NS_10bfloat16_tESF_Li256ELb0ELb1ELb0ELb1EEENS1_29StaticPersistentTileSchedulerILb0EEEEEEEEEvNT_6ParamsE --------------------------
	.section	.nv.constant0._ZN7cutlass13device_kernelIN5flash11enable_sm90INS1_16FlashAttnFwdSm90INS1_25CollectiveMainloopFwdSm90ILi2EN4cute5tupleIJNS5_1CILi1EEES8_S8_EEENS6_IJNS7_ILi128EEESA_NS7_ILi256EEEEEELi256ENS_12float_e4m3_tEfNS_4arch4Sm90ELb0ELb0ELb0ELb0ELb1ELb0ELb0ELb1ELb0ELb1ELb0ELb0EEENS1_21CollectiveEpilogueFwdINS6_IJSA_SB_SA_EEES9_NS_10bfloat16_tESF_Li256ELb0ELb1ELb0ELb1EEENS1_29StaticPersistentTileSchedulerILb0EEEEEEEEEvNT_6ParamsE,"a",@progbits
	.sectionflags	@""
	.align	4
.nv.constant0._ZN7cutlass13device_kernelIN5flash11enable_sm90INS1_16FlashAttnFwdSm90INS1_25CollectiveMainloopFwdSm90ILi2EN4cute5tupleIJNS5_1CILi1EEES8_S8_EEENS6_IJNS7_ILi128EEESA_NS7_ILi256EEEEEELi256ENS_12float_e4m3_tEfNS_4arch4Sm90ELb0ELb0ELb0ELb0ELb1ELb0ELb0ELb1ELb0ELb1ELb0ELb0EEENS1_21CollectiveEpilogueFwdINS6_IJSA_SB_SA_EEES9_NS_10bfloat16_tESF_Li256ELb0ELb1ELb0ELb1EEENS1_29StaticPersistentTileSchedulerILb0EEEEEEEEEvNT_6ParamsE:
	.zero		3456


//--------------------- .nv.constant0._ZN7cutlass13device_kernelIN5flash11enable_sm90INS1_16FlashAttnFwdSm90INS1_25CollectiveMainloopFwdSm90ILi2EN4cute5tupleIJNS5_1CILi1EEES8_S8_EEENS6_IJNS7_ILi128EEESA_NS7_ILi256EEEEEELi256ENS_12float_e4m3_tEfNS_4arch4Sm90ELb0ELb0ELb0ELb1ELb1ELb0ELb0ELb1ELb0ELb1ELb0ELb0EEENS1_21CollectiveEpilogueFwdINS6_IJSA_SB_SA_EEES9_NS_10bfloat16_tESF_Li256ELb1ELb1ELb0ELb1EEENS1_36VarlenDynamicPersistentTileSchedulerILi128ELi128ELi256ELi128ELb0ELb1ELb1ELb0ELb1ELb1EEEEEEEEEvNT_6ParamsE --------------------------
	.section	.nv.constant0._ZN7cutlass13device_kernelIN5flash11enable_sm90INS1_16FlashAttnFwdSm90INS1_25CollectiveMainloopFwdSm90ILi2EN4cute5tupleIJNS5_1CILi1EEES8_S8_EEENS6_IJNS7_ILi128EEESA_NS7_ILi256EEEEEELi256ENS_12float_e4m3_tEfNS_4arch4Sm90ELb0ELb0ELb0ELb1ELb1ELb0ELb0ELb1ELb0ELb1ELb0ELb0EEENS1_21CollectiveEpilogueFwdINS6_IJSA_SB_SA_EEES9_NS_10bfloat16_tESF_Li256ELb1ELb1ELb0ELb1EEENS1_36VarlenDynamicPersistentTileSchedulerILi128ELi128ELi256ELi128ELb0ELb1ELb1ELb0ELb1ELb1EEEEEEEEEvNT_6ParamsE,"a",@progbits
	.sectionflags	@""
	.align	4
.nv.constant0._ZN7cutlass13device_kernelIN5flash11enable_sm90INS1_16FlashAttnFwdSm90INS1_25CollectiveMainloopFwdSm90ILi2EN4cute5tupleIJNS5_1CILi1EEES8_S8_EEENS6_IJNS7_ILi128EEESA_NS7_ILi256EEEEEELi256ENS_12float_e4m3_tEfNS_4arch4Sm90ELb0ELb0ELb0ELb1ELb1ELb0ELb0ELb1ELb0ELb1ELb0ELb0EEENS1_21CollectiveEpilogueFwdINS6_IJSA_SB_SA_EEES9_NS_10bfloat16_tESF_Li256ELb1ELb1ELb0ELb1EEENS1_36VarlenDynamicPersistentTileSchedulerILi128ELi128ELi256ELi128ELb0ELb1ELb1ELb0ELb1ELb1EEEEEEEEEvNT_6ParamsE:
	.zero		3584


//--------------------- .nv.constant0._ZN7cutlass13device_kernelIN5flash11enable_sm90INS1_16FlashAttnFwdSm90INS1_25CollectiveMainloopFwdSm90ILi2EN4cute5tupleIJNS5_1CILi1EEES8_S8_EEENS6_IJNS7_ILi128EEESA_NS7_ILi256EEEEEELi256ENS_12float_e4m3_tEfNS_4arch4Sm90ELb0ELb0ELb0ELb1ELb1ELb1ELb0ELb1ELb0ELb1ELb0ELb0EEENS1_21CollectiveEpilogueFwdINS6_IJSA_SB_SA_EEES9_NS_10bfloat16_tESF_Li256ELb1ELb1ELb0ELb1EEENS1_36VarlenDynamicPersistentTileSchedulerILi128ELi128ELi256ELi128ELb0ELb1ELb1ELb0ELb1ELb1EEEEEEEEEvNT_6ParamsE --------------------------
	.section	.nv.constant0._ZN7cutlass13device_kernelIN5flash11enable_sm90INS1_16FlashAttnFwdSm90INS1_25CollectiveMainloopFwdSm90ILi2EN4cute5tupleIJNS5_1CILi1EEES8_S8_EEENS6_IJNS7_ILi128EEESA_NS7_ILi256EEEEEELi256ENS_12float_e4m3_tEfNS_4arch4Sm90ELb0ELb0ELb0ELb1ELb1ELb1ELb0ELb1ELb0ELb1ELb0ELb0EEENS1_21CollectiveEpilogueFwdINS6_IJSA_SB_SA_EEES9_NS_10bfloat16_tESF_Li256ELb1ELb1ELb0ELb1EEENS1_36VarlenDynamicPersistentTileSchedulerILi128ELi128ELi256ELi128ELb0ELb1ELb1ELb0ELb1ELb1EEEEEEEEEvNT_6ParamsE,"a",@progbits
	.sectionflags	@""
	.align	4
.nv.constant0._ZN7cutlass13device_kernelIN5flash11enable_sm90INS1_16FlashAttnFwdSm90INS1_25CollectiveMainloopFwdSm90ILi2EN4cute5tupleIJNS5_1CILi1EEES8_S8_EEENS6_IJNS7_ILi128EEESA_NS7_ILi256EEEEEELi256ENS_12float_e4m3_tEfNS_4arch4Sm90ELb0ELb0ELb0ELb1ELb1ELb1ELb0ELb1ELb0ELb1ELb0ELb0EEENS1_21CollectiveEpilogueFwdINS6_IJSA_SB_SA_EEES9_NS_10bfloat16_tESF_Li256ELb1ELb1ELb0ELb1EEENS1_36VarlenDynamicPersistentTileSchedulerILi128ELi128ELi256ELi128ELb0ELb1ELb1ELb0ELb1ELb1EEEEEEEEEvNT_6ParamsE:
	.zero		3584


//--------------------- .nv.constant0._ZN7cutlass13device_kernelIN5flash11enable_sm90INS1_16FlashAttnFwdSm90INS1_25CollectiveMainloopFwdSm90ILi2EN4cute5tupleIJNS5_1CILi1EEES8_S8_EEENS6_IJNS7_ILi128EEENS7_ILi64EEENS7_ILi256EEEEEELi256ENS_12float_e4m3_tEfNS_4arch4Sm90ELb0ELb1ELb0ELb0ELb1ELb0ELb0ELb1ELb0ELb1ELb0ELb0EEENS1_21CollectiveEpilogueFwdINS6_IJSA_SC_SB_EEES9_NS_10bfloat16_tESG_Li256ELb0ELb1ELb0ELb1EEENS1_30DynamicPersistentTileSchedulerILi256ELi128ELb0ELb1ELb1EEEEEEEEEvNT_6ParamsE --------------------------
	.section	.nv.constant0._ZN7cutlass13device_kernelIN5flash11enable_sm90INS1_16FlashAttnFwdSm90INS1_25CollectiveMainloopFwdSm90ILi2EN4cute5tupleIJNS5_1CILi1EEES8_S8_EEENS6_IJNS7_ILi128EEENS7_ILi64EEENS7_ILi256EEEEEELi256ENS_12float_e4m3_tEfNS_4arch4Sm90ELb0ELb1ELb0ELb0ELb1ELb0ELb0ELb1ELb0ELb1ELb0ELb0EEENS1_21CollectiveEpilogueFwdINS6_IJSA_SC_SB_EEES9_NS_10bfloat16_tESG_Li256ELb0ELb1ELb0ELb1EEENS1_30DynamicPersistentTileSchedulerILi256ELi128ELb0ELb1ELb1EEEEEEEEEvNT_6ParamsE,"a",@progbits
	.sectionflags	@""
	.align	4
.nv.constant0._ZN7cutlass13device_kernelIN5flash11enable_sm90INS1_16FlashAttnFwdSm90INS1_25CollectiveMainloopFwdSm90ILi2EN4cute5tupleIJNS5_1CILi1EEES8_S8_EEENS6_IJNS7_ILi128EEENS7_ILi64EEENS7_ILi256EEEEEELi256ENS_12float_e4m3_tEfNS_4arch4Sm90ELb0ELb1ELb0ELb0ELb1ELb0ELb0ELb1ELb0ELb1ELb0ELb0EEENS1_21CollectiveEpilogueFwdINS6_IJSA_SC_SB_EEES9_NS_10bfloat16_tESG_Li256ELb0ELb1ELb0ELb1EEENS1_30DynamicPersistentTileSchedulerILi256ELi128ELb0ELb1ELb1EEEEEEEEEvNT_6ParamsE:
	.zero		3584


//--------------------- .nv.constant0._ZN7cutlass13device_kernelIN5flash11enable_sm90INS1_16FlashAttnFwdSm90INS1_25CollectiveMainloopFwdSm90ILi2EN4cute5tupleIJNS5_1CILi1EEES8_S8_EEENS6_IJNS7_ILi128EEENS7_ILi64EEENS7_ILi256EEEEEELi256ENS_12float_e4m3_tEfNS_4arch4Sm90ELb0ELb1ELb0ELb1ELb1ELb0ELb0ELb1ELb0ELb1ELb0ELb0EEENS1_21CollectiveEpilogueFwdINS6_IJSA_SC_SB_EEES9_NS_10bfloat16_tESG_Li256ELb1ELb1ELb0ELb1EEENS1_36VarlenDynamicPersistentTileSchedulerILi128ELi64ELi256ELi128ELb0ELb1ELb1ELb1ELb0ELb1EEEEEEEEEvNT_6ParamsE --------------------------
	.section	.nv.constant0._ZN7cutlass13device_kernelIN5flash11enable_sm90INS1_16FlashAttnFwdSm90INS1_25CollectiveMainloopFwdSm90ILi2EN4cute5tupleIJNS5_1CILi1EEES8_S8_EEENS6_IJNS7_ILi128EEENS7_ILi64EEENS7_ILi256EEEEEELi256ENS_12float_e4m3_tEfNS_4arch4Sm90ELb0ELb1ELb0ELb1ELb1ELb0ELb0ELb1ELb0ELb1ELb0ELb0EEENS1_21CollectiveEpilogueFwdINS6_IJSA_SC_SB_EEES9_NS_10bfloat16_tESG_Li256ELb1ELb1ELb0ELb1EEENS1_36VarlenDynamicPersistentTileSchedulerILi128ELi64ELi256ELi128ELb0ELb1ELb1ELb1ELb0ELb1EEEEEEEEEvNT_6ParamsE,"a",@progbits
	.sectionflags	@""
	.align	4
.nv.constant0._ZN7cutlass13device_kernelIN5flash11enable_sm90INS1_16FlashAttnFwdSm90INS1_25CollectiveMainloopFwdSm90ILi2EN4cute5tupleIJNS5_1CILi1EEES8_S8_EEENS6_IJNS7_ILi128EEENS7_ILi64EEENS7_ILi256EEEEEELi256ENS_12float_e4m3_tEfNS_4arch4Sm90ELb0ELb1ELb0ELb1ELb1ELb0ELb0ELb1ELb0ELb1ELb0ELb0EEENS1_21CollectiveEpilogueFwdINS6_IJSA_SC_SB_EEES9_NS_10bfloat16_tESG_Li256ELb1ELb1ELb0ELb1EEENS1_36VarlenDynamicPersistentTileSchedulerILi128ELi64ELi256ELi128ELb0ELb1ELb1ELb1ELb0ELb1EEEEEEEEEvNT_6ParamsE:
	.zero		3584


//--------------------- .nv.constant0._ZN7cutlass13device_kernelIN5flash11enable_sm90INS1_16FlashAttnFwdSm90INS1_25CollectiveMainloopFwdSm90ILi2EN4cute5tupleIJNS5_1CILi1EEES8_S8_EEENS6_IJNS7_ILi128EEENS7_ILi64EEENS7_ILi256EEEEEELi256ENS_12float_e4m3_tEfNS_4arch4Sm90ELb0ELb1ELb0ELb1ELb1ELb1ELb0ELb1ELb0ELb1ELb0ELb0EEENS1_21CollectiveEpilogueFwdINS6_IJSA_SC_SB_EEES9_NS_10bfloat16_tESG_Li256ELb1ELb1ELb0ELb1EEENS1_36VarlenDynamicPersistentTileSchedulerILi128ELi64ELi256ELi128ELb0ELb1ELb1ELb1ELb0ELb1EEEEEEEEEvNT_6ParamsE --------------------------
	.section	.nv.constant0._ZN7cutlass13device_kernelIN5flash11enable_sm90INS1_16FlashAttnFwdSm90INS1_25CollectiveMainloopFwdSm90ILi2EN4cute5tupleIJNS5_1CILi1EEES8_S8_EEENS6_IJNS7_ILi128EEENS7_ILi64EEENS7_ILi256EEEEEELi256ENS_12float_e4m3_tEfNS_4arch4Sm90ELb0ELb1ELb0ELb1ELb1ELb1ELb0ELb1ELb0ELb1ELb0ELb0EEENS1_21CollectiveEpilogueFwdINS6_IJSA_SC_SB_EEES9_NS_10bfloat16_tESG_Li256ELb1ELb1ELb0ELb1EEENS1_36VarlenDynamicPersistentTileSchedulerILi128ELi64ELi256ELi128ELb0ELb1ELb1ELb1ELb0ELb1EEEEEEEEEvNT_6ParamsE,"a",@progbits
	.sectionflags	@""
	.align	4
.nv.constant0._ZN7cutlass13device_kernelIN5flash11enable_sm90INS1_16FlashAttnFwdSm90INS1_25CollectiveMainloopFwdSm90ILi2EN4cute5tupleIJNS5_1CILi1EEES8_S8_EEENS6_IJNS7_ILi128EEENS7_ILi64EEENS7_ILi256EEEEEELi256ENS_12float_e4m3_tEfNS_4arch4Sm90ELb0ELb1ELb0ELb1ELb1ELb1ELb0ELb1ELb0ELb1ELb0ELb0EEENS1_21CollectiveEpilogueFwdINS6_IJSA_SC_SB_EEES9_NS_10bfloat16_tESG_Li256ELb1ELb1ELb0ELb1EEENS1_36VarlenDynamicPersistentTileSchedulerILi128ELi64ELi256ELi128ELb0ELb1ELb1ELb1ELb0ELb1EEEEEEEEEvNT_6ParamsE:
	.zero		3584


//--------------------- .nv.constant0._ZN7cutlass13device_kernelIN5flash11enable_sm90INS1_16FlashAttnFwdSm90INS1_25CollectiveMainloopFwdSm90ILi2EN4cute5tupleIJNS5_1CILi1EEES8_S8_EEENS6_IJNS7_ILi128EEESA_NS7_ILi256EEEEEELi256ENS_12float_e4m3_tEfNS_4arch4Sm90ELb1ELb0ELb0ELb0ELb1ELb0ELb0ELb1ELb0ELb1ELb0ELb0EEENS1_21CollectiveEpilogueFwdINS6_IJSA_SB_SA_EEES9_NS_10bfloat16_tESF_Li256ELb0ELb1ELb0ELb1EEENS1_30DynamicPersistentTileSchedulerILi256ELi128ELb0ELb1ELb1EEEEEEEEEvNT_6ParamsE --------------------------
	.section	.nv.constant0._ZN7cutlass13device_kernelIN5flash11enable_sm90INS1_16FlashAttnFwdSm90INS1_25CollectiveMainloopFwdSm90ILi2EN4cute5tupleIJNS5_1CILi1EEES8_S8_EEENS6_IJNS7_ILi128EEESA_NS7_ILi256EEEEEELi256ENS_12float_e4m3_tEfNS_4arch4Sm90ELb1ELb0ELb0ELb0ELb1ELb0ELb0ELb1ELb0ELb1ELb0ELb0EEENS1_21CollectiveEpilogueFwdINS6_IJSA_SB_SA_EEES9_NS_10bfloat16_tESF_Li256ELb0ELb1ELb0ELb1EEENS1_30DynamicPersistentTileSchedulerILi256ELi128ELb0ELb1ELb1EEEEEEEEEvNT_6ParamsE,"a",@progbits
	.sectionflags	@""
	.align	4
.nv.constant0._ZN7cutlass13device_kernelIN5flash11enable_sm90INS1_16FlashAttnFwdSm90INS1_25CollectiveMainloopFwdSm90ILi2EN4cute5tupleIJNS5_1CILi1EEES8_S8_EEENS6_IJNS7_ILi128EEESA_NS7_ILi256EEEEEELi256ENS_12float_e4m3_tEfNS_4arch4Sm90ELb1ELb0ELb0ELb0ELb1ELb0ELb0ELb1ELb0ELb1ELb0ELb0EEENS1_21CollectiveEpilogueFwdINS6_IJSA_SB_SA_EEES9_NS_10bfloat16_tESF_Li256ELb0ELb1ELb0ELb1EEENS1_30DynamicPersistentTileSchedulerILi256ELi128ELb0ELb1ELb1EEEEEEEEEvNT_6ParamsE:
	.zero		3584


//--------------------- .nv.constant0._ZN7cutlass13device_kernelIN5flash11enable_sm90INS1_16FlashAttnFwdSm90INS1_25CollectiveMainloopFwdSm90ILi2EN4cute5tupleIJNS5_1CILi1EEES8_S8_EEENS6_IJNS7_ILi128EEESA_NS7_ILi256EEEEEELi256ENS_12float_e4m3_tEfNS_4arch4Sm90ELb1ELb0ELb0ELb1ELb1ELb0ELb0ELb1ELb0ELb1ELb0ELb0EEENS1_21CollectiveEpilogueFwdINS6_IJSA_SB_SA_EEES9_NS_10bfloat16_tESF_Li256ELb1ELb1ELb0ELb1EEENS1_36VarlenDynamicPersistentTileSchedulerILi128ELi128ELi256ELi128ELb0ELb1ELb1ELb1ELb1ELb1EEEEEEEEEvNT_6ParamsE --------------------------
	.section	.nv.constant0._ZN7cutlass13device_kernelIN5flash11enable_sm90INS1_16FlashAttnFwdSm90INS1_25CollectiveMainloopFwdSm90ILi2EN4cute5tupleIJNS5_1CILi1EEES8_S8_EEENS6_IJNS7_ILi128EEESA_NS7_ILi256EEEEEELi256ENS_12float_e4m3_tEfNS_4arch4Sm90ELb1ELb0ELb0ELb1ELb1ELb0ELb0ELb1ELb0ELb1ELb0ELb0EEENS1_21CollectiveEpilogueFwdINS6_IJSA_SB_SA_EEES9_NS_10bfloat16_tESF_Li256ELb1ELb1ELb0ELb1EEENS1_36VarlenDynamicPersistentTileSchedulerILi128ELi128ELi256ELi128ELb0ELb1ELb1ELb1ELb1ELb1EEEEEEEEEvNT_6ParamsE,"a",@progbits
	.sectionflags	@""
	.align	4
.nv.constant0._ZN7cutlass13device_kernelIN5flash11enable_sm90INS1_16FlashAttnFwdSm90INS1_25CollectiveMainloopFwdSm90ILi2EN4cute5tupleIJNS5_1CILi1EEES8_S8_EEENS6_IJNS7_ILi128EEESA_NS7_ILi256EEEEEELi256ENS_12float_e4m3_tEfNS_4arch4Sm90ELb1ELb0ELb0ELb1ELb1ELb0ELb0ELb1ELb0ELb1ELb0ELb0EEENS1_21CollectiveEpilogueFwdINS6_IJSA_SB_SA_EEES9_NS_10bfloat16_tESF_Li256ELb1ELb1ELb0ELb1EEENS1_36VarlenDynamicPersistentTileSchedulerILi128ELi128ELi256ELi128ELb0ELb1ELb1ELb1ELb1ELb1EEEEEEEEEvNT_6ParamsE:
	.zero		3584


//--------------------- .nv.constant0._ZN7cutlass13device_kernelIN5flash11enable_sm90INS1_16FlashAttnFwdSm90INS1_25CollectiveMainloopFwdSm90ILi2EN4cute5tupleIJNS5_1CILi1EEES8_S8_EEENS6_IJNS7_ILi128EEESA_NS7_ILi256EEEEEELi256ENS_12float_e4m3_tEfNS_4arch4Sm90ELb1ELb0ELb0ELb1ELb1ELb1ELb0ELb1ELb0ELb1ELb0ELb0EEENS1_21CollectiveEpilogueFwdINS6_IJSA_SB_SA_EEES9_NS_10bfloat16_tESF_Li256ELb1ELb1ELb0ELb1EEENS1_36VarlenDynamicPersistentTileSchedulerILi128ELi128ELi256ELi128ELb0ELb1ELb1ELb1ELb1ELb1EEEEEEEEEvNT_6ParamsE --------------------------
	.section	.nv.constant0._ZN7cutlass13device_kernelIN5flash11enable_sm90INS1_16FlashAttnFwdSm90INS1_25CollectiveMainloopFwdSm90ILi2EN4cute5tupleIJNS5_1CILi1EEES8_S8_EEENS6_IJNS7_ILi128EEESA_NS7_ILi256EEEEEELi256ENS_12float_e4m3_tEfNS_4arch4Sm90ELb1ELb0ELb0ELb1ELb1ELb1ELb0ELb1ELb0ELb1ELb0ELb0EEENS1_21CollectiveEpilogueFwdINS6_IJSA_SB_SA_EEES9_NS_10bfloat16_tESF_Li256ELb1ELb1ELb0ELb1EEENS1_36VarlenDynamicPersistentTileSchedulerILi128ELi128ELi256ELi128ELb0ELb1ELb1ELb1ELb1ELb1EEEEEEEEEvNT_6ParamsE,"a",@progbits
	.sectionflags	@""
	.align	4
.nv.constant0._ZN7cutlass13device_kernelIN5flash11enable_sm90INS1_16FlashAttnFwdSm90INS1_25CollectiveMainloopFwdSm90ILi2EN4cute5tupleIJNS5_1CILi1EEES8_S8_EEENS6_IJNS7_ILi128EEESA_NS7_ILi256EEEEEELi256ENS_12float_e4m3_tEfNS_4arch4Sm90ELb1ELb0ELb0ELb1ELb1ELb1ELb0ELb1ELb0ELb1ELb0ELb0EEENS1_21CollectiveEpilogueFwdINS6_IJSA_SB_SA_EEES9_NS_10bfloat16_tESF_Li256ELb1ELb1ELb0ELb1EEENS1_36VarlenDynamicPersistentTileSchedulerILi128ELi128ELi256ELi128ELb0ELb1ELb1ELb1ELb1ELb1EEEEEEEEEvNT_6ParamsE:
	.zero		3584


//--------------------- .nv.constant0._ZN7cutlass13device_kernelIN5flash11enable_sm90INS1_16FlashAttnFwdSm90INS1_25CollectiveMainloopFwdSm90ILi2EN4cute5tupleIJNS5_1CILi1EEES8_S8_EEENS6_IJNS7_ILi128EEENS7_ILi160EEENS7_ILi192EEEEEELi192ENS_12float_e4m3_tEfNS_4arch4Sm90ELb0ELb0ELb0ELb0ELb1ELb0ELb0ELb1ELb1ELb1ELb0ELb0EEENS1_21CollectiveEpilogueFwdINS6_IJSA_SC_SB_EEES9_NS_10bfloat16_tESG_Li256ELb0ELb1ELb0ELb1EEENS1_29StaticPersistentTileSchedulerILb0EEEEEEEEEvNT_6ParamsE --------------------------
	.section	.nv.constant0._ZN7cutlass13device_kernelIN5flash11enable_sm90INS1_16FlashAttnFwdSm90INS1_25CollectiveMainloopFwdSm90ILi2EN4cute5tupleIJNS5_1CILi1EEES8_S8_EEENS6_IJNS7_ILi128EEENS7_ILi160EEENS7_ILi192EEEEEELi192ENS_12float_e4m3_tEfNS_4arch4Sm90ELb0ELb0ELb0ELb0ELb1ELb0ELb0ELb1ELb1ELb1ELb0ELb0EEENS1_21CollectiveEpilogueFwdINS6_IJSA_SC_SB_EEES9_NS_10bfloat16_tESG_Li256ELb0ELb1ELb0ELb1EEENS1_29StaticPersistentTileSchedulerILb0EEEEEEEEEvNT_6ParamsE,"a",@progbits
	.sectionflags	@""
	.align	4
.nv.constant0._ZN7cutlass13device_kernelIN5flash11enable_sm90INS1_16FlashAttnFwdSm90INS1_25CollectiveMainloopFwdSm90ILi2EN4cute5tupleIJNS5_1CILi1EEES8_S8_EEENS6_IJNS7_ILi128EEENS7_ILi160EEENS7_ILi192EEEEEELi192ENS_12float_e4m3_tEfNS_4arch4Sm90ELb0ELb0ELb0ELb0ELb1ELb0ELb0ELb1ELb1ELb1ELb0ELb0EEENS1_21CollectiveEpilogueFwdINS6_IJSA_SC_SB_EEES9_NS_10bfloat16_tESG_Li256ELb0ELb1ELb0ELb1EEENS1_29StaticPersistentTileSchedulerILb0EEEEEEEEEvNT_6ParamsE:
	.zero		3456


//--------------------- .nv.constant0._ZN7cutlass13device_kernelIN5flash11enable_sm90INS1_16FlashAttnFwdSm90INS1_25CollectiveMainloopFwdSm90ILi2EN4cute5tupleIJNS5_1CILi1EEES8_S8_EEENS6_IJNS7_ILi128EEENS7_ILi160EEENS7_ILi192EEEEEELi192ENS_12float_e4m3_tEfNS_4arch4Sm90ELb0ELb0ELb0ELb1ELb1ELb0ELb0ELb1ELb1ELb1ELb0ELb0EEENS1_21CollectiveEpilogueFwdINS6_IJSA_SC_SB_EEES9_NS_10bfloat16_tESG_Li256ELb1ELb1ELb0ELb1EEENS1_36VarlenDynamicPersistentTileSchedulerILi128ELi160ELi256ELi128ELb0ELb1ELb1ELb0ELb1ELb1EEEEEEEEEvNT_6ParamsE --------------------------
	.section	.nv.constant0._ZN7cutlass13device_kernelIN5flash11enable_sm90INS1_16FlashAttnFwdSm90INS1_25CollectiveMainloopFwdSm90ILi2EN4cute5tupleIJNS5_1CILi1EEES8_S8_EEENS6_IJNS7_ILi128EEENS7_ILi160EEENS7_ILi192EEEEEELi192ENS_12float_e4m3_tEfNS_4arch4Sm90ELb0ELb0ELb0ELb1ELb1ELb0ELb0ELb1ELb1ELb1ELb0ELb0EEENS1_21CollectiveEpilogueFwdINS6_IJSA_SC_SB_EEES9_NS_10bfloat16_tESG_Li256ELb1ELb1ELb0ELb1EEENS1_36VarlenDynamicPersistentTileSchedulerILi128ELi160ELi256ELi128ELb0ELb1ELb1ELb0ELb1ELb1EEEEEEEEEvNT_6ParamsE,"a",@progbits
	.sectionflags	@""
	.align	4
.nv.constant0._ZN7cutlass13device_kernelIN5flash11enable_sm90INS1_16FlashAttnFwdSm90INS1_25CollectiveMainloopFwdSm90ILi2EN4cute5tupleIJNS5_1CILi1EEES8_S8_EEENS6_IJNS7_ILi128EEENS7_ILi160EEENS7_ILi192EEEEEELi192ENS_12float_e4m3_tEfNS_4arch4Sm90ELb0ELb0ELb0ELb1ELb1ELb0ELb0ELb1ELb1ELb1ELb0ELb0EEENS1_21CollectiveEpilogueFwdINS6_IJSA_SC_SB_EEES9_NS_10bfloat16_tESG_Li256ELb1ELb1ELb0ELb1EEENS1_36VarlenDynamicPersistentTileSchedulerILi128ELi160ELi256ELi128ELb0ELb1ELb1ELb0ELb1ELb1EEEEEEEEEvNT_6ParamsE:
	.zero		3584


//--------------------- .nv.constant0._ZN7cutlass13device_kernelIN5flash11enable_sm90INS1_16FlashAttnFwdSm90INS1_25CollectiveMainloopFwdSm90ILi2EN4cute5tupleIJNS5_1CILi1EEES8_S8_EEENS6_IJNS7_ILi128EEENS7_ILi160EEENS7_ILi192EEEEEELi192ENS_12float_e4m3_tEfNS_4arch4Sm90ELb0ELb0ELb0ELb1ELb1ELb1ELb0ELb1ELb1ELb1ELb0ELb0EEENS1_21CollectiveEpilogueFwdINS6_IJSA_SC_SB_EEES9_NS_10bfloat16_tESG_Li256ELb1ELb1ELb0ELb1EEENS1_36VarlenDynamicPersistentTileSchedulerILi128ELi160ELi256ELi128ELb0ELb1ELb1ELb0ELb1ELb1EEEEEEEEEvNT_6ParamsE --------------------------
	.section	.nv.constant0._ZN7cutlass13device_kernelIN5flash11enable_sm90INS1_16FlashAttnFwdSm90INS1_25CollectiveMainloopFwdSm90ILi2EN4cute5tupleIJNS5_1CILi1EEES8_S8_EEENS6_IJNS7_ILi128EEENS7_ILi160EEENS7_ILi192EEEEEELi192ENS_12float_e4m3_tEfNS_4arch4Sm90ELb0ELb0ELb0ELb1ELb1ELb1ELb0ELb1ELb1ELb1ELb0ELb0EEENS1_21CollectiveEpilogueFwdINS6_IJSA_SC_SB_EEES9_NS_10bfloat16_tESG_Li256ELb1ELb1ELb0ELb1EEENS1_36VarlenDynamicPersistentTileSchedulerILi128ELi160ELi256ELi128ELb0ELb1ELb1ELb0ELb1ELb1EEEEEEEEEvNT_6ParamsE,"a",@progbits
	.sectionflags	@""
	.align	4
.nv.constant0._ZN7cutlass13device_kernelIN5flash11enable_sm90INS1_16FlashAttnFwdSm90INS1_25CollectiveMainloopFwdSm90ILi2EN4cute5tupleIJNS5_1CILi1EEES8_S8_EEENS6_IJNS7_ILi128EEENS7_ILi160EEENS7_ILi192EEEEEELi192ENS_12float_e4m3_tEfNS_4arch4Sm90ELb0ELb0ELb0ELb1ELb1ELb1ELb0ELb1ELb1ELb1ELb0ELb0EEENS1_21CollectiveEpilogueFwdINS6_IJSA_SC_SB_EEES9_NS_10bfloat16_tESG_Li256ELb1ELb1ELb0ELb1EEENS1_36VarlenDynamicPersistentTileSchedulerILi128ELi160ELi256ELi128ELb0ELb1ELb1ELb0ELb1ELb1EEEEEEEEEvNT_6ParamsE:
	.zero		3584


//--------------------- .nv.constant0._ZN7cutlass13device_kernelIN5flash11enable_sm90INS1_16FlashAttnFwdSm90INS1_25CollectiveMainloopFwdSm90ILi2EN4cute5tupleIJNS5_1CILi1EEES8_S8_EEENS6_IJNS7_ILi128EEESA_NS7_ILi192EEEEEELi192ENS_12float_e4m3_tEfNS_4arch4Sm90ELb0ELb1ELb0ELb0ELb1ELb0ELb0ELb1ELb1ELb1ELb0ELb0EEENS1_21CollectiveEpilogueFwdINS6_IJSA_SB_SA_EEES9_NS_10bfloat16_tESF_Li256ELb0ELb1ELb0ELb1EEENS1_30DynamicPersistentTileSchedulerILi256ELi128ELb0ELb1ELb1EEEEEEEEEvNT_6ParamsE --------------------------
	.section	.nv.constant0._ZN7cutlass13device_kernelIN5flash11enable_sm90INS1_16FlashAttnFwdSm90INS1_25CollectiveMainloopFwdSm90ILi2EN4cute5tupleIJNS5_1CILi1EEES8_S8_EEENS6_IJNS7_ILi128EEESA_NS7_ILi192EEEEEELi192ENS_12float_e4m3_tEfNS_4arch4Sm90ELb0ELb1ELb0ELb0ELb1ELb0ELb0ELb1ELb1ELb1ELb0ELb0EEENS1_21CollectiveEpilogueFwdINS6_IJSA_SB_SA_EEES9_NS_10bfloat16_tESF_Li256ELb0ELb1ELb0ELb1EEENS1_30DynamicPersistentTileSchedulerILi256ELi128ELb0ELb1ELb1EEEEEEEEEvNT_6ParamsE,"a",@progbits
	.sectionflags	@""
	.align	4
.nv.constant0._ZN7cutlass13device_kernelIN5flash11enable_sm90INS1_16FlashAttnFwdSm90INS1_25CollectiveMainloopFwdSm90ILi2EN4cute5tupleIJNS5_1CILi1EEES8_S8_EEENS6_IJNS7_ILi128EEESA_NS7_ILi192EEEEEELi192ENS_12float_e4m3_tEfNS_4arch4Sm90ELb0ELb1ELb0ELb0ELb1ELb0ELb0ELb1ELb1ELb1ELb0ELb0EEENS1_21CollectiveEpilogueFwdINS6_IJSA_SB_SA_EEES9_NS_10bfloat16_tESF_Li256ELb0ELb1ELb0ELb1EEENS1_30DynamicPersistentTileSchedulerILi256ELi128ELb0ELb1ELb1EEEEEEEEEvNT_6ParamsE:
	.zero		3584


//--------------------- .nv.constant0._ZN7cutlass13device_kernelIN5flash11enable_sm90INS1_16FlashAttnFwdSm90INS1_25CollectiveMainloopFwdSm90ILi2EN4cute5tupleIJNS5_1CILi1EEES8_S8_EEENS6_IJNS7_ILi128EEESA_NS7_ILi192EEEEEELi192ENS_12float_e4m3_tEfNS_4arch4Sm90ELb0ELb1ELb0ELb1ELb1ELb0ELb0ELb1ELb1ELb1ELb0ELb0EEENS1_21CollectiveEpilogueFwdINS6_IJSA_SB_SA_EEES9_NS_10bfloat16_tESF_Li256ELb1ELb1ELb0ELb1EEENS1_36VarlenDynamicPersistentTileSchedulerILi128ELi128ELi256ELi128ELb0ELb1ELb1ELb1ELb0ELb1EEEEEEEEEvNT_6ParamsE --------------------------
	.section	.nv.constant0._ZN7cutlass13device_kernelIN5flash11enable_sm90INS1_16FlashAttnFwdSm90INS1_25CollectiveMainloopFwdSm90ILi2EN4cute5tupleIJNS5_1CILi1EEES8_S8_EEENS6_IJNS7_ILi128EEESA_NS7_ILi192EEEEEELi192ENS_12float_e4m3_tEfNS_4arch4Sm90ELb0ELb1ELb0ELb1ELb1ELb0ELb0ELb1ELb1ELb1ELb0ELb0EEENS1_21CollectiveEpilogueFwdINS6_IJSA_SB_SA_EEES9_NS_10bfloat16_tESF_Li256ELb1ELb1ELb0ELb1EEENS1_36VarlenDynamicPersistentTileSchedulerILi128ELi128ELi256ELi128ELb0ELb1ELb1ELb1ELb0ELb1EEEEEEEEEvNT_6ParamsE,"a",@progbits
	.sectionflags	@""
	.align	4
.nv.constant0._ZN7cutlass13device_kernelIN5flash11enable_sm90INS1_16FlashAttnFwdSm90INS1_25CollectiveMainloopFwdSm90ILi2EN4cute5tupleIJNS5_1CILi1EEES8_S8_EEENS6_IJNS7_ILi128EEESA_NS7_ILi192EEEEEELi192ENS_12float_e4m3_tEfNS_4arch4Sm90ELb0ELb1ELb0ELb1ELb1ELb0ELb0ELb1ELb1ELb1ELb0ELb0EEENS1_21CollectiveEpilogueFwdINS6_IJSA_SB_SA_EEES9_NS_10bfloat16_tESF_Li256ELb1ELb1ELb0ELb1EEENS1_36VarlenDynamicPersistentTileSchedulerILi128ELi128ELi256ELi128ELb0ELb1ELb1ELb1ELb0ELb1EEEEEEEEEvNT_6ParamsE:
	.zero		3584


//--------------------- .nv.constant0._ZN7cutlass13device_kernelIN5flash11enable_sm90INS1_16FlashAttnFwdSm90INS1_25CollectiveMainloopFwdSm90ILi2EN4cute5tupleIJNS5_1CILi1EEES8_S8_EEENS6_IJNS7_ILi128EEESA_NS7_ILi192EEEEEELi192ENS_12float_e4m3_tEfNS_4arch4Sm90ELb0ELb1ELb0ELb1ELb1ELb1ELb0ELb1ELb1ELb1ELb0ELb0EEENS1_21CollectiveEpilogueFwdINS6_IJSA_SB_SA_EEES9_NS_10bfloat16_tESF_Li256ELb1ELb1ELb0ELb1EEENS1_36VarlenDynamicPersistentTileSchedulerILi128ELi128ELi256ELi128ELb0ELb1ELb1ELb1ELb0ELb1EEEEEEEEEvNT_6ParamsE --------------------------
	.section	.nv.constant0._ZN7cutlass13device_kernelIN5flash11enable_sm90INS1_16FlashAttnFwdSm90INS1_25CollectiveMainloopFwdSm90ILi2EN4cute5tupleIJNS5_1CILi1EEES8_S8_EEENS6_IJNS7_ILi128EEESA_NS7_ILi192EEEEEELi192ENS_12float_e4m3_tEfNS_4arch4Sm90ELb0ELb1ELb0ELb1ELb1ELb1ELb0ELb1ELb1ELb1ELb0ELb0EEENS1_21CollectiveEpilogueFwdINS6_IJSA_SB_SA_EEES9_NS_10bfloat16_tESF_Li256ELb1ELb1ELb0ELb1EEENS1_36VarlenDynamicPersistentTileSchedulerILi128ELi128ELi256ELi128ELb0ELb1ELb1ELb1ELb0ELb1EEEEEEEEEvNT_6ParamsE,"a",@progbits
	.sectionflags	@""
	.align	4
.nv.constant0._ZN7cutlass13device_kernelIN5flash11enable_sm90INS1_16FlashAttnFwdSm90INS1_25CollectiveMainloopFwdSm90ILi2EN4cute5tupleIJNS5_1CILi1EEES8_S8_EEENS6_IJNS7_ILi128EEESA_NS7_ILi192EEEEEELi192ENS_12float_e4m3_tEfNS_4arch4Sm90ELb0ELb1ELb0ELb1ELb1ELb1ELb0ELb1ELb1ELb1ELb0ELb0EEENS1_21CollectiveEpilogueFwdINS6_IJSA_SB_SA_EEES9_NS_10bfloat16_tESF_Li256ELb1ELb1ELb0ELb1EEENS1_36VarlenDynamicPersistentTileSchedulerILi128ELi128ELi256ELi128ELb0ELb1ELb1ELb1ELb0ELb1EEEEEEEEEvNT_6ParamsE:
	.zero		3584


//--------------------- .nv.constant0._ZN7cutlass13device_kernelIN5flash11enable_sm90INS1_16FlashAttnFwdSm90INS1_25CollectiveMainloopFwdSm90ILi2EN4cute5tupleIJNS5_1CILi1EEES8_S8_EEENS6_IJNS7_ILi128EEENS7_ILi160EEENS7_ILi192EEEEEELi192ENS_12float_e4m3_tEfNS_4arch4Sm90ELb1ELb0ELb0ELb0ELb1ELb0ELb0ELb1ELb1ELb1ELb0ELb0EEENS1_21CollectiveEpilogueFwdINS6_IJSA_SC_SB_EEES9_NS_10bfloat16_tESG_Li256ELb0ELb1ELb0ELb1EEENS1_30DynamicPersistentTileSchedulerILi256ELi128ELb0ELb1ELb1EEEEEEEEEvNT_6ParamsE --------------------------
	.section	.nv.constant0._ZN7cutlass13device_kernelIN5flash11enable_sm90INS1_16FlashAttnFwdSm90INS1_25CollectiveMainloopFwdSm90ILi2EN4cute5tupleIJNS5_1CILi1EEES8_S8_EEENS6_IJNS7_ILi128EEENS7_ILi160EEENS7_ILi192EEEEEELi192ENS_12float_e4m3_tEfNS_4arch4Sm90ELb1ELb0ELb0ELb0ELb1ELb0ELb0ELb1ELb1ELb1ELb0ELb0EEENS1_21CollectiveEpilogueFwdINS6_IJSA_SC_SB_EEES9_NS_10bfloat16_tESG_Li256ELb0ELb1ELb0ELb1EEENS1_30DynamicPersistentTileSchedulerILi256ELi128ELb0ELb1ELb1EEEEEEEEEvNT_6ParamsE,"a",@progbits
	.sectionflags	@""
	.align	4
.nv.constant0._ZN7cutlass13device_kernelIN5flash11enable_sm90INS1_16FlashAttnFwdSm90INS1_25CollectiveMainloopFwdSm90ILi2EN4cute5tupleIJNS5_1CILi1EEES8_S8_EEENS6_IJNS7_ILi128EEENS7_ILi160EEENS7_ILi192EEEEEELi192ENS_12float_e4m3_tEfNS_4arch4Sm90ELb1ELb0ELb0ELb0ELb1ELb0ELb0ELb1ELb1ELb1ELb0ELb0EEENS1_21CollectiveEpilogueFwdINS6_IJSA_SC_SB_EEES9_NS_10bfloat16_tESG_Li256ELb0ELb1ELb0ELb1EEENS1_30DynamicPersistentTileSchedulerILi256ELi128ELb0ELb1ELb1EEEEEEEEEvNT_6ParamsE:
	.zero		3584


//--------------------- .nv.constant0._ZN7cutlass13device_kernelIN5flash11enable_sm90INS1_16FlashAttnFwdSm90INS1_25CollectiveMainloopFwdSm90ILi2EN4cute5tupleIJNS5_1CILi1EEES8_S8_EEENS6_IJNS7_ILi128EEENS7_ILi160EEENS7_ILi192EEEEEELi192ENS_12float_e4m3_tEfNS_4arch4Sm90ELb1ELb0ELb0ELb1ELb1ELb0ELb0ELb1ELb1ELb1ELb0ELb0EEENS1_21CollectiveEpilogueFwdINS6_IJSA_SC_SB_EEES9_NS_10bfloat16_tESG_Li256ELb1ELb1ELb0ELb1EEENS1_36VarlenDynamicPersistentTileSchedulerILi128ELi160ELi256ELi128ELb0ELb1ELb1ELb1ELb1ELb1EEEEEEEEEvNT_6ParamsE --------------------------
	.section	.nv.constant0._ZN7cutlass13device_kernelIN5flash11enable_sm90INS1_16FlashAttnFwdSm90INS1_25CollectiveMainloopFwdSm90ILi2EN4cute5tupleIJNS5_1CILi1EEES8_S8_EEENS6_IJNS7_ILi128EEENS7_ILi160EEENS7_ILi192EEEEEELi192ENS_12float_e4m3_tEfNS_4arch4Sm90ELb1ELb0ELb0ELb1ELb1ELb0ELb0ELb1ELb1ELb1ELb0ELb0EEENS1_21CollectiveEpilogueFwdINS6_IJSA_SC_SB_EEES9_NS_10bfloat16_tESG_Li256ELb1ELb1ELb0ELb1EEENS1_36VarlenDynamicPersistentTileSchedulerILi128ELi160ELi256ELi128ELb0ELb1ELb1ELb1ELb1ELb1EEEEEEEEEvNT_6ParamsE,"a",@progbits
	.sectionflags	@""
	.align	4
.nv.constant0._ZN7cutlass13device_kernelIN5flash11enable_sm90INS1_16FlashAttnFwdSm90INS1_25CollectiveMainloopFwdSm90ILi2EN4cute5tupleIJNS5_1CILi1EEES8_S8_EEENS6_IJNS7_ILi128EEENS7_ILi160EEENS7_ILi192EEEEEELi192ENS_12float_e4m3_tEfNS_4arch4Sm90ELb1ELb0ELb0ELb1ELb1ELb0ELb0ELb1ELb1ELb1ELb0ELb0EEENS1_21CollectiveEpilogueFwdINS6_IJSA_SC_SB_EEES9_NS_10bfloat16_tESG_Li256ELb1ELb1ELb0ELb1EEENS1_36VarlenDynamicPersistentTileSchedulerILi128ELi160ELi256ELi128ELb0ELb1ELb1ELb1ELb1ELb1EEEEEEEEEvNT_6ParamsE:
	.zero		3584


//--------------------- .nv.constant0._ZN7cutlass13device_kernelIN5flash11enable_sm90INS1_16FlashAttnFwdSm90INS1_25CollectiveMainloopFwdSm90ILi2EN4cute5tupleIJNS5_1CILi1EEES8_S8_EEENS6_IJNS7_ILi128EEENS7_ILi160EEENS7_ILi192EEEEEELi192ENS_12float_e4m3_tEfNS_4arch4Sm90ELb1ELb0ELb0ELb1ELb1ELb1ELb0ELb1ELb1ELb1ELb0ELb0EEENS1_21CollectiveEpilogueFwdINS6_IJSA_SC_SB_EEES9_NS_10bfloat16_tESG_Li256ELb1ELb1ELb0ELb1EEENS1_36VarlenDynamicPersistentTileSchedulerILi128ELi160ELi256ELi128ELb0ELb1ELb1ELb1ELb1ELb1EEEEEEEEEvNT_6ParamsE --------------------------
	.section	.nv.constant0._ZN7cutlass13device_kernelIN5flash11enable_sm90INS1_16FlashAttnFwdSm90INS1_25CollectiveMainloopFwdSm90ILi2EN4cute5tupleIJNS5_1CILi1EEES8_S8_EEENS6_IJNS7_ILi128EEENS7_ILi160EEENS7_ILi192EEEEEELi192ENS_12float_e4m3_tEfNS_4arch4Sm90ELb1ELb0ELb0ELb1ELb1ELb1ELb0ELb1ELb1ELb1ELb0ELb0EEENS1_21CollectiveEpilogueFwdINS6_IJSA_SC_SB_EEES9_NS_10bfloat16_tESG_Li256ELb1ELb1ELb0ELb1EEENS1_36VarlenDynamicPersistentTileSchedulerILi128ELi160ELi256ELi128ELb0ELb1ELb1ELb1ELb1ELb1EEEEEEEEEvNT_6ParamsE,"a",@progbits
	.sectionflags	@""
	.align	4
.nv.constant0._ZN7cutlass13device_kernelIN5flash11enable_sm90INS1_16FlashAttnFwdSm90INS1_25CollectiveMainloopFwdSm90ILi2EN4cute5tupleIJNS5_1CILi1EEES8_S8_EEENS6_IJNS7_ILi128EEENS7_ILi160EEENS7_ILi192EEEEEELi192ENS_12float_e4m3_tEfNS_4arch4Sm90ELb1ELb0ELb0ELb1ELb1ELb1ELb0ELb1ELb1ELb1ELb0ELb0EEENS1_21CollectiveEpilogueFwdINS6_IJSA_SC_SB_EEES9_NS_10bfloat16_tESG_Li256ELb1ELb1ELb0ELb1EEENS1_36VarlenDynamicPersistentTileSchedulerILi128ELi160ELi256ELi128ELb0ELb1ELb1ELb1ELb1ELb1EEEEEEEEEvNT_6ParamsE:
	.zero		3584


//--------------------- .nv.constant0._ZN7cutlass13device_kernelIN5flash11enable_sm90INS1_16FlashAttnFwdSm90INS1_25CollectiveMainloopFwdSm90ILi2EN4cute5tupleIJNS5_1CILi1EEES8_S8_EEENS6_IJNS7_ILi128EEENS7_ILi160EEESA_EEELi128ENS_12float_e4m3_tEfNS_4arch4Sm90ELb0ELb0ELb0ELb0ELb1ELb0ELb0ELb1ELb1ELb1ELb0ELb0EEENS1_21CollectiveEpilogueFwdINS6_IJSA_SA_SB_EEES9_NS_10bfloat16_tESF_Li256ELb0ELb1ELb0ELb1EEENS1_29StaticPersistentTileSchedulerILb0EEEEEEEEEvNT_6ParamsE --------------------------
	.section	.nv.constant0._ZN7cutlass13device_kernelIN5flash11enable_sm90INS1_16FlashAttnFwdSm90INS1_25CollectiveMainloopFwdSm90ILi2EN4cute5tupleIJNS5_1CILi1EEES8_S8_EEENS6_IJNS7_ILi128EEENS7_ILi160EEESA_EEELi128ENS_12float_e4m3_tEfNS_4arch4Sm90ELb0ELb0ELb0ELb0ELb1ELb0ELb0ELb1ELb1ELb1ELb0ELb0EEENS1_21CollectiveEpilogueFwdINS6_IJSA_SA_SB_EEES9_NS_10bfloat16_tESF_Li256ELb0ELb1ELb0ELb1EEENS1_29StaticPersistentTileSchedulerILb0EEEEEEEEEvNT_6ParamsE,"a",@progbits
	.sectionflags	@""
	.align	4
.nv.constant0._ZN7cutlass13device_kernelIN5flash11enable_sm90INS1_16FlashAttnFwdSm90INS1_25CollectiveMainloopFwdSm90ILi2EN4cute5tupleIJNS5_1CILi1EEES8_S8_EEENS6_IJNS7_ILi128EEENS7_ILi160EEESA_EEELi128ENS_12float_e4m3_tEfNS_4arch4Sm90ELb0ELb0ELb0ELb0ELb1ELb0ELb0ELb1ELb1ELb1ELb0ELb0EEENS1_21CollectiveEpilogueFwdINS6_IJSA_SA_SB_EEES9_NS_10bfloat16_tESF_Li256ELb0ELb1ELb0ELb1EEENS1_29StaticPersistentTileSchedulerILb0EEEEEEEEEvNT_6ParamsE:
	.zero		3456


//--------------------- .nv.constant0._ZN7cutlass13device_kernelIN5flash11enable_sm90INS1_16FlashAttnFwdSm90INS1_25CollectiveMainloopFwdSm90ILi2EN4cute5tupleIJNS5_1CILi1EEES8_S8_EEENS6_IJNS7_ILi128EEENS7_ILi160EEESA_EEELi128ENS_12float_e4m3_tEfNS_4arch4Sm90ELb0ELb0ELb0ELb1ELb1ELb0ELb0ELb1ELb1ELb1ELb0ELb0EEENS1_21CollectiveEpilogueFwdINS6_IJSA_SA_SB_EEES9_NS_10bfloat16_tESF_Li256ELb1ELb1ELb0ELb1EEENS1_36VarlenDynamicPersistentTileSchedulerILi128ELi160ELi256ELi128ELb0ELb1ELb1ELb0ELb1ELb1EEEEEEEEEvNT_6ParamsE --------------------------
	.section	.nv.constant0._ZN7cutlass13device_kernelIN5flash11enable_sm90INS1_16FlashAttnFwdSm90INS1_25CollectiveMainloopFwdSm90ILi2EN4cute5tupleIJNS5_1CILi1EEES8_S8_EEENS6_IJNS7_ILi128EEENS7_ILi160EEESA_EEELi128ENS_12float_e4m3_tEfNS_4arch4Sm90ELb0ELb0ELb0ELb1ELb1ELb0ELb0ELb1ELb1ELb1ELb0ELb0EEENS1_21CollectiveEpilogueFwdINS6_IJSA_SA_SB_EEES9_NS_10bfloat16_tESF_Li256ELb1ELb1ELb0ELb1EEENS1_36VarlenDynamicPersistentTileSchedulerILi128ELi160ELi256ELi128ELb0ELb1ELb1ELb0ELb1ELb1EEEEEEEEEvNT_6ParamsE,"a",@progbits
	.sectionflags	@""
	.align	4
.nv.constant0._ZN7cutlass13device_kernelIN5flash11enable_sm90INS1_16FlashAttnFwdSm90INS1_25CollectiveMainloopFwdSm90ILi2EN4cute5tupleIJNS5_1CILi1EEES8_S8_EEENS6_IJNS7_ILi128EEENS7_ILi160EEESA_EEELi128ENS_12float_e4m3_tEfNS_4arch4Sm90ELb0ELb0ELb0ELb1ELb1ELb0ELb0ELb1ELb1ELb1ELb0ELb0EEENS1_21CollectiveEpilogueFwdINS6_IJSA_SA_SB_EEES9_NS_10bfloat16_tESF_Li256ELb1ELb1ELb0ELb1EEENS1_36VarlenDynamicPersistentTileSchedulerILi128ELi160ELi256ELi128ELb0ELb1ELb1ELb0ELb1ELb1EEEEEEEEEvNT_6ParamsE:
	.zero		3584


//--------------------- .nv.constant0._ZN7cutlass13device_kernelIN5flash11enable_sm90INS1_16FlashAttnFwdSm90INS1_25CollectiveMainloopFwdSm90ILi2EN4cute5tupleIJNS5_1CILi1EEES8_S8_EEENS6_IJNS7_ILi128EEENS7_ILi160EEESA_EEELi128ENS_12float_e4m3_tEfNS_4arch4Sm90ELb0ELb0ELb0ELb1ELb1ELb1ELb0ELb1ELb1ELb1ELb0ELb0EEENS1_21CollectiveEpilogueFwdINS6_IJSA_SA_SB_EEES9_NS_10bfloat16_tESF_Li256ELb1ELb1ELb0ELb1EEENS1_36VarlenDynamicPersistentTileSchedulerILi128ELi160ELi256ELi128ELb0ELb1ELb1ELb0ELb1ELb1EEEEEEEEEvNT_6ParamsE --------------------------
	.section	.nv.constant0._ZN7cutlass13device_kernelIN5flash11enable_sm90INS1_16FlashAttnFwdSm90INS1_25CollectiveMainloopFwdSm90ILi2EN4cute5tupleIJNS5_1CILi1EEES8_S8_EEENS6_IJNS7_ILi128EEENS7_ILi160EEESA_EEELi128ENS_12float_e4m3_tEfNS_4arch4Sm90ELb0ELb0ELb0ELb1ELb1ELb1ELb0ELb1ELb1ELb1ELb0ELb0EEENS1_21CollectiveEpilogueFwdINS6_IJSA_SA_SB_EEES9_NS_10bfloat16_tESF_Li256ELb1ELb1ELb0ELb1EEENS1_36VarlenDynamicPersistentTileSchedulerILi128ELi160ELi256ELi128ELb0ELb1ELb1ELb0ELb1ELb1EEEEEEEEEvNT_6ParamsE,"a",@progbits
	.sectionflags	@""
	.align	4
.nv.constant0._ZN7cutlass13device_kernelIN5flash11enable_sm90INS1_16FlashAttnFwdSm90INS1_25CollectiveMainloopFwdSm90ILi2EN4cute5tupleIJNS5_1CILi1EEES8_S8_EEENS6_IJNS7_ILi128EEENS7_ILi160EEESA_EEELi128ENS_12float_e4m3_tEfNS_4arch4Sm90ELb0ELb0ELb0ELb1ELb1ELb1ELb0ELb1ELb1ELb1ELb0ELb0EEENS1_21CollectiveEpilogueFwdINS6_IJSA_SA_SB_EEES9_NS_10bfloat16_tESF_Li256ELb1ELb1ELb0ELb1EEENS1_36VarlenDynamicPersistentTileSchedulerILi128ELi160ELi256ELi128ELb0ELb1ELb1ELb0ELb1ELb1EEEEEEEEEvNT_6ParamsE:
	.zero		3584


//--------------------- .nv.constant0._ZN7cutlass13device_kernelIN5flash11enable_sm90INS1_16FlashAttnFwdSm90INS1_25CollectiveMainloopFwdSm90ILi2EN4cute5tupleIJNS5_1CILi1EEES8_S8_EEENS6_IJNS7_ILi128EEENS7_ILi160EEESA_EEELi128ENS_12float_e4m3_tEfNS_4arch4Sm90ELb0ELb1ELb0ELb0ELb1ELb0ELb0ELb1ELb1ELb1ELb0ELb0EEENS1_21CollectiveEpilogueFwdINS6_IJSA_SA_SB_EEES9_NS_10bfloat16_tESF_Li256ELb0ELb1ELb0ELb1EEENS1_30DynamicPersistentTileSchedulerILi256ELi128ELb0ELb1ELb1EEEEEEEEEvNT_6ParamsE --------------------------
	.section	.nv.constant0._ZN7cutlass13device_kernelIN5flash11enable_sm90INS1_16FlashAttnFwdSm90INS1_25CollectiveMainloopFwdSm90ILi2EN4cute5tupleIJNS5_1CILi1EEES8_S8_EEENS6_IJNS7_ILi128EEENS7_ILi160EEESA_EEELi128ENS_12float_e4m3_tEfNS_4arch4Sm90ELb0ELb1ELb0ELb0ELb1ELb0ELb0ELb1ELb1ELb1ELb0ELb0EEENS1_21CollectiveEpilogueFwdINS6_IJSA_SA_SB_EEES9_NS_10bfloat16_tESF_Li256ELb0ELb1ELb0ELb1EEENS1_30DynamicPersistentTileSchedulerILi256ELi128ELb0ELb1ELb1EEEEEEEEEvNT_6ParamsE,"a",@progbits
	.sectionflags	@""
	.align	4
.nv.constant0._ZN7cutlass13device_kernelIN5flash11enable_sm90INS1_16FlashAttnFwdSm90INS1_25CollectiveMainloopFwdSm90ILi2EN4cute5tupleIJNS5_1CILi1EEES8_S8_EEENS6_IJNS7_ILi128EEENS7_ILi160EEESA_EEELi128ENS_12float_e4m3_tEfNS_4arch4Sm90ELb0ELb1ELb0ELb0ELb1ELb0ELb0ELb1ELb1ELb1ELb0ELb0EEENS1_21CollectiveEpilogueFwdINS6_IJSA_SA_SB_EEES9_NS_10bfloat16_tESF_Li256ELb0ELb1ELb0ELb1EEENS1_30DynamicPersistentTileSchedulerILi256ELi128ELb0ELb1ELb1EEEEEEEEEvNT_6ParamsE:
	.zero		3584


//--------------------- .nv.constant0._ZN7cutlass13device_kernelIN5flash11enable_sm90INS1_16FlashAttnFwdSm90INS1_25CollectiveMainloopFwdSm90ILi2EN4cute5tupleIJNS5_1CILi1EEES8_S8_EEENS6_IJNS7_ILi128EEENS7_ILi160EEESA_EEELi128ENS_12float_e4m3_tEfNS_4arch4Sm90ELb0ELb1ELb0ELb1ELb1ELb0ELb0ELb1ELb1ELb1ELb0ELb0EEENS1_21CollectiveEpilogueFwdINS6_IJSA_SA_SB_EEES9_NS_10bfloat16_tESF_Li256ELb1ELb1ELb0ELb1EEENS1_36VarlenDynamicPersistentTileSchedulerILi128ELi160ELi256ELi128ELb0ELb1ELb1ELb1ELb0ELb1EEEEEEEEEvNT_6ParamsE --------------------------
	.section	.nv.constant0._ZN7cutlass13device_kernelIN5flash11enable_sm90INS1_16FlashAttnFwdSm90INS1_25CollectiveMainloopFwdSm90ILi2EN4cute5tupleIJNS5_1CILi1EEES8_S8_EEENS6_IJNS7_ILi128EEENS7_ILi160EEESA_EEELi128ENS_12float_e4m3_tEfNS_4arch4Sm90ELb0ELb1ELb0ELb1ELb1ELb0ELb0ELb1ELb1ELb1ELb0ELb0EEENS1_21CollectiveEpilogueFwdINS6_IJSA_SA_SB_EEES9_NS_10bfloat16_tESF_Li256ELb1ELb1ELb0ELb1EEENS1_36VarlenDynamicPersistentTileSchedulerILi128ELi160ELi256ELi128ELb0ELb1ELb1ELb1ELb0ELb1EEEEEEEEEvNT_6ParamsE,"a",@progbits
	.sectionflags	@""
	.align	4
.nv.constant0._ZN7cutlass13device_kernelIN5flash11enable_sm90INS1_16FlashAttnFwdSm90INS1_25CollectiveMainloopFwdSm90ILi2EN4cute5tupleIJNS5_1CILi1EEES8_S8_EEENS6_IJNS7_ILi128EEENS7_ILi160EEESA_EEELi128ENS_12float_e4m3_tEfNS_4arch4Sm90ELb0ELb1ELb0ELb1ELb1ELb0ELb0ELb1ELb1ELb1ELb0ELb0EEENS1_21CollectiveEpilogueFwdINS6_IJSA_SA_SB_EEES9_NS_10bfloat16_tESF_Li256ELb1ELb1ELb0ELb1EEENS1_36VarlenDynamicPersistentTileSchedulerILi128ELi160ELi256ELi128ELb0ELb1ELb1ELb1ELb0ELb1EEEEEEEEEvNT_6ParamsE:
	.zero		3584


//--------------------- .nv.constant0._ZN7cutlass13device_kernelIN5flash11enable_sm90INS1_16FlashAttnFwdSm90INS1_25CollectiveMainloopFwdSm90ILi2EN4cute5tupleIJNS5_1CILi1EEES8_S8_EEENS6_IJNS7_ILi128EEENS7_ILi160EEESA_EEELi128ENS_12float_e4m3_tEfNS_4arch4Sm90ELb0ELb1ELb0ELb1ELb1ELb1ELb0ELb1ELb1ELb1ELb0ELb0EEENS1_21CollectiveEpilogueFwdINS6_IJSA_SA_SB_EEES9_NS_10bfloat16_tESF_Li256ELb1ELb1ELb0ELb1EEENS1_36VarlenDynamicPersistentTileSchedulerILi128ELi160ELi256ELi128ELb0ELb1ELb1ELb1ELb0ELb1EEEEEEEEEvNT_6ParamsE --------------------------
	.section	.nv.constant0._ZN7cutlass13device_kernelIN5flash11enable_sm90INS1_16FlashAttnFwdSm90INS1_25CollectiveMainloopFwdSm90ILi2EN4cute5tupleIJNS5_1CILi1EEES8_S8_EEENS6_IJNS7_ILi128EEENS7_ILi160EEESA_EEELi128ENS_12float_e4m3_tEfNS_4arch4Sm90ELb0ELb1ELb0ELb1ELb1ELb1ELb0ELb1ELb1ELb1ELb0ELb0EEENS1_21CollectiveEpilogueFwdINS6_IJSA_SA_SB_EEES9_NS_10bfloat16_tESF_Li256ELb1ELb1ELb0ELb1EEENS1_36VarlenDynamicPersistentTileSchedulerILi128ELi160ELi256ELi128ELb0ELb1ELb1ELb1ELb0ELb1EEEEEEEEEvNT_6ParamsE,"a",@progbits
	.sectionflags	@""
	.align	4
.nv.constant0._ZN7cutlass13device_kernelIN5flash11enable_sm90INS1_16FlashAttnFwdSm90INS1_25CollectiveMainloopFwdSm90ILi2EN4cute5tupleIJNS5_1CILi1EEES8_S8_EEENS6_IJNS7_ILi128EEENS7_ILi160EEESA_EEELi128ENS_12float_e4m3_tEfNS_4arch4Sm90ELb0ELb1ELb0ELb1ELb1ELb1ELb0ELb1ELb1ELb1ELb0ELb0EEENS1_21CollectiveEpilogueFwdINS6_IJSA_SA_SB_EEES9_NS_10bfloat16_tESF_Li256ELb1ELb1ELb0ELb1EEENS1_36VarlenDynamicPersistentTileSchedulerILi128ELi160ELi256ELi128ELb0ELb1ELb1ELb1ELb0ELb1EEEEEEEEEvNT_6ParamsE:
	.zero		3584


//--------------------- .nv.constant0._ZN7cutlass13device_kernelIN5flash11enable_sm90INS1_16FlashAttnFwdSm90INS1_25CollectiveMainloopFwdSm90ILi2EN4cute5tupleIJNS5_1CILi1EEES8_S8_EEENS6_IJNS7_ILi128EEENS7_ILi160EEESA_EEELi128ENS_12float_e4m3_tEfNS_4arch4Sm90ELb1ELb0ELb0ELb0ELb1ELb0ELb0ELb1ELb1ELb1ELb0ELb0EEENS1_21CollectiveEpilogueFwdINS6_IJSA_SA_SB_EEES9_NS_10bfloat16_tESF_Li256ELb0ELb1ELb0ELb1EEENS1_30DynamicPersistentTileSchedulerILi256ELi128ELb0ELb1ELb1EEEEEEEEEvNT_6ParamsE --------------------------
	.section	.nv.constant0._ZN7cutlass13device_kernelIN5flash11enable_sm90INS1_16FlashAttnFwdSm90INS1_25CollectiveMainloopFwdSm90ILi2EN4cute5tupleIJNS5_1CILi1EEES8_S8_EEENS6_IJNS7_ILi128EEENS7_ILi160EEESA_EEELi128ENS_12float_e4m3_tEfNS_4arch4Sm90ELb1ELb0ELb0ELb0ELb1ELb0ELb0ELb1ELb1ELb1ELb0ELb0EEENS1_21CollectiveEpilogueFwdINS6_IJSA_SA_SB_EEES9_NS_10bfloat16_tESF_Li256ELb0ELb1ELb0ELb1EEENS1_30DynamicPersistentTileSchedulerILi256ELi128ELb0ELb1ELb1EEEEEEEEEvNT_6ParamsE,"a",@progbits
	.sectionflags	@""
	.align	4
.nv.constant0._ZN7cutlass13device_kernelIN5flash11enable_sm90INS1_16FlashAttnFwdSm90INS1_25CollectiveMainloopFwdSm90ILi2EN4cute5tupleIJNS5_1CILi1EEES8_S8_EEENS6_IJNS7_ILi128EEENS7_ILi160EEESA_EEELi128ENS_12float_e4m3_tEfNS_4arch4Sm90ELb1ELb0ELb0ELb0ELb1ELb0ELb0ELb1ELb1ELb1ELb0ELb0EEENS1_21CollectiveEpilogueFwdINS6_IJSA_SA_SB_EEES9_NS_10bfloat16_tESF_Li256ELb0ELb1ELb0ELb1EEENS1_30DynamicPersistentTileSchedulerILi256ELi128ELb0ELb1ELb1EEEEEEEEEvNT_6ParamsE:
	.zero		3584


//--------------------- .nv.constant0._ZN7cutlass13device_kernelIN5flash11enable_sm90INS1_16FlashAttnFwdSm90INS1_25CollectiveMainloopFwdSm90ILi2EN4cute5tupleIJNS5_1CILi1EEES8_S8_EEENS6_IJNS7_ILi128EEENS7_ILi160EEESA_EEELi128ENS_12float_e4m3_tEfNS_4arch4Sm90ELb1ELb0ELb0ELb1ELb1ELb0ELb0ELb1ELb1ELb1ELb0ELb0EEENS1_21CollectiveEpilogueFwdINS6_IJSA_SA_SB_EEES9_NS_10bfloat16_tESF_Li256ELb1ELb1ELb0ELb1EEENS1_36VarlenDynamicPersistentTileSchedulerILi128ELi160ELi256ELi128ELb0ELb1ELb1ELb1ELb1ELb1EEEEEEEEEvNT_6ParamsE --------------------------
	.section	.nv.constant0._ZN7cutlass13device_kernelIN5flash11enable_sm90INS1_16FlashAttnFwdSm90INS1_25CollectiveMainloopFwdSm90ILi2EN4cute5tupleIJNS5_1CILi1EEES8_S8_EEENS6_IJNS7_ILi128EEENS7_ILi160EEESA_EEELi128ENS_12float_e4m3_tEfNS_4arch4Sm90ELb1ELb0ELb0ELb1ELb1ELb0ELb0ELb1ELb1ELb1ELb0ELb0EEENS1_21CollectiveEpilogueFwdINS6_IJSA_SA_SB_EEES9_NS_10bfloat16_tESF_Li256ELb1ELb1ELb0ELb1EEENS1_36VarlenDynamicPersistentTileSchedulerILi128ELi160ELi256ELi128ELb0ELb1ELb1ELb1ELb1ELb1EEEEEEEEEvNT_6ParamsE,"a",@progbits
	.sectionflags	@""
	.align	4
.nv.constant0._ZN7cutlass13device_kernelIN5flash11enable_sm90INS1_16FlashAttnFwdSm90INS1_25CollectiveMainloopFwdSm90ILi2EN4cute5tupleIJNS5_1CILi1EEES8_S8_EEENS6_IJNS7_ILi128EEENS7_ILi160EEESA_EEELi128ENS_12float_e4m3_tEfNS_4arch4Sm90ELb1ELb0ELb0ELb1ELb1ELb0ELb0ELb1ELb1ELb1ELb0ELb0EEENS1_21CollectiveEpilogueFwdINS6_IJSA_SA_SB_EEES9_NS_10bfloat16_tESF_Li256ELb1ELb1ELb0ELb1EEENS1_36VarlenDynamicPersistentTileSchedulerILi128ELi160ELi256ELi128ELb0ELb1ELb1ELb1ELb1ELb1EEEEEEEEEvNT_6ParamsE:
	.zero		3584


//--------------------- .nv.constant0._ZN7cutlass13device_kernelIN5flash11enable_sm90INS1_16FlashAttnFwdSm90INS1_25CollectiveMainloopFwdSm90ILi2EN4cute5tupleIJNS5_1CILi1EEES8_S8_EEENS6_IJNS7_ILi128EEENS7_ILi160EEESA_EEELi128ENS_12float_e4m3_tEfNS_4arch4Sm90ELb1ELb0ELb0ELb1ELb1ELb1ELb0ELb1ELb1ELb1ELb0ELb0EEENS1_21CollectiveEpilogueFwdINS6_IJSA_SA_SB_EEES9_NS_10bfloat16_tESF_Li256ELb1ELb1ELb0ELb1EEENS1_36VarlenDynamicPersistentTileSchedulerILi128ELi160ELi256ELi128ELb0ELb1ELb1ELb1ELb1ELb1EEEEEEEEEvNT_6ParamsE --------------------------
	.section	.nv.constant0._ZN7cutlass13device_kernelIN5flash11enable_sm90INS1_16FlashAttnFwdSm90INS1_25CollectiveMainloopFwdSm90ILi2EN4cute5tupleIJNS5_1CILi1EEES8_S8_EEENS6_IJNS7_ILi128EEENS7_ILi160EEESA_EEELi128ENS_12float_e4m3_tEfNS_4arch4Sm90ELb1ELb0ELb0ELb1ELb1ELb1ELb0ELb1ELb1ELb1ELb0ELb0EEENS1_21CollectiveEpilogueFwdINS6_IJSA_SA_SB_EEES9_NS_10bfloat16_tESF_Li256ELb1ELb1ELb0ELb1EEENS1_36VarlenDynamicPersistentTileSchedulerILi128ELi160ELi256ELi128ELb0ELb1ELb1ELb1ELb1ELb1EEEEEEEEEvNT_6ParamsE,"a",@progbits
	.sectionflags	@""
	.align	4
.nv.constant0._ZN7cutlass13device_kernelIN5flash11enable_sm90INS1_16FlashAttnFwdSm90INS1_25CollectiveMainloopFwdSm90ILi2EN4cute5tupleIJNS5_1CILi1EEES8_S8_EEENS6_IJNS7_ILi128EEENS7_ILi160EEESA_EEELi128ENS_12float_e4m3_tEfNS_4arch4Sm90ELb1ELb0ELb0ELb1ELb1ELb1ELb0ELb1ELb1ELb1ELb0ELb0EEENS1_21CollectiveEpilogueFwdINS6_IJSA_SA_SB_EEES9_NS_10bfloat16_tESF_Li256ELb1ELb1ELb0ELb1EEENS1_36VarlenDynamicPersistentTileSchedulerILi128ELi160ELi256ELi128ELb0ELb1ELb1ELb1ELb1ELb1EEEEEEEEEvNT_6ParamsE:
	.zero		3584


//--------------------- .nv.constant0._ZN7cutlass13device_kernelIN5flash11enable_sm90INS1_16FlashAttnFwdSm90INS1_25CollectiveMainloopFwdSm90ILi2EN4cute5tupleIJNS5_1CILi1EEES8_S8_EEENS6_IJNS7_ILi192EEENS7_ILi128EEENS7_ILi96EEEEEELi96ENS_12float_e4m3_tEfNS_4arch4Sm90ELb0ELb0ELb0ELb0ELb1ELb0ELb0ELb1ELb1ELb1ELb0ELb0EEENS1_21CollectiveEpilogueFwdINS6_IJSA_SC_SB_EEES9_NS_10bfloat16_tESG_Li384ELb0ELb1ELb0ELb1EEENS1_29StaticPersistentTileSchedulerILb0EEEEEEEEEvNT_6ParamsE --------------------------
	.section	.nv.constant0._ZN7cutlass13device_kernelIN5flash11enable_sm90INS1_16FlashAttnFwdSm90INS1_25CollectiveMainloopFwdSm90ILi2EN4cute5tupleIJNS5_1CILi1EEES8_S8_EEENS6_IJNS7_ILi192EEENS7_ILi128EEENS7_ILi96EEEEEELi96ENS_12float_e4m3_tEfNS_4arch4Sm90ELb0ELb0ELb0ELb0ELb1ELb0ELb0ELb1ELb1ELb1ELb0ELb0EEENS1_21CollectiveEpilogueFwdINS6_IJSA_SC_SB_EEES9_NS_10bfloat16_tESG_Li384ELb0ELb1ELb0ELb1EEENS1_29StaticPersistentTileSchedulerILb0EEEEEEEEEvNT_6ParamsE,"a",@progbits
	.sectionflags	@""
	.align	4
.nv.constant0._ZN7cutlass13device_kernelIN5flash11enable_sm90INS1_16FlashAttnFwdSm90INS1_25CollectiveMainloopFwdSm90ILi2EN4cute5tupleIJNS5_1CILi1EEES8_S8_EEENS6_IJNS7_ILi192EEENS7_ILi128EEENS7_ILi96EEEEEELi96ENS_12float_e4m3_tEfNS_4arch4Sm90ELb0ELb0ELb0ELb0ELb1ELb0ELb0ELb1ELb1ELb1ELb0ELb0EEENS1_21CollectiveEpilogueFwdINS6_IJSA_SC_SB_EEES9_NS_10bfloat16_tESG_Li384ELb0ELb1ELb0ELb1EEENS1_29StaticPersistentTileSchedulerILb0EEEEEEEEEvNT_6ParamsE:
	.zero		3456


//--------------------- .nv.constant0._ZN7cutlass13device_kernelIN5flash11enable_sm90INS1_16FlashAttnFwdSm90INS1_25CollectiveMainloopFwdSm90ILi2EN4cute5tupleIJNS5_1CILi1EEES8_S8_EEENS6_IJNS7_ILi192EEENS7_ILi128EEENS7_ILi96EEEEEELi96ENS_12float_e4m3_tEfNS_4arch4Sm90ELb0ELb0ELb0ELb1ELb1ELb0ELb0ELb1ELb1ELb1ELb0ELb0EEENS1_21CollectiveEpilogueFwdINS6_IJSA_SC_SB_EEES9_NS_10bfloat16_tESG_Li384ELb1ELb1ELb0ELb1EEENS1_36VarlenDynamicPersistentTileSchedulerILi192ELi128ELi384ELi128ELb0ELb1ELb1ELb0ELb1ELb1EEEEEEEEEvNT_6ParamsE --------------------------
	.section	.nv.constant0._ZN7cutlass13device_kernelIN5flash11enable_sm90INS1_16FlashAttnFwdSm90INS1_25CollectiveMainloopFwdSm90ILi2EN4cute5tupleIJNS5_1CILi1EEES8_S8_EEENS6_IJNS7_ILi192EEENS7_ILi128EEENS7_ILi96EEEEEELi96ENS_12float_e4m3_tEfNS_4arch4Sm90ELb0ELb0ELb0ELb1ELb1ELb0ELb0ELb1ELb1ELb1ELb0ELb0EEENS1_21CollectiveEpilogueFwdINS6_IJSA_SC_SB_EEES9_NS_10bfloat16_tESG_Li384ELb1ELb1ELb0ELb1EEENS1_36VarlenDynamicPersistentTileSchedulerILi192ELi128ELi384ELi128ELb0ELb1ELb1ELb0ELb1ELb1EEEEEEEEEvNT_6ParamsE,"a",@progbits
	.sectionflags	@""
	.align	4
.nv.constant0._ZN7cutlass13device_kernelIN5flash11enable_sm90INS1_16FlashAttnFwdSm90INS1_25CollectiveMainloopFwdSm90ILi2EN4cute5tupleIJNS5_1CILi1EEES8_S8_EEENS6_IJNS7_ILi192EEENS7_ILi128EEENS7_ILi96EEEEEELi96ENS_12float_e4m3_tEfNS_4arch4Sm90ELb0ELb0ELb0ELb1ELb1ELb0ELb0ELb1ELb1ELb1ELb0ELb0EEENS1_21CollectiveEpilogueFwdINS6_IJSA_SC_SB_EEES9_NS_10bfloat16_tESG_Li384ELb1ELb1ELb0ELb1EEENS1_36VarlenDynamicPersistentTileSchedulerILi192ELi128ELi384ELi128ELb0ELb1ELb1ELb0ELb1ELb1EEEEEEEEEvNT_6ParamsE:
	.zero		3584


//--------------------- .nv.constant0._ZN7cutlass13device_kernelIN5flash11enable_sm90INS1_16FlashAttnFwdSm90INS1_25CollectiveMainloopFwdSm90ILi2EN4cute5tupleIJNS5_1CILi1EEES8_S8_EEENS6_IJNS7_ILi192EEENS7_ILi128EEENS7_ILi96EEEEEELi96ENS_12float_e4m3_tEfNS_4arch4Sm90ELb0ELb0ELb0ELb1ELb1ELb1ELb0ELb1ELb1ELb1ELb0ELb0EEENS1_21CollectiveEpilogueFwdINS6_IJSA_SC_SB_EEES9_NS_10bfloat16_tESG_Li384ELb1ELb1ELb0ELb1EEENS1_36VarlenDynamicPersistentTileSchedulerILi192ELi128ELi384ELi128ELb0ELb1ELb1ELb0ELb1ELb1EEEEEEEEEvNT_6ParamsE --------------------------
	.section	.nv.constant0._ZN7cutlass13device_kernelIN5flash11enable_sm90INS1_16FlashAttnFwdSm90INS1_25CollectiveMainloopFwdSm90ILi2EN4cute5tupleIJNS5_1CILi1EEES8_S8_EEENS6_IJNS7_ILi192EEENS7_ILi128EEENS7_ILi96EEEEEELi96ENS_12float_e4m3_tEfNS_4arch4Sm90ELb0ELb0ELb0ELb1ELb1ELb1ELb0ELb1ELb1ELb1ELb0ELb0EEENS1_21CollectiveEpilogueFwdINS6_IJSA_SC_SB_EEES9_NS_10bfloat16_tESG_Li384ELb1ELb1ELb0ELb1EEENS1_36VarlenDynamicPersistentTileSchedulerILi192ELi128ELi384ELi128ELb0ELb1ELb1ELb0ELb1ELb1EEEEEEEEEvNT_6ParamsE,"a",@progbits
	.sectionflags	@""
	.align	4
.nv.constant0._ZN7cutlass13device_kernelIN5flash11enable_sm90INS1_16FlashAttnFwdSm90INS1_25CollectiveMainloopFwdSm90ILi2EN4cute5tupleIJNS5_1CILi1EEES8_S8_EEENS6_IJNS7_ILi192EEENS7_ILi128EEENS7_ILi96EEEEEELi96ENS_12float_e4m3_tEfNS_4arch4Sm90ELb0ELb0ELb0ELb1ELb1ELb1ELb0ELb1ELb1ELb1ELb0ELb0EEENS1_21CollectiveEpilogueFwdINS6_IJSA_SC_SB_EEES9_NS_10bfloat16_tESG_Li384ELb1ELb1ELb0ELb1EEENS1_36VarlenDynamicPersistentTileSchedulerILi192ELi128ELi384ELi128ELb0ELb1ELb1ELb0ELb1ELb1EEEEEEEEEvNT_6ParamsE:
	.zero		3584


//--------------------- .nv.constant0._ZN7cutlass13device_kernelIN5flash11enable_sm90INS1_16FlashAttnFwdSm90INS1_25CollectiveMainloopFwdSm90ILi2EN4cute5tupleIJNS5_1CILi1EEES8_S8_EEENS6_IJNS7_ILi192EEENS7_ILi128EEENS7_ILi96EEEEEELi96ENS_12float_e4m3_tEfNS_4arch4Sm90ELb0ELb1ELb0ELb0ELb1ELb0ELb0ELb1ELb1ELb1ELb0ELb0EEENS1_21CollectiveEpilogueFwdINS6_IJSA_SC_SB_EEES9_NS_10bfloat16_tESG_Li384ELb0ELb1ELb0ELb1EEENS1_30DynamicPersistentTileSchedulerILi384ELi128ELb0ELb1ELb1EEEEEEEEEvNT_6ParamsE --------------------------
	.section	.nv.constant0._ZN7cutlass13device_kernelIN5flash11enable_sm90INS1_16FlashAttnFwdSm90INS1_25CollectiveMainloopFwdSm90ILi2EN4cute5tupleIJNS5_1CILi1EEES8_S8_EEENS6_IJNS7_ILi192EEENS7_ILi128EEENS7_ILi96EEEEEELi96ENS_12float_e4m3_tEfNS_4arch4Sm90ELb0ELb1ELb0ELb0ELb1ELb0ELb0ELb1ELb1ELb1ELb0ELb0EEENS1_21CollectiveEpilogueFwdINS6_IJSA_SC_SB_EEES9_NS_10bfloat16_tESG_Li384ELb0ELb1ELb0ELb1EEENS1_30DynamicPersistentTileSchedulerILi384ELi128ELb0ELb1ELb1EEEEEEEEEvNT_6ParamsE,"a",@progbits
	.sectionflags	@""
	.align	4
.nv.constant0._ZN7cutlass13device_kernelIN5flash11enable_sm90INS1_16FlashAttnFwdSm90INS1_25CollectiveMainloopFwdSm90ILi2EN4cute5tupleIJNS5_1CILi1EEES8_S8_EEENS6_IJNS7_ILi192EEENS7_ILi128EEENS7_ILi96EEEEEELi96ENS_12float_e4m3_tEfNS_4arch4Sm90ELb0ELb1ELb0ELb0ELb1ELb0ELb0ELb1ELb1ELb1ELb0ELb0EEENS1_21CollectiveEpilogueFwdINS6_IJSA_SC_SB_EEES9_NS_10bfloat16_tESG_Li384ELb0ELb1ELb0ELb1EEENS1_30DynamicPersistentTileSchedulerILi384ELi128ELb0ELb1ELb1EEEEEEEEEvNT_6ParamsE:
	.zero		3584


//--------------------- .nv.constant0._ZN7cutlass13device_kernelIN5flash11enable_sm90INS1_16FlashAttnFwdSm90INS1_25CollectiveMainloopFwdSm90ILi2EN4cute5tupleIJNS5_1CILi1EEES8_S8_EEENS6_IJNS7_ILi192EEENS7_ILi128EEENS7_ILi96EEEEEELi96ENS_12float_e4m3_tEfNS_4arch4Sm90ELb0ELb1ELb0ELb1ELb1ELb0ELb0ELb1ELb1ELb1ELb0ELb0EEENS1_21CollectiveEpilogueFwdINS6_IJSA_SC_SB_EEES9_NS_10bfloat16_tESG_Li384ELb1ELb1ELb0ELb1EEENS1_36VarlenDynamicPersistentTileSchedulerILi192ELi128ELi384ELi128ELb0ELb1ELb1ELb1ELb0ELb1EEEEEEEEEvNT_6ParamsE --------------------------
	.section	.nv.constant0._ZN7cutlass13device_kernelIN5flash11enable_sm90INS1_16FlashAttnFwdSm90INS1_25CollectiveMainloopFwdSm90ILi2EN4cute5tupleIJNS5_1CILi1EEES8_S8_EEENS6_IJNS7_ILi192EEENS7_ILi128EEENS7_ILi96EEEEEELi96ENS_12float_e4m3_tEfNS_4arch4Sm90ELb0ELb1ELb0ELb1ELb1ELb0ELb0ELb1ELb1ELb1ELb0ELb0EEENS1_21CollectiveEpilogueFwdINS6_IJSA_SC_SB_EEES9_NS_10bfloat16_tESG_Li384ELb1ELb1ELb0ELb1EEENS1_36VarlenDynamicPersistentTileSchedulerILi192ELi128ELi384ELi128ELb0ELb1ELb1ELb1ELb0ELb1EEEEEEEEEvNT_6ParamsE,"a",@progbits
	.sectionflags	@""
	.align	4
.nv.constant0._ZN7cutlass13device_kernelIN5flash11enable_sm90INS1_16FlashAttnFwdSm90INS1_25CollectiveMainloopFwdSm90ILi2EN4cute5tupleIJNS5_1CILi1EEES8_S8_EEENS6_IJNS7_ILi192EEENS7_ILi128EEENS7_ILi96EEEEEELi96ENS_12float_e4m3_tEfNS_4arch4Sm90ELb0ELb1ELb0ELb1ELb1ELb0ELb0ELb1ELb1ELb1ELb0ELb0EEENS1_21CollectiveEpilogueFwdINS6_IJSA_SC_SB_EEES9_NS_10bfloat16_tESG_Li384ELb1ELb1ELb0ELb1EEENS1_36VarlenDynamicPersistentTileSchedulerILi192ELi128ELi384ELi128ELb0ELb1ELb1ELb1ELb0ELb1EEEEEEEEEvNT_6ParamsE:
	.zero		3584


//--------------------- .nv.constant0._ZN7cutlass13device_kernelIN5flash11enable_sm90INS1_16FlashAttnFwdSm90INS1_25CollectiveMainloopFwdSm90ILi2EN4cute5tupleIJNS5_1CILi1EEES8_S8_EEENS6_IJNS7_ILi192EEENS7_ILi128EEENS7_ILi96EEEEEELi96ENS_12float_e4m3_tEfNS_4arch4Sm90ELb0ELb1ELb0ELb1ELb1ELb1ELb0ELb1ELb1ELb1ELb0ELb0EEENS1_21CollectiveEpilogueFwdINS6_IJSA_SC_SB_EEES9_NS_10bfloat16_tESG_Li384ELb1ELb1ELb0ELb1EEENS1_36VarlenDynamicPersistentTileSchedulerILi192ELi128ELi384ELi128ELb0ELb1ELb1ELb1ELb0ELb1EEEEEEEEEvNT_6ParamsE --------------------------
	.section	.nv.constant0._ZN7cutlass13device_kernelIN5flash11enable_sm90INS1_16FlashAttnFwdSm90INS1_25CollectiveMainloopFwdSm90ILi2EN4cute5tupleIJNS5_1CILi1EEES8_S8_EEENS6_IJNS7_ILi192EEENS7_ILi128EEENS7_ILi96EEEEEELi96ENS_12float_e4m3_tEfNS_4arch4Sm90ELb0ELb1ELb0ELb1ELb1ELb1ELb0ELb1ELb1ELb1ELb0ELb0EEENS1_21CollectiveEpilogueFwdINS6_IJSA_SC_SB_EEES9_NS_10bfloat16_tESG_Li384ELb1ELb1ELb0ELb1EEENS1_36VarlenDynamicPersistentTileSchedulerILi192ELi128ELi384ELi128ELb0ELb1ELb1ELb1ELb0ELb1EEEEEEEEEvNT_6ParamsE,"a",@progbits
	.sectionflags	@""
	.align	4
.nv.constant0._ZN7cutlass13device_kernelIN5flash11enable_sm90INS1_16FlashAttnFwdSm90INS1_25CollectiveMainloopFwdSm90ILi2EN4cute5tupleIJNS5_1CILi1EEES8_S8_EEENS6_IJNS7_ILi192EEENS7_ILi128EEENS7_ILi96EEEEEELi96ENS_12float_e4m3_tEfNS_4arch4Sm90ELb0ELb1ELb0ELb1ELb1ELb1ELb0ELb1ELb1ELb1ELb0ELb0EEENS1_21CollectiveEpilogueFwdINS6_IJSA_SC_SB_EEES9_NS_10bfloat16_tESG_Li384ELb1ELb1ELb0ELb1EEENS1_36VarlenDynamicPersistentTileSchedulerILi192ELi128ELi384ELi128ELb0ELb1ELb1ELb1ELb0ELb1EEEEEEEEEvNT_6ParamsE:
	.zero		3584


//--------------------- .nv.constant0._ZN7cutlass13device_kernelIN5flash11enable_sm90INS1_16FlashAttnFwdSm90INS1_25CollectiveMainloopFwdSm90ILi2EN4cute5tupleIJNS5_1CILi1EEES8_S8_EEENS6_IJNS7_ILi192EEENS7_ILi128EEENS7_ILi96EEEEEELi96ENS_12float_e4m3_tEfNS_4arch4Sm90ELb1ELb0ELb0ELb0ELb1ELb0ELb0ELb1ELb1ELb1ELb0ELb0EEENS1_21CollectiveEpilogueFwdINS6_IJSA_SC_SB_EEES9_NS_10bfloat16_tESG_Li384ELb0ELb1ELb0ELb1EEENS1_30DynamicPersistentTileSchedulerILi384ELi128ELb0ELb1ELb1EEEEEEEEEvNT_6ParamsE --------------------------
	.section	.nv.constant0._ZN7cutlass13device_kernelIN5flash11enable_sm90INS1_16FlashAttnFwdSm90INS1_25CollectiveMainloopFwdSm90ILi2EN4cute5tupleIJNS5_1CILi1EEES8_S8_EEENS6_IJNS7_ILi192EEENS7_ILi128EEENS7_ILi96EEEEEELi96ENS_12float_e4m3_tEfNS_4arch4Sm90ELb1ELb0ELb0ELb0ELb1ELb0ELb0ELb1ELb1ELb1ELb0ELb0EEENS1_21CollectiveEpilogueFwdINS6_IJSA_SC_SB_EEES9_NS_10bfloat16_tESG_Li384ELb0ELb1ELb0ELb1EEENS1_30DynamicPersistentTileSchedulerILi384ELi128ELb0ELb1ELb1EEEEEEEEEvNT_6ParamsE,"a",@progbits
	.sectionflags	@""
	.align	4
.nv.constant0._ZN7cutlass13device_kernelIN5flash11enable_sm90INS1_16FlashAttnFwdSm90INS1_25CollectiveMainloopFwdSm90ILi2EN4cute5tupleIJNS5_1CILi1EEES8_S8_EEENS6_IJNS7_ILi192EEENS7_ILi128EEENS7_ILi96EEEEEELi96ENS_12float_e4m3_tEfNS_4arch4Sm90ELb1ELb0ELb0ELb0ELb1ELb0ELb0ELb1ELb1ELb1ELb0ELb0EEENS1_21CollectiveEpilogueFwdINS6_IJSA_SC_SB_EEES9_NS_10bfloat16_tESG_Li384ELb0ELb1ELb0ELb1EEENS1_30DynamicPersistentTileSchedulerILi384ELi128ELb0ELb1ELb1EEEEEEEEEvNT_6ParamsE:
	.zero		3584


//--------------------- .nv.constant0._ZN7cutlass13device_kernelIN5flash11enable_sm90INS1_16FlashAttnFwdSm90INS1_25CollectiveMainloopFwdSm90ILi2EN4cute5tupleIJNS5_1CILi1EEES8_S8_EEENS6_IJNS7_ILi192EEENS7_ILi128EEENS7_ILi96EEEEEELi96ENS_12float_e4m3_tEfNS_4arch4Sm90ELb1ELb0ELb0ELb1ELb1ELb0ELb0ELb1ELb1ELb1ELb0ELb0EEENS1_21CollectiveEpilogueFwdINS6_IJSA_SC_SB_EEES9_NS_10bfloat16_tESG_Li384ELb1ELb1ELb0ELb1EEENS1_36VarlenDynamicPersistentTileSchedulerILi192ELi128ELi384ELi128ELb0ELb1ELb1ELb1ELb1ELb1EEEEEEEEEvNT_6ParamsE --------------------------
	.section	.nv.constant0._ZN7cutlass13device_kernelIN5flash11enable_sm90INS1_16FlashAttnFwdSm90INS1_25CollectiveMainloopFwdSm90ILi2EN4cute5tupleIJNS5_1CILi1EEES8_S8_EEENS6_IJNS7_ILi192EEENS7_ILi128EEENS7_ILi96EEEEEELi96ENS_12float_e4m3_tEfNS_4arch4Sm90ELb1ELb0ELb0ELb1ELb1ELb0ELb0ELb1ELb1ELb1ELb0ELb0EEENS1_21CollectiveEpilogueFwdINS6_IJSA_SC_SB_EEES9_NS_10bfloat16_tESG_Li384ELb1ELb1ELb0ELb1EEENS1_36VarlenDynamicPersistentTileSchedulerILi192ELi128ELi384ELi128ELb0ELb1ELb1ELb1ELb1ELb1EEEEEEEEEvNT_6ParamsE,"a",@progbits
	.sectionflags	@""
	.align	4
.nv.constant0._ZN7cutlass13device_kernelIN5flash11enable_sm90INS1_16FlashAttnFwdSm90INS1_25CollectiveMainloopFwdSm90ILi2EN4cute5tupleIJNS5_1CILi1EEES8_S8_EEENS6_IJNS7_ILi192EEENS7_ILi128EEENS7_ILi96EEEEEELi96ENS_12float_e4m3_tEfNS_4arch4Sm90ELb1ELb0ELb0ELb1ELb1ELb0ELb0ELb1ELb1ELb1ELb0ELb0EEENS1_21CollectiveEpilogueFwdINS6_IJSA_SC_SB_EEES9_NS_10bfloat16_tESG_Li384ELb1ELb1ELb0ELb1EEENS1_36VarlenDynamicPersistentTileSchedulerILi192ELi128ELi384ELi128ELb0ELb1ELb1ELb1ELb1ELb1EEEEEEEEEvNT_6ParamsE:
	.zero		3584


//--------------------- .nv.constant0._ZN7cutlass13device_kernelIN5flash11enable_sm90INS1_16FlashAttnFwdSm90INS1_25CollectiveMainloopFwdSm90ILi2EN4cute5tupleIJNS5_1CILi1EEES8_S8_EEENS6_IJNS7_ILi192EEENS7_ILi128EEENS7_ILi96EEEEEELi96ENS_12float_e4m3_tEfNS_4arch4Sm90ELb1ELb0ELb0ELb1ELb1ELb1ELb0ELb1ELb1ELb1ELb0ELb0EEENS1_21CollectiveEpilogueFwdINS6_IJSA_SC_SB_EEES9_NS_10bfloat16_tESG_Li384ELb1ELb1ELb0ELb1EEENS1_36VarlenDynamicPersistentTileSchedulerILi192ELi128ELi384ELi128ELb0ELb1ELb1ELb1ELb1ELb1EEEEEEEEEvNT_6ParamsE --------------------------
	.section	.nv.constant0._ZN7cutlass13device_kernelIN5flash11enable_sm90INS1_16FlashAttnFwdSm90INS1_25CollectiveMainloopFwdSm90ILi2EN4cute5tupleIJNS5_1CILi1EEES8_S8_EEENS6_IJNS7_ILi192EEENS7_ILi128EEENS7_ILi96EEEEEELi96ENS_12float_e4m3_tEfNS_4arch4Sm90ELb1ELb0ELb0ELb1ELb1ELb1ELb0ELb1ELb1ELb1ELb0ELb0EEENS1_21CollectiveEpilogueFwdINS6_IJSA_SC_SB_EEES9_NS_10bfloat16_tESG_Li384ELb1ELb1ELb0ELb1EEENS1_36VarlenDynamicPersistentTileSchedulerILi192ELi128ELi384ELi128ELb0ELb1ELb1ELb1ELb1ELb1EEEEEEEEEvNT_6ParamsE,"a",@progbits
	.sectionflags	@""
	.align	4
.nv.constant0._ZN7cutlass13device_kernelIN5flash11enable_sm90INS1_16FlashAttnFwdSm90INS1_25CollectiveMainloopFwdSm90ILi2EN4cute5tupleIJNS5_1CILi1EEES8_S8_EEENS6_IJNS7_ILi192EEENS7_ILi128EEENS7_ILi96EEEEEELi96ENS_12float_e4m3_tEfNS_4arch4Sm90ELb1ELb0ELb0ELb1ELb1ELb1ELb0ELb1ELb1ELb1ELb0ELb0EEENS1_21CollectiveEpilogueFwdINS6_IJSA_SC_SB_EEES9_NS_10bfloat16_tESG_Li384ELb1ELb1ELb0ELb1EEENS1_36VarlenDynamicPersistentTileSchedulerILi192ELi128ELi384ELi128ELb0ELb1ELb1ELb1ELb1ELb1EEEEEEEEEvNT_6ParamsE:
	.zero		3584


//--------------------- .nv.constant0._ZN7cutlass13device_kernelIN5flash11enable_sm90INS1_16FlashAttnFwdSm90INS1_25CollectiveMainloopFwdSm90ILi2EN4cute5tupleIJNS5_1CILi1EEES8_S8_EEENS6_IJNS7_ILi192EEENS7_ILi160EEENS7_ILi64EEEEEELi64ENS_12float_e4m3_tEfNS_4arch4Sm90ELb0ELb0ELb0ELb0ELb1ELb0ELb0ELb1ELb1ELb1ELb0ELb0EEENS1_21CollectiveEpilogueFwdINS6_IJSA_SC_SB_EEES9_NS_10bfloat16_tESG_Li384ELb0ELb1ELb0ELb1EEENS1_29StaticPersistentTileSchedulerILb0EEEEEEEEEvNT_6ParamsE --------------------------
	.section	.nv.constant0._ZN7cutlass13device_kernelIN5flash11enable_sm90INS1_16FlashAttnFwdSm90INS1_25CollectiveMainloopFwdSm90ILi2EN4cute5tupleIJNS5_1CILi1EEES8_S8_EEENS6_IJNS7_ILi192EEENS7_ILi160EEENS7_ILi64EEEEEELi64ENS_12float_e4m3_tEfNS_4arch4Sm90ELb0ELb0ELb0ELb0ELb1ELb0ELb0ELb1ELb1ELb1ELb0ELb0EEENS1_21CollectiveEpilogueFwdINS6_IJSA_SC_SB_EEES9_NS_10bfloat16_tESG_Li384ELb0ELb1ELb0ELb1EEENS1_29StaticPersistentTileSchedulerILb0EEEEEEEEEvNT_6ParamsE,"a",@progbits
	.sectionflags	@""
	.align	4
.nv.constant0._ZN7cutlass13device_kernelIN5flash11enable_sm90INS1_16FlashAttnFwdSm90INS1_25CollectiveMainloopFwdSm90ILi2EN4cute5tupleIJNS5_1CILi1EEES8_S8_EEENS6_IJNS7_ILi192EEENS7_ILi160EEENS7_ILi64EEEEEELi64ENS_12float_e4m3_tEfNS_4arch4Sm90ELb0ELb0ELb0ELb0ELb1ELb0ELb0ELb1ELb1ELb1ELb0ELb0EEENS1_21CollectiveEpilogueFwdINS6_IJSA_SC_SB_EEES9_NS_10bfloat16_tESG_Li384ELb0ELb1ELb0ELb1EEENS1_29StaticPersistentTileSchedulerILb0EEEEEEEEEvNT_6ParamsE:
	.zero		3456


//--------------------- .nv.constant0._ZN7cutlass13device_kernelIN5flash11enable_sm90INS1_16FlashAttnFwdSm90INS1_25CollectiveMainloopFwdSm90ILi2EN4cute5tupleIJNS5_1CILi1EEES8_S8_EEENS6_IJNS7_ILi192EEENS7_ILi160EEENS7_ILi64EEEEEELi64ENS_12float_e4m3_tEfNS_4arch4Sm90ELb0ELb0ELb0ELb1ELb1ELb0ELb0ELb1ELb1ELb1ELb0ELb0EEENS1_21CollectiveEpilogueFwdINS6_IJSA_SC_SB_EEES9_NS_10bfloat16_tESG_Li384ELb1ELb1ELb0ELb1EEENS1_36VarlenDynamicPersistentTileSchedulerILi192ELi160ELi384ELi128ELb0ELb1ELb1ELb0ELb1ELb1EEEEEEEEEvNT_6ParamsE --------------------------
	.section	.nv.constant0._ZN7cutlass13device_kernelIN5flash11enable_sm90INS1_16FlashAttnFwdSm90INS1_25CollectiveMainloopFwdSm90ILi2EN4cute5tupleIJNS5_1CILi1EEES8_S8_EEENS6_IJNS7_ILi192EEENS7_ILi160EEENS7_ILi64EEEEEELi64ENS_12float_e4m3_tEfNS_4arch4Sm90ELb0ELb0ELb0ELb1ELb1ELb0ELb0ELb1ELb1ELb1ELb0ELb0EEENS1_21CollectiveEpilogueFwdINS6_IJSA_SC_SB_EEES9_NS_10bfloat16_tESG_Li384ELb1ELb1ELb0ELb1EEENS1_36VarlenDynamicPersistentTileSchedulerILi192ELi160ELi384ELi128ELb0ELb1ELb1ELb0ELb1ELb1EEEEEEEEEvNT_6ParamsE,"a",@progbits
	.sectionflags	@""
	.align	4
.nv.constant0._ZN7cutlass13device_kernelIN5flash11enable_sm90INS1_16FlashAttnFwdSm90INS1_25CollectiveMainloopFwdSm90ILi2EN4cute5tupleIJNS5_1CILi1EEES8_S8_EEENS6_IJNS7_ILi192EEENS7_ILi160EEENS7_ILi64EEEEEELi64ENS_12float_e4m3_tEfNS_4arch4Sm90ELb0ELb0ELb0ELb1ELb1ELb0ELb0ELb1ELb1ELb1ELb0ELb0EEENS1_21CollectiveEpilogueFwdINS6_IJSA_SC_SB_EEES9_NS_10bfloat16_tESG_Li384ELb1ELb1ELb0ELb1EEENS1_36VarlenDynamicPersistentTileSchedulerILi192ELi160ELi384ELi128ELb0ELb1ELb1ELb0ELb1ELb1EEEEEEEEEvNT_6ParamsE:
	.zero		3584


//--------------------- .nv.constant0._ZN7cutlass13device_kernelIN5flash11enable_sm90INS1_16FlashAttnFwdSm90INS1_25CollectiveMainloopFwdSm90ILi2EN4cute5tupleIJNS5_1CILi1EEES8_S8_EEENS6_IJNS7_ILi192EEENS7_ILi160EEENS7_ILi64EEEEEELi64ENS_12float_e4m3_tEfNS_4arch4Sm90ELb0ELb0ELb0ELb1ELb1ELb1ELb0ELb1ELb1ELb1ELb0ELb0EEENS1_21CollectiveEpilogueFwdINS6_IJSA_SC_SB_EEES9_NS_10bfloat16_tESG_Li384ELb1ELb1ELb0ELb1EEENS1_36VarlenDynamicPersistentTileSchedulerILi192ELi160ELi384ELi128ELb0ELb1ELb1ELb0ELb1ELb1EEEEEEEEEvNT_6ParamsE --------------------------
	.section	.nv.constant0._ZN7cutlass13device_kernelIN5flash11enable_sm90INS1_16FlashAttnFwdSm90INS1_25CollectiveMainloopFwdSm90ILi2EN4cute5tupleIJNS5_1CILi1EEES8_S8_EEENS6_IJNS7_ILi192EEENS7_ILi160EEENS7_ILi64EEEEEELi64ENS_12float_e4m3_tEfNS_4arch4Sm90ELb0ELb0ELb0ELb1ELb1ELb1ELb0ELb1ELb1ELb1ELb0ELb0EEENS1_21CollectiveEpilogueFwdINS6_IJSA_SC_SB_EEES9_NS_10bfloat16_tESG_Li384ELb1ELb1ELb0ELb1EEENS1_36VarlenDynamicPersistentTileSchedulerILi192ELi160ELi384ELi128ELb0ELb1ELb1ELb0ELb1ELb1EEEEEEEEEvNT_6ParamsE,"a",@progbits
	.sectionflags	@""
	.align	4
.nv.constant0._ZN7cutlass13device_kernelIN5flash11enable_sm90INS1_16FlashAttnFwdSm90INS1_25CollectiveMainloopFwdSm90ILi2EN4cute5tupleIJNS5_1CILi1EEES8_S8_EEENS6_IJNS7_ILi192EEENS7_ILi160EEENS7_ILi64EEEEEELi64ENS_12float_e4m3_tEfNS_4arch4Sm90ELb0ELb0ELb0ELb1ELb1ELb1ELb0ELb1ELb1ELb1ELb0ELb0EEENS1_21CollectiveEpilogueFwdINS6_IJSA_SC_SB_EEES9_NS_10bfloat16_tESG_Li384ELb1ELb1ELb0ELb1EEENS1_36VarlenDynamicPersistentTileSchedulerILi192ELi160ELi384ELi128ELb0ELb1ELb1ELb0ELb1ELb1EEEEEEEEEvNT_6ParamsE:
	.zero		3584


//--------------------- .nv.constant0._ZN7cutlass13device_kernelIN5flash11enable_sm90INS1_16FlashAttnFwdSm90INS1_25CollectiveMainloopFwdSm90ILi2EN4cute5tupleIJNS5_1CILi1EEES8_S8_EEENS6_IJNS7_ILi192EEENS7_ILi160EEENS7_ILi64EEEEEELi64ENS_12float_e4m3_tEfNS_4arch4Sm90ELb0ELb1ELb0ELb0ELb1ELb0ELb0ELb1ELb1ELb1ELb0ELb0EEENS1_21CollectiveEpilogueFwdINS6_IJSA_SC_SB_EEES9_NS_10bfloat16_tESG_Li384ELb0ELb1ELb0ELb1EEENS1_30DynamicPersistentTileSchedulerILi384ELi128ELb0ELb1ELb1EEEEEEEEEvNT_6ParamsE --------------------------
	.section	.nv.constant0._ZN7cutlass13device_kernelIN5flash11enable_sm90INS1_16FlashAttnFwdSm90INS1_25CollectiveMainloopFwdSm90ILi2EN4cute5tupleIJNS5_1CILi1EEES8_S8_EEENS6_IJNS7_ILi192EEENS7_ILi160EEENS7_ILi64EEEEEELi64ENS_12float_e4m3_tEfNS_4arch4Sm90ELb0ELb1ELb0ELb0ELb1ELb0ELb0ELb1ELb1ELb1ELb0ELb0EEENS1_21CollectiveEpilogueFwdINS6_IJSA_SC_SB_EEES9_NS_10bfloat16_tESG_Li384ELb0ELb1ELb0ELb1EEENS1_30DynamicPersistentTileSchedulerILi384ELi128ELb0ELb1ELb1EEEEEEEEEvNT_6ParamsE,"a",@progbits
	.sectionflags	@""
	.align	4
.nv.constant0._ZN7cutlass13device_kernelIN5flash11enable_sm90INS1_16FlashAttnFwdSm90INS1_25CollectiveMainloopFwdSm90ILi2EN4cute5tupleIJNS5_1CILi1EEES8_S8_EEENS6_IJNS7_ILi192EEENS7_ILi160EEENS7_ILi64EEEEEELi64ENS_12float_e4m3_tEfNS_4arch4Sm90ELb0ELb1ELb0ELb0ELb1ELb0ELb0ELb1ELb1ELb1ELb0ELb0EEENS1_21CollectiveEpilogueFwdINS6_IJSA_SC_SB_EEES9_NS_10bfloat16_tESG_Li384ELb0ELb1ELb0ELb1EEENS1_30DynamicPersistentTileSchedulerILi384ELi128ELb0ELb1ELb1EEEEEEEEEvNT_6ParamsE:
	.zero		3584


//--------------------- .nv.constant0._ZN7cutlass13device_kernelIN5flash11enable_sm90INS1_16FlashAttnFwdSm90INS1_25CollectiveMainloopFwdSm90ILi2EN4cute5tupleIJNS5_1CILi1EEES8_S8_EEENS6_IJNS7_ILi192EEENS7_ILi160EEENS7_ILi64EEEEEELi64ENS_12float_e4m3_tEfNS_4arch4Sm90ELb0ELb1ELb0ELb1ELb1ELb0ELb0ELb1ELb1ELb1ELb0ELb0EEENS1_21CollectiveEpilogueFwdINS6_IJSA_SC_SB_EEES9_NS_10bfloat16_tESG_Li384ELb1ELb1ELb0ELb1EEENS1_36VarlenDynamicPersistentTileSchedulerILi192ELi160ELi384ELi128ELb0ELb1ELb1ELb1ELb0ELb1EEEEEEEEEvNT_6ParamsE --------------------------
	.section	.nv.constant0._ZN7cutlass13device_kernelIN5flash11enable_sm90INS1_16FlashAttnFwdSm90INS1_25CollectiveMainloopFwdSm90ILi2EN4cute5tupleIJNS5_1CILi1EEES8_S8_EEENS6_IJNS7_ILi192EEENS7_ILi160EEENS7_ILi64EEEEEELi64ENS_12float_e4m3_tEfNS_4arch4Sm90ELb0ELb1ELb0ELb1ELb1ELb0ELb0ELb1ELb1ELb1ELb0ELb0EEENS1_21CollectiveEpilogueFwdINS6_IJSA_SC_SB_EEES9_NS_10bfloat16_tESG_Li384ELb1ELb1ELb0ELb1EEENS1_36VarlenDynamicPersistentTileSchedulerILi192ELi160ELi384ELi128ELb0ELb1ELb1ELb1ELb0ELb1EEEEEEEEEvNT_6ParamsE,"a",@progbits
	.sectionflags	@""
	.align	4
.nv.constant0._ZN7cutlass13device_kernelIN5flash11enable_sm90INS1_16FlashAttnFwdSm90INS1_25CollectiveMainloopFwdSm90ILi2EN4cute5tupleIJNS5_1CILi1EEES8_S8_EEENS6_IJNS7_ILi192EEENS7_ILi160EEENS7_ILi64EEEEEELi64ENS_12float_e4m3_tEfNS_4arch4Sm90ELb0ELb1ELb0ELb1ELb1ELb0ELb0ELb1ELb1ELb1ELb0ELb0EEENS1_21CollectiveEpilogueFwdINS6_IJSA_SC_SB_EEES9_NS_10bfloat16_tESG_Li384ELb1ELb1ELb0ELb1EEENS1_36VarlenDynamicPersistentTileSchedulerILi192ELi160ELi384ELi128ELb0ELb1ELb1ELb1ELb0ELb1EEEEEEEEEvNT_6ParamsE:
	.zero		3584


//--------------------- .nv.constant0._ZN7cutlass13device_kernelIN5flash11enable_sm90INS1_16FlashAttnFwdSm90INS1_25CollectiveMainloopFwdSm90ILi2EN4cute5tupleIJNS5_1CILi1EEES8_S8_EEENS6_IJNS7_ILi192EEENS7_ILi160EEENS7_ILi64EEEEEELi64ENS_12float_e4m3_tEfNS_4arch4Sm90ELb0ELb1ELb0ELb1ELb1ELb1ELb0ELb1ELb1ELb1ELb0ELb0EEENS1_21CollectiveEpilogueFwdINS6_IJSA_SC_SB_EEES9_NS_10bfloat16_tESG_Li384ELb1ELb1ELb0ELb1EEENS1_36VarlenDynamicPersistentTileSchedulerILi192ELi160ELi384ELi128ELb0ELb1ELb1ELb1ELb0ELb1EEEEEEEEEvNT_6ParamsE --------------------------
	.section	.nv.constant0._ZN7cutlass13device_kernelIN5flash11enable_sm90INS1_16FlashAttnFwdSm90INS1_25CollectiveMainloopFwdSm90ILi2EN4cute5tupleIJNS5_1CILi1EEES8_S8_EEENS6_IJNS7_ILi192EEENS7_ILi160EEENS7_ILi64EEEEEELi64ENS_12float_e4m3_tEfNS_4arch4Sm90ELb0ELb1ELb0ELb1ELb1ELb1ELb0ELb1ELb1ELb1ELb0ELb0EEENS1_21CollectiveEpilogueFwdINS6_IJSA_SC_SB_EEES9_NS_10bfloat16_tESG_Li384ELb1ELb1ELb0ELb1EEENS1_36VarlenDynamicPersistentTileSchedulerILi192ELi160ELi384ELi128ELb0ELb1ELb1ELb1ELb0ELb1EEEEEEEEEvNT_6ParamsE,"a",@progbits
	.sectionflags	@""
	.align	4
.nv.constant0._ZN7cutlass13device_kernelIN5flash11enable_sm90INS1_16FlashAttnFwdSm90INS1_25CollectiveMainloopFwdSm90ILi2EN4cute5tupleIJNS5_1CILi1EEES8_S8_EEENS6_IJNS7_ILi192EEENS7_ILi160EEENS7_ILi64EEEEEELi64ENS_12float_e4m3_tEfNS_4arch4Sm90ELb0ELb1ELb0ELb1ELb1ELb1ELb0ELb1ELb1ELb1ELb0ELb0EEENS1_21CollectiveEpilogueFwdINS6_IJSA_SC_SB_EEES9_NS_10bfloat16_tESG_Li384ELb1ELb1ELb0ELb1EEENS1_36VarlenDynamicPersistentTileSchedulerILi192ELi160ELi384ELi128ELb0ELb1ELb1ELb1ELb0ELb1EEEEEEEEEvNT_6ParamsE:
	.zero		3584


//--------------------- .nv.constant0._ZN7cutlass13device_kernelIN5flash11enable_sm90INS1_16FlashAttnFwdSm90INS1_25CollectiveMainloopFwdSm90ILi2EN4cute5tupleIJNS5_1CILi1EEES8_S8_EEENS6_IJNS7_ILi192EEENS7_ILi160EEENS7_ILi64EEEEEELi64ENS_12float_e4m3_tEfNS_4arch4Sm90ELb1ELb0ELb0ELb0ELb1ELb0ELb0ELb1ELb1ELb1ELb0ELb0EEENS1_21CollectiveEpilogueFwdINS6_IJSA_SC_SB_EEES9_NS_10bfloat16_tESG_Li384ELb0ELb1ELb0ELb1EEENS1_30DynamicPersistentTileSchedulerILi384ELi128ELb0ELb1ELb1EEEEEEEEEvNT_6ParamsE --------------------------
	.section	.nv.constant0._ZN7cutlass13device_kernelIN5flash11enable_sm90INS1_16FlashAttnFwdSm90INS1_25CollectiveMainloopFwdSm90ILi2EN4cute5tupleIJNS5_1CILi1EEES8_S8_EEENS6_IJNS7_ILi192EEENS7_ILi160EEENS7_ILi64EEEEEELi64ENS_12float_e4m3_tEfNS_4arch4Sm90ELb1ELb0ELb0ELb0ELb1ELb0ELb0ELb1ELb1ELb1ELb0ELb0EEENS1_21CollectiveEpilogueFwdINS6_IJSA_SC_SB_EEES9_NS_10bfloat16_tESG_Li384ELb0ELb1ELb0ELb1EEENS1_30DynamicPersistentTileSchedulerILi384ELi128ELb0ELb1ELb1EEEEEEEEEvNT_6ParamsE,"a",@progbits
	.sectionflags	@""
	.align	4
.nv.constant0._ZN7cutlass13device_kernelIN5flash11enable_sm90INS1_16FlashAttnFwdSm90INS1_25CollectiveMainloopFwdSm90ILi2EN4cute5tupleIJNS5_1CILi1EEES8_S8_EEENS6_IJNS7_ILi192EEENS7_ILi160EEENS7_ILi64EEEEEELi64ENS_12float_e4m3_tEfNS_4arch4Sm90ELb1ELb0ELb0ELb0ELb1ELb0ELb0ELb1ELb1ELb1ELb0ELb0EEENS1_21CollectiveEpilogueFwdINS6_IJSA_SC_SB_EEES9_NS_10bfloat16_tESG_Li384ELb0ELb1ELb0ELb1EEENS1_30DynamicPersistentTileSchedulerILi384ELi128ELb0ELb1ELb1EEEEEEEEEvNT_6ParamsE:
	.zero		3584


//--------------------- .nv.constant0._ZN7cutlass13device_kernelIN5flash11enable_sm90INS1_16FlashAttnFwdSm90INS1_25CollectiveMainloopFwdSm90ILi2EN4cute5tupleIJNS5_1CILi1EEES8_S8_EEENS6_IJNS7_ILi192EEENS7_ILi160EEENS7_ILi64EEEEEELi64ENS_12float_e4m3_tEfNS_4arch4Sm90ELb1ELb0ELb0ELb1ELb1ELb0ELb0ELb1ELb1ELb1ELb0ELb0EEENS1_21CollectiveEpilogueFwdINS6_IJSA_SC_SB_EEES9_NS_10bfloat16_tESG_Li384ELb1ELb1ELb0ELb1EEENS1_36VarlenDynamicPersistentTileSchedulerILi192ELi160ELi384ELi128ELb0ELb1ELb1ELb1ELb1ELb1EEEEEEEEEvNT_6ParamsE --------------------------
	.section	.nv.constant0._ZN7cutlass13device_kernelIN5flash11enable_sm90INS1_16FlashAttnFwdSm90INS1_25CollectiveMainloopFwdSm90ILi2EN4cute5tupleIJNS5_1CILi1EEES8_S8_EEENS6_IJNS7_ILi192EEENS7_ILi160EEENS7_ILi64EEEEEELi64ENS_12float_e4m3_tEfNS_4arch4Sm90ELb1ELb0ELb0ELb1ELb1ELb0ELb0ELb1ELb1ELb1ELb0ELb0EEENS1_21CollectiveEpilogueFwdINS6_IJSA_SC_SB_EEES9_NS_10bfloat16_tESG_Li384ELb1ELb1ELb0ELb1EEENS1_36VarlenDynamicPersistentTileSchedulerILi192ELi160ELi384ELi128ELb0ELb1ELb1ELb1ELb1ELb1EEEEEEEEEvNT_6ParamsE,"a",@progbits
	.sectionflags	@""
	.align	4
.nv.constant0._ZN7cutlass13device_kernelIN5flash11enable_sm90INS1_16FlashAttnFwdSm90INS1_25CollectiveMainloopFwdSm90ILi2EN4cute5tupleIJNS5_1CILi1EEES8_S8_EEENS6_IJNS7_ILi192EEENS7_ILi160EEENS7_ILi64EEEEEELi64ENS_12float_e4m3_tEfNS_4arch4Sm90ELb1ELb0ELb0ELb1ELb1ELb0ELb0ELb1ELb1ELb1ELb0ELb0EEENS1_21CollectiveEpilogueFwdINS6_IJSA_SC_SB_EEES9_NS_10bfloat16_tESG_Li384ELb1ELb1ELb0ELb1EEENS1_36VarlenDynamicPersistentTileSchedulerILi192ELi160ELi384ELi128ELb0ELb1ELb1ELb1ELb1ELb1EEEEEEEEEvNT_6ParamsE:
	.zero		3584


//--------------------- .nv.constant0._ZN7cutlass13device_kernelIN5flash11enable_sm90INS1_16FlashAttnFwdSm90INS1_25CollectiveMainloopFwdSm90ILi2EN4cute5tupleIJNS5_1CILi1EEES8_S8_EEENS6_IJNS7_ILi192EEENS7_ILi160EEENS7_ILi64EEEEEELi64ENS_12float_e4m3_tEfNS_4arch4Sm90ELb1ELb0ELb0ELb1ELb1ELb1ELb0ELb1ELb1ELb1ELb0ELb0EEENS1_21CollectiveEpilogueFwdINS6_IJSA_SC_SB_EEES9_NS_10bfloat16_tESG_Li384ELb1ELb1ELb0ELb1EEENS1_36VarlenDynamicPersistentTileSchedulerILi192ELi160ELi384ELi128ELb0ELb1ELb1ELb1ELb1ELb1EEEEEEEEEvNT_6ParamsE --------------------------
	.section	.nv.constant0._ZN7cutlass13device_kernelIN5flash11enable_sm90INS1_16FlashAttnFwdSm90INS1_25CollectiveMainloopFwdSm90ILi2EN4cute5tupleIJNS5_1CILi1EEES8_S8_EEENS6_IJNS7_ILi192EEENS7_ILi160EEENS7_ILi64EEEEEELi64ENS_12float_e4m3_tEfNS_4arch4Sm90ELb1ELb0ELb0ELb1ELb1ELb1ELb0ELb1ELb1ELb1ELb0ELb0EEENS1_21CollectiveEpilogueFwdINS6_IJSA_SC_SB_EEES9_NS_10bfloat16_tESG_Li384ELb1ELb1ELb0ELb1EEENS1_36VarlenDynamicPersistentTileSchedulerILi192ELi160ELi384ELi128ELb0ELb1ELb1ELb1ELb1ELb1EEEEEEEEEvNT_6ParamsE,"a",@progbits
	.sectionflags	@""
	.align	4
.nv.constant0._ZN7cutlass13device_kernelIN5flash11enable_sm90INS1_16FlashAttnFwdSm90INS1_25CollectiveMainloopFwdSm90ILi2EN4cute5tupleIJNS5_1CILi1EEES8_S8_EEENS6_IJNS7_ILi192EEENS7_ILi160EEENS7_ILi64EEEEEELi64ENS_12float_e4m3_tEfNS_4arch4Sm90ELb1ELb0ELb0ELb1ELb1ELb1ELb0ELb1ELb1ELb1ELb0ELb0EEENS1_21CollectiveEpilogueFwdINS6_IJSA_SC_SB_EEES9_NS_10bfloat16_tESG_Li384ELb1ELb1ELb0ELb1EEENS1_36VarlenDynamicPersistentTileSchedulerILi192ELi160ELi384ELi128ELb0ELb1ELb1ELb1ELb1ELb1EEEEEEEEEvNT_6ParamsE:
	.zero		3584


//--------------------- SYMBOLS --------------------------

	.type		.nv.reservedSmem.offset0,@object
	.size		.nv.reservedSmem.offset0,0x4
